	.target	sm_90a

	.elftype	@"ET_EXEC"


//--------------------- .note.nv.tkinfo           --------------------------
	.section	.note.nv.tkinfo,"",@"SHT_NOTE"
	.sectionflags	@"SHF_NOTE_NV_TKINFO"
	.tkinfo
        /*0018*/ 	.word	0x00000002
        /*0030*/ 	.string	""
        /*0030*/ 	.string	"ptxas"
        /*0030*/ 	.string	"Cuda compilation tools, release 13.0, V13.0.88"
        /*0030*/ 	.string	"Build cuda_13.0.r13.0/compiler.36424714_0"
        /*0030*/ 	.string	"-v  -suppress-debug-info  -lineinfo  -arch sm_90a "



//--------------------- .note.nv.cuinfo           --------------------------
	.section	.note.nv.cuinfo,"",@"SHT_NOTE"
	.sectionflags	@"SHF_NOTE_NV_CUINFO"
        /*0018*/ 	.short	0x0002
        /*001a*/ 	.short	0x005a
        /*001c*/ 	.short	0x0082
	.zero		2


//--------------------- .nv.info                  --------------------------
	.section	.nv.info,"",@"SHT_CUDA_INFO"
	.align	4


	//----- nvinfo : EIATTR_REGCOUNT
	.align		4
        /*0000*/ 	.byte	0x04, 0x2f
        /*0002*/ 	.short	(.L_1 - .L_0)
	.align		4
.L_0:
        /*0004*/ 	.word	index@(matmul_kernel)
        /*0008*/ 	.word	0x00000040


	//----- nvinfo : EIATTR_FRAME_SIZE
	.align		4
.L_1:
        /*000c*/ 	.byte	0x04, 0x11
        /*000e*/ 	.short	(.L_3 - .L_2)
	.align		4
.L_2:
        /*0010*/ 	.word	index@(matmul_kernel)
        /*0014*/ 	.word	0x00003500


	//----- nvinfo : EIATTR_MIN_STACK_SIZE
	.align		4
.L_3:
        /*0018*/ 	.byte	0x04, 0x12
        /*001a*/ 	.short	(.L_5 - .L_4)
	.align		4
.L_4:
        /*001c*/ 	.word	index@(matmul_kernel)
        /*0020*/ 	.word	0x00003500
.L_5:


//--------------------- .nv.compat                --------------------------
	.section	.nv.compat,"",@"SHT_CUDA_COMPAT_INFO"
	.align	4
        /*0000*/ 	.byte	0x02, 0x09, 0x01, 0x00, 0x02, 0x02, 0x02, 0x00, 0x02, 0x05, 0x05, 0x00, 0x03, 0x07, 0x01, 0x01
        /*0010*/ 	.byte	0x02, 0x03, 0x00, 0x00, 0x02, 0x06, 0x01, 0x00, 0x04, 0x0b, 0x08, 0x00, 0x00, 0x00, 0x00, 0x00
        /*0020*/ 	.byte	0x00, 0x00, 0x00, 0x00


//--------------------- .nv.info.matmul_kernel    --------------------------
	.section	.nv.info.matmul_kernel,"",@"SHT_CUDA_INFO"
	.sectionflags	@""
	.align	4


	//----- nvinfo : EIATTR_CUDA_API_VERSION
	.align		4
        /*0000*/ 	.byte	0x04, 0x37
        /*0002*/ 	.short	(.L_7 - .L_6)
.L_6:
        /*0004*/ 	.word	0x00000082


	//----- nvinfo : EIATTR_KPARAM_INFO
	.align		4
.L_7:
        /*0008*/ 	.byte	0x04, 0x17
        /*000a*/ 	.short	(.L_9 - .L_8)
.L_8:
        /*000c*/ 	.word	0x00000000
        /*0010*/ 	.short	0x000d
        /*0012*/ 	.short	0x0048
        /*0014*/ 	.byte	0x00, 0xf4, 0x21, 0x00


	//----- nvinfo : EIATTR_KPARAM_INFO
	.align		4
.L_9:
        /*0018*/ 	.byte	0x04, 0x17
        /*001a*/ 	.short	(.L_11 - .L_10)
.L_10:
        /*001c*/ 	.word	0x00000000
        /*0020*/ 	.short	0x000c
        /*0022*/ 	.short	0x0040
        /*0024*/ 	.byte	0x00, 0xf4, 0x21, 0x00


	//----- nvinfo : EIATTR_KPARAM_INFO
	.align		4
.L_11:
        /*0028*/ 	.byte	0x04, 0x17
        /*002a*/ 	.short	(.L_13 - .L_12)
.L_12:
        /*002c*/ 	.word	0x00000000
        /*0030*/ 	.short	0x000b
        /*0032*/ 	.short	0x0038
        /*0034*/ 	.byte	0x00, 0xf0, 0x11, 0x00


	//----- nvinfo : EIATTR_KPARAM_INFO
	.align		4
.L_13:
        /*0038*/ 	.byte	0x04, 0x17
        /*003a*/ 	.short	(.L_15 - .L_14)
.L_14:
        /*003c*/ 	.word	0x00000000
        /*0040*/ 	.short	0x000a
        /*0042*/ 	.short	0x0034
        /*0044*/ 	.byte	0x00, 0xf0, 0x11, 0x00


	//----- nvinfo : EIATTR_KPARAM_INFO
	.align		4
.L_15:
        /*0048*/ 	.byte	0x04, 0x17
        /*004a*/ 	.short	(.L_17 - .L_16)
.L_16:
        /*004c*/ 	.word	0x00000000
        /*0050*/ 	.short	0x0009
        /*0052*/ 	.short	0x0030
        /*0054*/ 	.byte	0x00, 0xf0, 0x11, 0x00


	//----- nvinfo : EIATTR_KPARAM_INFO
	.align		4
.L_17:
        /*0058*/ 	.byte	0x04, 0x17
        /*005a*/ 	.short	(.L_19 - .L_18)
.L_18:
        /*005c*/ 	.word	0x00000000
        /*0060*/ 	.short	0x0008
        /*0062*/ 	.short	0x002c
        /*0064*/ 	.byte	0x00, 0xf0, 0x11, 0x00


	//----- nvinfo : EIATTR_KPARAM_INFO
	.align		4
.L_19:
        /*0068*/ 	.byte	0x04, 0x17
        /*006a*/ 	.short	(.L_21 - .L_20)
.L_20:
        /*006c*/ 	.word	0x00000000
        /*0070*/ 	.short	0x0007
        /*0072*/ 	.short	0x0028
        /*0074*/ 	.byte	0x00, 0xf0, 0x11, 0x00


	//----- nvinfo : EIATTR_KPARAM_INFO
	.align		4
.L_21:
        /*0078*/ 	.byte	0x04, 0x17
        /*007a*/ 	.short	(.L_23 - .L_22)
.L_22:
        /*007c*/ 	.word	0x00000000
        /*0080*/ 	.short	0x0006
        /*0082*/ 	.short	0x0024
        /*0084*/ 	.byte	0x00, 0xf0, 0x11, 0x00


	//----- nvinfo : EIATTR_KPARAM_INFO
	.align		4
.L_23:
        /*0088*/ 	.byte	0x04, 0x17
        /*008a*/ 	.short	(.L_25 - .L_24)
.L_24:
        /*008c*/ 	.word	0x00000000
        /*0090*/ 	.short	0x0005
        /*0092*/ 	.short	0x0020
        /*0094*/ 	.byte	0x00, 0xf0, 0x11, 0x00


	//----- nvinfo : EIATTR_KPARAM_INFO
	.align		4
.L_25:
        /*0098*/ 	.byte	0x04, 0x17
        /*009a*/ 	.short	(.L_27 - .L_26)
.L_26:
        /*009c*/ 	.word	0x00000000
        /*00a0*/ 	.short	0x0004
        /*00a2*/ 	.short	0x001c
        /*00a4*/ 	.byte	0x00, 0xf0, 0x11, 0x00


	//----- nvinfo : EIATTR_KPARAM_INFO
	.align		4
.L_27:
        /*00a8*/ 	.byte	0x04, 0x17
        /*00aa*/ 	.short	(.L_29 - .L_28)
.L_28:
        /*00ac*/ 	.word	0x00000000
        /*00b0*/ 	.short	0x0003
        /*00b2*/ 	.short	0x0018
        /*00b4*/ 	.byte	0x00, 0xf0, 0x11, 0x00


	//----- nvinfo : EIATTR_KPARAM_INFO
	.align		4
.L_29:
        /*00b8*/ 	.byte	0x04, 0x17
        /*00ba*/ 	.short	(.L_31 - .L_30)
.L_30:
        /*00bc*/ 	.word	0x00000000
        /*00c0*/ 	.short	0x0002
        /*00c2*/ 	.short	0x0010
        /*00c4*/ 	.byte	0x00, 0xf4, 0x21, 0x00


	//----- nvinfo : EIATTR_KPARAM_INFO
	.align		4
.L_31:
        /*00c8*/ 	.byte	0x04, 0x17
        /*00ca*/ 	.short	(.L_33 - .L_32)
.L_32:
        /*00cc*/ 	.word	0x00000000
        /*00d0*/ 	.short	0x0001
        /*00d2*/ 	.short	0x0008
        /*00d4*/ 	.byte	0x00, 0xf4, 0x21, 0x00


	//----- nvinfo : EIATTR_KPARAM_INFO
	.align		4
.L_33:
        /*00d8*/ 	.byte	0x04, 0x17
        /*00da*/ 	.short	(.L_35 - .L_34)
.L_34:
        /*00dc*/ 	.word	0x00000000
        /*00e0*/ 	.short	0x0000
        /*00e2*/ 	.short	0x0000
        /*00e4*/ 	.byte	0x00, 0xf4, 0x21, 0x00


	//----- nvinfo : EIATTR_SPARSE_MMA_MASK
	.align		4
.L_35:
        /*00e8*/ 	.byte	0x03, 0x50
        /*00ea*/ 	.short	0x0000


	//----- nvinfo : EIATTR_MAXREG_COUNT
	.align		4
        /*00ec*/ 	.byte	0x03, 0x1b
        /*00ee*/ 	.short	0x00ff


	//----- nvinfo : EIATTR_NUM_BARRIERS
	.align		4
        /*00f0*/ 	.byte	0x02, 0x4c
        /*00f2*/ 	.byte	0x01
	.zero		1


	//----- nvinfo : EIATTR_ANNOTATIONS
	.align		4
        /*00f4*/ 	.byte	0x04, 0x55
        /*00f6*/ 	.short	(.L_37 - .L_36)


	//   ....[0]....
.L_36:
        /*00f8*/ 	.word	0x00000001
        /*00fc*/ 	.byte	0x60, 0x00, 0x00, 0x00, 0x01, 0x00, 0x00, 0x00, 0x80, 0x00, 0x00, 0x00, 0x01, 0x00, 0x00, 0x00
        /* <DEDUP_REMOVED lines=3423> */
        /*d6fc*/ 	.byte	0xb0, 0x93, 0x03, 0x00, 0x01, 0x00, 0x00, 0x00, 0xd0, 0x93, 0x03, 0x00


	//----- nvinfo : EIATTR_MERCURY_ISA_VERSION
	.align		4
.L_37:
        /*d708*/ 	.byte	0x03, 0x5f
        /*d70a*/ 	.short	0x0101


	//----- nvinfo : EIATTR_COOP_GROUP_MASK_REGIDS
	.align		4
        /*d70c*/ 	.byte	0x04, 0x29
        /*d70e*/ 	.short	(.L_39 - .L_38)


	//   ....[0]....
.L_38:
        /*d710*/ 	.word	0xffffffff


	//   ....[1]....
        /*d714*/ 	.word	0xffffffff


	//   ....[2]....
        /*d718*/ 	.word	0xffffffff


	//   ....[3]....
        /*d71c*/ 	.word	0xffffffff


	//   ....[4]....
        /*d720*/ 	.word	0xffffffff


	//   ....[5]....
        /*d724*/ 	.word	0xffffffff


	//   ....[6]....
        /*d728*/ 	.word	0xffffffff


	//   ....[7]....
        /*d72c*/ 	.word	0xffffffff


	//   ....[8]....
        /*d730*/ 	.word	0xffffffff


	//   ....[9]....
        /*d734*/ 	.word	0xffffffff


	//   ....[10]....
        /*d738*/ 	.word	0xffffffff


	//   ....[11]....
        /*d73c*/ 	.word	0xffffffff


	//   ....[12]....
        /*d740*/ 	.word	0xffffffff


	//   ....[13]....
        /*d744*/ 	.word	0xffffffff


	//   ....[14]....
        /*d748*/ 	.word	0xffffffff


	//   ....[15]....
        /*d74c*/ 	.word	0xffffffff


	//   ....[16]....
        /*d750*/ 	.word	0xffffffff


	//   ....[17]....
        /*d754*/ 	.word	0xffffffff


	//   ....[18]....
        /*d758*/ 	.word	0xffffffff


	//   ....[19]....
        /*d75c*/ 	.word	0xffffffff


	//   ....[20]....
        /*d760*/ 	.word	0xffffffff


	//   ....[21]....
        /*d764*/ 	.word	0xffffffff


	//   ....[22]....
        /*d768*/ 	.word	0xffffffff


	//   ....[23]....
        /*d76c*/ 	.word	0xffffffff


	//   ....[24]....
        /*d770*/ 	.word	0xffffffff


	//   ....[25]....
        /*d774*/ 	.word	0xffffffff


	//   ....[26]....
        /*d778*/ 	.word	0xffffffff


	//   ....[27]....
        /*d77c*/ 	.word	0xffffffff


	//   ....[28]....
        /*d780*/ 	.word	0xffffffff


	//   ....[29]....
        /*d784*/ 	.word	0xffffffff


	//   ....[30]....
        /*d788*/ 	.word	0xffffffff


	//----- nvinfo : EIATTR_COOP_GROUP_INSTR_OFFSETS
	.align		4
.L_39:
        /*d78c*/ 	.byte	0x04, 0x28
        /*d78e*/ 	.short	(.L_41 - .L_40)


	//   ....[0]....
.L_40:
        /*d790*/ 	.word	0x00068c70


	//   ....[1]....
        /*d794*/ 	.word	0x00068da0


	//   ....[2]....
        /*d798*/ 	.word	0x00068ee0


	//   ....[3]....
        /*d79c*/ 	.word	0x00068f00


	//   ....[4]....
        /*d7a0*/ 	.word	0x00068f50


	//   ....[5]....
        /*d7a4*/ 	.word	0x00068f80


	//   ....[6]....
        /*d7a8*/ 	.word	0x000690c0


	//   ....[7]....
        /*d7ac*/ 	.word	0x00069110


	//   ....[8]....
        /*d7b0*/ 	.word	0x00069130


	//   ....[9]....
        /*d7b4*/ 	.word	0x00069240


	//   ....[10]....
        /*d7b8*/ 	.word	0x00069330


	//   ....[11]....
        /*d7bc*/ 	.word	0x000693d0


	//   ....[12]....
        /*d7c0*/ 	.word	0x000693f0


	//   ....[13]....
        /*d7c4*/ 	.word	0x000694d0


	//   ....[14]....
        /*d7c8*/ 	.word	0x00069580


	//   ....[15]....
        /*d7cc*/ 	.word	0x000695d0


	//   ....[16]....
        /*d7d0*/ 	.word	0x00069610


	//   ....[17]....
        /*d7d4*/ 	.word	0x00069640


	//   ....[18]....
        /*d7d8*/ 	.word	0x00069770


	//   ....[19]....
        /*d7dc*/ 	.word	0x00069790


	//   ....[20]....
        /*d7e0*/ 	.word	0x000697d0


	//   ....[21]....
        /*d7e4*/ 	.word	0x00069860


	//   ....[22]....
        /*d7e8*/ 	.word	0x00069890


	//   ....[23]....
        /*d7ec*/ 	.word	0x00069940


	//   ....[24]....
        /*d7f0*/ 	.word	0x000699f0


	//   ....[25]....
        /*d7f4*/ 	.word	0x00069a40


	//   ....[26]....
        /*d7f8*/ 	.word	0x00069a80


	//   ....[27]....
        /*d7fc*/ 	.word	0x00069ad0


	//   ....[28]....
        /*d800*/ 	.word	0x00069af0


	//   ....[29]....
        /*d804*/ 	.word	0x00069bf0


	//   ....[30]....
        /*d808*/ 	.word	0x00069c80


	//----- nvinfo : EIATTR_EXIT_INSTR_OFFSETS
	.align		4
.L_41:
        /*d80c*/ 	.byte	0x04, 0x1c
        /*d80e*/ 	.short	(.L_43 - .L_42)


	//   ....[0]....
.L_42:
        /*d810*/ 	.word	0x00071500


	//   ....[1]....
        /*d814*/ 	.word	0x00071520


	//----- nvinfo : EIATTR_REQNTID
	.align		4
.L_43:
        /*d818*/ 	.byte	0x04, 0x10
        /*d81a*/ 	.short	(.L_45 - .L_44)
.L_44:
        /*d81c*/ 	.word	0x00000020
        /*d820*/ 	.word	0x00000001
        /*d824*/ 	.word	0x00000001


	//----- nvinfo : EIATTR_CBANK_PARAM_SIZE
	.align		4
.L_45:
        /*d828*/ 	.byte	0x03, 0x19
        /*d82a*/ 	.short	0x0050


	//----- nvinfo : EIATTR_PARAM_CBANK
	.align		4
        /*d82c*/ 	.byte	0x04, 0x0a
        /*d82e*/ 	.short	(.L_47 - .L_46)
	.align		4
.L_46:
        /*d830*/ 	.word	index@(.nv.constant0.matmul_kernel)
        /*d834*/ 	.short	0x0210
        /*d836*/ 	.short	0x0050


	//----- nvinfo : EIATTR_SW_WAR
	.align		4
.L_47:
        /*d838*/ 	.byte	0x04, 0x36
        /*d83a*/ 	.short	(.L_49 - .L_48)
.L_48:
        /*d83c*/ 	.word	0x00000008
.L_49:


//--------------------- .nv.callgraph             --------------------------
	.section	.nv.callgraph,"",@"SHT_CUDA_CALLGRAPH"
	.align	4
	.sectionentsize	8
	.align		4
        /*0000*/ 	.word	0x00000000
	.align		4
        /*0004*/ 	.word	0xffffffff
	.align		4
        /*0008*/ 	.word	0x00000000
	.align		4
        /*000c*/ 	.word	0xfffffffe
	.align		4
        /*0010*/ 	.word	0x00000000
	.align		4
        /*0014*/ 	.word	0xfffffffd
	.align		4
        /*0018*/ 	.word	0x00000000
	.align		4
        /*001c*/ 	.word	0xfffffffc


//--------------------- .text.matmul_kernel       --------------------------
	.section	.text.matmul_kernel,"ax",@progbits
	.align	128
        .global         matmul_kernel
        .type           matmul_kernel,@function
        .size           matmul_kernel,(.L_x_3 - matmul_kernel)
        .other          matmul_kernel,@"STO_CUDA_ENTRY STV_DEFAULT"
matmul_kernel:
.text.matmul_kernel:
[----:B------:R-:W0:Y:S08]  /*0000*/  LDC R1, c[0x0][0x28] ;  /* 0x00000a00ff017b82 */ /* 0x000e300000000800 */
[----:B------:R-:W1:Y:S01]  /*0010*/  LDC.64 R2, c[0x0][0x228] ;  /* 0x00008a00ff027b82 */ /* 0x000e620000000a00 */
[----:B0-----:R-:W-:Y:S01]  /*0020*/  VIADD R1, R1, 0xffffcb00 ;  /* 0xffffcb0001017836 */ /* 0x001fe20000000000 */
[----:B------:R-:W0:Y:S01]  /*0030*/  S2R R7, SR_CTAID.X ;  /* 0x0000000000077919 */ /* 0x000e220000002500 */
[----:B------:R-:W-:Y:S01]  /*0040*/  UMOV UR4, 0x400 ;  /* 0x0000040000047882 */ /* 0x000fe20000000000 */
[----:B------:R-:W-:-:S02]  /*0050*/  ULDC.64 UR32, c[0x0][0x208] ;  /* 0x0000820000207ab9 */ /* 0x000fc40000000a00 */
[----:B------:R-:W-:Y:S02]  /*0060*/  STL [R1+0x330], RZ ;  /* 0x000330ff01007387 */ /* 0x000fe40000100800 */
[----:B------:R-:W2:Y:S02]  /*0070*/  S2UR UR5, SR_CgaCtaId ;  /* 0x00000000000579c3 */ /* 0x000ea40000008800 */
[----:B------:R-:W-:Y:S04]  /*0080*/  STL [R1+0x334], RZ ;  /* 0x000334ff01007387 */ /* 0x000fe80000100800 */
[----:B------:R-:W-:Y:S04]  /*0090*/  STL [R1+0x338], RZ ;  /* 0x000338ff01007387 */ /* 0x000fe80000100800 */
[----:B------:R-:W-:Y:S04]  /*00a0*/  STL [R1+0x33c], RZ ;  /* 0x00033cff01007387 */ /* 0x000fe80000100800 */
[----:B------:R-:W-:Y:S01]  /*00b0*/  STL [R1+0x340], RZ ;  /* 0x000340ff01007387 */ /* 0x000fe20000100800 */
[----:B-1----:R-:W-:-:S03]  /*00c0*/  VIADD R0, R3, 0x3f ;  /* 0x0000003f03007836 */ /* 0x002fc60000000000 */
[----:B------:R-:W-:Y:S02]  /*00d0*/  STL [R1+0x344], RZ ;  /* 0x000344ff01007387 */ /* 0x000fe40000100800 */
[----:B------:R-:W-:Y:S02]  /*00e0*/  SHF.R.S32.HI R5, RZ, 0x1f, R0 ;  /* 0x0000001fff057819 */ /* 0x000fe40000011400 */
[----:B------:R-:W-:Y:S01]  /*00f0*/  STL [R1+0x348], RZ ;  /* 0x000348ff01007387 */ /* 0x000fe20000100800 */
[----:B--2---:R-:W-:Y:S01]  /*0100*/  ULEA UR4, UR5, UR4, 0x18 ;  /* 0x0000000405047291 */ /* 0x004fe2000f8ec03f */
[----:B------:R-:W-:Y:S02]  /*0110*/  LEA.HI R5, R5, R0, RZ, 0x6 ;  /* 0x0000000005057211 */ /* 0x000fe400078f30ff */
[----:B------:R-:W-:Y:S01]  /*0120*/  STL [R1+0x34c], RZ ;  /* 0x00034cff01007387 */ /* 0x000fe20000100800 */
[----:B0-----:R-:W-:Y:S02]  /*0130*/  IABS R10, R7 ;  /* 0x00000007000a7213 */ /* 0x001fe40000000000 */
[----:B------:R-:W-:Y:S01]  /*0140*/  SHF.R.S32.HI R5, RZ, 0x6, R5 ;  /* 0x00000006ff057819 */ /* 0x000fe20000011405 */
[----:B------:R-:W-:Y:S04]  /*0150*/  STL [R1+0x310], RZ ;  /* 0x000310ff01007387 */ /* 0x000fe80000100800 */
[----:B------:R-:W-:Y:S01]  /*0160*/  IMAD.SHL.U32 R6, R5, 0x8, RZ ;  /* 0x0000000805067824 */ /* 0x000fe200078e00ff */
[----:B------:R-:W-:Y:S04]  /*0170*/  STL [R1+0x314], RZ ;  /* 0x000314ff01007387 */ /* 0x000fe80000100800 */
[-C--:B------:R-:W-:Y:S01]  /*0180*/  IABS R9, R6.reuse ;  /* 0x0000000600097213 */ /* 0x080fe20000000000 */
[----:B------:R-:W-:Y:S01]  /*0190*/  STL [R1+0x318], RZ ;  /* 0x000318ff01007387 */ /* 0x000fe20000100800 */
[----:B------:R-:W-:-:S02]  /*01a0*/  IABS R12, R6 ;  /* 0x00000006000c7213 */ /* 0x000fc40000000000 */
[----:B------:R-:W0:Y:S01]  /*01b0*/  I2F.RP R0, R9 ;  /* 0x0000000900007306 */ /* 0x000e220000209400 */
[----:B------:R-:W-:Y:S04]  /*01c0*/  STL [R1+0x31c], RZ ;  /* 0x00031cff01007387 */ /* 0x000fe80000100800 */
[----:B------:R-:W-:Y:S04]  /*01d0*/  STL [R1+0x700], RZ ;  /* 0x000700ff01007387 */ /* 0x000fe80000100800 */
[----:B------:R-:W-:Y:S04]  /*01e0*/  STL [R1+0x704], RZ ;  /* 0x000704ff01007387 */ /* 0x000fe80000100800 */
[----:B------:R-:W-:Y:S01]  /*01f0*/  STL [R1+0x708], RZ ;  /* 0x000708ff01007387 */ /* 0x000fe20000100800 */
[----:B0-----:R-:W0:Y:S03]  /*0200*/  MUFU.RCP R0, R0 ;  /* 0x0000000000007308 */ /* 0x001e260000001000 */
[----:B------:R-:W-:Y:S04]  /*0210*/  STL [R1+0x70c], RZ ;  /* 0x00070cff01007387 */ /* 0x000fe80000100800 */
[----:B------:R-:W-:Y:S04]  /*0220*/  STL [R1+0x850], RZ ;  /* 0x000850ff01007387 */ /* 0x000fe80000100800 */
[----:B------:R-:W-:Y:S04]  /*0230*/  STL [R1+0x854], RZ ;  /* 0x000854ff01007387 */ /* 0x000fe80000100800 */
[----:B------:R-:W-:Y:S01]  /*0240*/  STL [R1+0x858], RZ ;  /* 0x000858ff01007387 */ /* 0x000fe20000100800 */
[----:B0-----:R-:W-:-:S03]  /*0250*/  VIADD R4, R0, 0xffffffe ;  /* 0x0ffffffe00047836 */ /* 0x001fc60000000000 */
[----:B------:R-:W-:Y:S01]  /*0260*/  STL [R1+0x85c], RZ ;  /* 0x00085cff01007387 */ /* 0x000fe20000100800 */
[----:B------:R-:W-:Y:S01]  /*0270*/  IMAD.MOV R0, RZ, RZ, -R12 ;  /* 0x000000ffff007224 */ /* 0x000fe200078e0a0c */
[----:B------:R0:W1:Y:S02]  /*0280*/  F2I.FTZ.U32.TRUNC.NTZ R5, R4 ;  /* 0x0000000400057305 */ /* 0x000064000021f000 */
[----:B------:R-:W-:Y:S04]  /*0290*/  STL [R1+0x840], RZ ;  /* 0x000840ff01007387 */ /* 0x000fe80000100800 */
[----:B------:R-:W-:Y:S04]  /*02a0*/  STL [R1+0x844], RZ ;  /* 0x000844ff01007387 */ /* 0x000fe80000100800 */
[----:B------:R-:W-:Y:S01]  /*02b0*/  STL [R1+0x848], RZ ;  /* 0x000848ff01007387 */ /* 0x000fe20000100800 */
[----:B0-----:R-:W-:-:S03]  /*02c0*/  IMAD.MOV.U32 R4, RZ, RZ, RZ ;  /* 0x000000ffff047224 */ /* 0x001fc600078e00ff */
[----:B------:R-:W-:Y:S01]  /*02d0*/  STL [R1+0x84c], RZ ;  /* 0x00084cff01007387 */ /* 0x000fe20000100800 */
[----:B-1----:R-:W-:-:S03]  /*02e0*/  IMAD.MOV R8, RZ, RZ, -R5 ;  /* 0x000000ffff087224 */ /* 0x002fc600078e0a05 */
[----:B------:R-:W-:Y:S01]  /*02f0*/  STL [R1+0x770], RZ ;  /* 0x000770ff01007387 */ /* 0x000fe20000100800 */
[----:B------:R-:W-:-:S03]  /*0300*/  IMAD R11, R8, R9, RZ ;  /* 0x00000009080b7224 */ /* 0x000fc600078e02ff */
[----:B------:R-:W-:Y:S01]  /*0310*/  STL [R1+0x774], RZ ;  /* 0x000774ff01007387 */ /* 0x000fe20000100800 */
[----:B------:R-:W-:Y:S02]  /*0320*/  IMAD.MOV.U32 R8, RZ, RZ, R10 ;  /* 0x000000ffff087224 */ /* 0x000fe400078e000a */
[----:B------:R-:W-:Y:S01]  /*0330*/  IMAD.HI.U32 R5, R5, R11, R4 ;  /* 0x0000000b05057227 */ /* 0x000fe200078e0004 */
[----:B------:R-:W-:Y:S04]  /*0340*/  STL [R1+0x778], RZ ;  /* 0x000778ff01007387 */ /* 0x000fe80000100800 */
[----:B------:R-:W-:Y:S01]  /*0350*/  STL [R1+0x77c], RZ ;  /* 0x00077cff01007387 */ /* 0x000fe20000100800 */
[----:B------:R-:W-:-:S03]  /*0360*/  IMAD.HI.U32 R5, R5, R8, RZ ;  /* 0x0000000805057227 */ /* 0x000fc600078e00ff */
[----:B------:R-:W-:Y:S01]  /*0370*/  STL [R1+0x6f0], RZ ;  /* 0x0006f0ff01007387 */ /* 0x000fe20000100800 */
[----:B------:R-:W-:-:S03]  /*0380*/  IMAD R0, R5, R0, R8 ;  /* 0x0000000005007224 */ /* 0x000fc600078e0208 */
[----:B------:R-:W-:Y:S02]  /*0390*/  STL [R1+0x6f4], RZ ;  /* 0x0006f4ff01007387 */ /* 0x000fe40000100800 */
[----:B------:R-:W-:Y:S02]  /*03a0*/  ISETP.GT.U32.AND P1, PT, R9, R0, PT ;  /* 0x000000000900720c */ /* 0x000fe40003f24070 */
[----:B------:R-:W-:Y:S04]  /*03b0*/  STL [R1+0x6f8], RZ ;  /* 0x0006f8ff01007387 */ /* 0x000fe80000100800 */
[----:B------:R-:W-:Y:S04]  /*03c0*/  STL [R1+0x6fc], RZ ;  /* 0x0006fcff01007387 */ /* 0x000fe80000100800 */
[----:B------:R-:W-:Y:S03]  /*03d0*/  STL [R1+0x6e0], RZ ;  /* 0x0006e0ff01007387 */ /* 0x000fe60000100800 */
[----:B------:R-:W-:Y:S01]  /*03e0*/  @!P1 IMAD.IADD R0, R0, 0x1, -R9 ;  /* 0x0000000100009824 */ /* 0x000fe200078e0a09 */
[----:B------:R-:W-:Y:S01]  /*03f0*/  STL [R1+0x6e4], RZ ;  /* 0x0006e4ff01007387 */ /* 0x000fe20000100800 */
[----:B------:R-:W-:Y:S01]  /*0400*/  @!P1 VIADD R5, R5, 0x1 ;  /* 0x0000000105059836 */ /* 0x000fe20000000000 */
[----:B------:R-:W-:-:S02]  /*0410*/  ISETP.NE.AND P1, PT, R6, RZ, PT ;  /* 0x000000ff0600720c */ /* 0x000fc40003f25270 */
[----:B------:R-:W-:Y:S01]  /*0420*/  STL [R1+0x6e8], RZ ;  /* 0x0006e8ff01007387 */ /* 0x000fe20000100800 */
[----:B------:R-:W-:Y:S02]  /*0430*/  ISETP.GE.U32.AND P0, PT, R0, R9, PT ;  /* 0x000000090000720c */ /* 0x000fe40003f06070 */
[----:B------:R-:W-:Y:S01]  /*0440*/  LOP3.LUT R0, R7, R6, RZ, 0x3c, !PT ;  /* 0x0000000607007212 */ /* 0x000fe200078e3cff */
[----:B------:R-:W-:Y:S03]  /*0450*/  STL [R1+0x6ec], RZ ;  /* 0x0006ecff01007387 */ /* 0x000fe60000100800 */
[----:B------:R-:W-:Y:S01]  /*0460*/  ISETP.GE.AND P2, PT, R0, RZ, PT ;  /* 0x000000ff0000720c */ /* 0x000fe20003f46270 */
[----:B------:R-:W-:Y:S01]  /*0470*/  STL [R1+0x6d0], RZ ;  /* 0x0006d0ff01007387 */ /* 0x000fe20000100800 */
[----:B------:R-:W-:-:S03]  /*0480*/  VIADD R0, R2, 0x7f ;  /* 0x0000007f02007836 */ /* 0x000fc60000000000 */
[----:B------:R-:W-:Y:S02]  /*0490*/  STL [R1+0x6d4], RZ ;  /* 0x0006d4ff01007387 */ /* 0x000fe40000100800 */
[----:B------:R-:W-:Y:S02]  /*04a0*/  @P0 VIADD R5, R5, 0x1 ;  /* 0x0000000105050836 */ /* 0x000fe40000000000 */
[----:B------:R-:W-:Y:S02]  /*04b0*/  STL [R1+0x6d8], RZ ;  /* 0x0006d8ff01007387 */ /* 0x000fe40000100800 */
[----:B------:R-:W-:Y:S01]  /*04c0*/  IMAD.MOV.U32 R4, RZ, RZ, R5 ;  /* 0x000000ffff047224 */ /* 0x000fe200078e0005 */
[----:B------:R-:W-:Y:S01]  /*04d0*/  SHF.R.S32.HI R5, RZ, 0x1f, R0 ;  /* 0x0000001fff057819 */ /* 0x000fe20000011400 */
[----:B------:R-:W-:Y:S02]  /*04e0*/  STL [R1+0x6dc], RZ ;  /* 0x0006dcff01007387 */ /* 0x000fe40000100800 */
[----:B------:R-:W-:Y:S01]  /*04f0*/  @!P2 IMAD.MOV R4, RZ, RZ, -R4 ;  /* 0x000000ffff04a224 */ /* 0x000fe200078e0a04 */
[----:B------:R-:W-:Y:S01]  /*0500*/  @!P1 LOP3.LUT R4, RZ, R6, RZ, 0x33, !PT ;  /* 0x00000006ff049212 */ /* 0x000fe200078e33ff */
[----:B------:R-:W-:Y:S01]  /*0510*/  STL [R1+0x6c0], RZ ;  /* 0x0006c0ff01007387 */ /* 0x000fe20000100800 */
[----:B------:R-:W-:-:S03]  /*0520*/  LEA.HI R5, R5, R0, RZ, 0x7 ;  /* 0x0000000005057211 */ /* 0x000fc600078f38ff */
[----:B------:R-:W-:Y:S01]  /*0530*/  STL [R1+0x6c4], RZ ;  /* 0x0006c4ff01007387 */ /* 0x000fe20000100800 */
[----:B------:R-:W-:Y:S02]  /*0540*/  IMAD.SHL.U32 R8, R4, 0x8, RZ ;  /* 0x0000000804087824 */ /* 0x000fe400078e00ff */
[----:B------:R-:W-:Y:S01]  /*0550*/  IMAD.MOV R4, RZ, RZ, -R4 ;  /* 0x000000ffff047224 */ /* 0x000fe200078e0a04 */
[----:B------:R-:W-:Y:S02]  /*0560*/  STL [R1+0x6c8], RZ ;  /* 0x0006c8ff01007387 */ /* 0x000fe40000100800 */
[----:B------:R-:W-:Y:S01]  /*0570*/  LEA.HI.SX32 R5, R5, -R8, 0x19 ;  /* 0x8000000805057211 */ /* 0x000fe200078fcaff */
[----:B------:R-:W-:Y:S01]  /*0580*/  IMAD R6, R6, R4, R7 ;  /* 0x0000000406067224 */ /* 0x000fe200078e0207 */
[----:B------:R-:W-:Y:S02]  /*0590*/  STL [R1+0x6cc], RZ ;  /* 0x0006ccff01007387 */ /* 0x000fe40000100800 */
[----:B------:R-:W-:-:S02]  /*05a0*/  VIMNMX R13, R5, 0x8, PT ;  /* 0x00000008050d7848 */ /* 0x000fc40003fe0100 */
[----:B------:R-:W-:Y:S01]  /*05b0*/  STL [R1+0x6b0], RZ ;  /* 0x0006b0ff01007387 */ /* 0x000fe20000100800 */
[----:B------:R-:W-:Y:S02]  /*05c0*/  IABS R11, R6 ;  /* 0x00000006000b7213 */ /* 0x000fe40000000000 */
[----:B------:R-:W-:Y:S01]  /*05d0*/  IABS R9, R13 ;  /* 0x0000000d00097213 */ /* 0x000fe20000000000 */
[----:B------:R-:W-:Y:S03]  /*05e0*/  STL [R1+0x6b4], RZ ;  /* 0x0006b4ff01007387 */ /* 0x000fe60000100800 */
        /* <DEDUP_REMOVED lines=11> */
[----:B------:R-:W-:Y:S04]  /*06a0*/  STL [R1+0x828], RZ ;  /* 0x000828ff01007387 */ /* 0x000fe80000100800 */
[----:B------:R-:W-:Y:S01]  /*06b0*/  STL [R1+0x82c], RZ ;  /* 0x00082cff01007387 */ /* 0x000fe20000100800 */
[----:B------:R-:W0:Y:S03]  /*06c0*/  F2I.FTZ.U32.TRUNC.NTZ R5, R5 ;  /* 0x0000000500057305 */ /* 0x000e26000021f000 */
[----:B------:R-:W-:Y:S04]  /*06d0*/  STL [R1+0x760], RZ ;  /* 0x000760ff01007387 */ /* 0x000fe80000100800 */
[----:B------:R-:W-:Y:S04]  /*06e0*/  STL [R1+0x764], RZ ;  /* 0x000764ff01007387 */ /* 0x000fe80000100800 */
[----:B------:R-:W-:Y:S04]  /*06f0*/  STL [R1+0x768], RZ ;  /* 0x000768ff01007387 */ /* 0x000fe80000100800 */
[----:B------:R-:W-:Y:S01]  /*0700*/  STL [R1+0x76c], RZ ;  /* 0x00076cff01007387 */ /* 0x000fe20000100800 */
[----:B0-----:R-:W-:-:S03]  /*0710*/  IMAD.MOV R10, RZ, RZ, -R5 ;  /* 0x000000ffff0a7224 */ /* 0x001fc600078e0a05 */
[----:B------:R-:W-:Y:S01]  /*0720*/  STL [R1+0x6a0], RZ ;  /* 0x0006a0ff01007387 */ /* 0x000fe20000100800 */
[----:B------:R-:W-:Y:S01]  /*0730*/  IMAD.MOV.U32 R4, RZ, RZ, R10 ;  /* 0x000000ffff047224 */ /* 0x000fe200078e000a */
[----:B------:R-:W-:Y:S02]  /*0740*/  IABS R10, R13 ;  /* 0x0000000d000a7213 */ /* 0x000fe40000000000 */
[----:B------:R-:W-:Y:S01]  /*0750*/  STL [R1+0x6a4], RZ ;  /* 0x0006a4ff01007387 */ /* 0x000fe20000100800 */
[----:B------:R-:W-:Y:S02]  /*0760*/  IMAD R7, R4, R9, RZ ;  /* 0x0000000904077224 */ /* 0x000fe400078e02ff */
[----:B------:R-:W-:Y:S01]  /*0770*/  IMAD.MOV.U32 R4, RZ, RZ, RZ ;  /* 0x000000ffff047224 */ /* 0x000fe200078e00ff */
[----:B------:R-:W-:Y:S03]  /*0780*/  STL [R1+0x6a8], RZ ;  /* 0x0006a8ff01007387 */ /* 0x000fe60000100800 */
[----:B------:R-:W-:Y:S01]  /*0790*/  IMAD.HI.U32 R4, R5, R7, R4 ;  /* 0x0000000705047227 */ /* 0x000fe200078e0004 */
[----:B------:R-:W-:Y:S03]  /*07a0*/  STL [R1+0x6ac], RZ ;  /* 0x0006acff01007387 */ /* 0x000fe60000100800 */
[----:B------:R-:W-:Y:S01]  /*07b0*/  IMAD.MOV R5, RZ, RZ, -R10 ;  /* 0x000000ffff057224 */ /* 0x000fe200078e0a0a */
[----:B------:R-:W-:Y:S01]  /*07c0*/  STL [R1+0x600], RZ ;  /* 0x000600ff01007387 */ /* 0x000fe20000100800 */
[----:B------:R-:W-:-:S03]  /*07d0*/  IMAD.HI.U32 R0, R4, R11, RZ ;  /* 0x0000000b04007227 */ /* 0x000fc600078e00ff */
[----:B------:R-:W-:Y:S01]  /*07e0*/  STL [R1+0x604], RZ ;  /* 0x000604ff01007387 */ /* 0x000fe20000100800 */
[----:B------:R-:W-:Y:S02]  /*07f0*/  IMAD R4, R0, R5, R11 ;  /* 0x0000000500047224 */ /* 0x000fe400078e020b */
[----:B------:R-:W0:Y:S01]  /*0800*/  LDC R5, c[0x0][0x230] ;  /* 0x00008c00ff057b82 */ /* 0x000e220000000800 */
        /* <DEDUP_REMOVED lines=11> */
[-C--:B------:R-:W-:Y:S01]  /*08c0*/  LOP3.LUT R4, R6, R13.reuse, RZ, 0x3c, !PT ;  /* 0x0000000d06047212 */ /* 0x080fe200078e3cff */
[----:B------:R-:W-:Y:S01]  /*08d0*/  STL [R1+0x5e0], RZ ;  /* 0x0005e0ff01007387 */ /* 0x000fe20000100800 */
[----:B0-----:R-:W-:Y:S02]  /*08e0*/  VIADD R5, R5, 0x7f ;  /* 0x0000007f05057836 */ /* 0x001fe40000000000 */
[----:B------:R-:W-:Y:S01]  /*08f0*/  ISETP.GE.AND P2, PT, R4, RZ, PT ;  /* 0x000000ff0400720c */ /* 0x000fe20003f46270 */
[----:B------:R-:W-:Y:S04]  /*0900*/  STL [R1+0x5e4], RZ ;  /* 0x0005e4ff01007387 */ /* 0x000fe80000100800 */
[----:B------:R-:W-:Y:S02]  /*0910*/  STL [R1+0x5e8], RZ ;  /* 0x0005e8ff01007387 */ /* 0x000fe40000100800 */
[----:B------:R-:W-:Y:S01]  /*0920*/  @P0 VIADD R0, R0, 0x1 ;  /* 0x0000000100000836 */ /* 0x000fe20000000000 */
[----:B------:R-:W-:Y:S01]  /*0930*/  ISETP.GE.AND P0, PT, R5, 0x80, PT ;  /* 0x000000800500780c */ /* 0x000fe20003f06270 */
[----:B------:R-:W-:Y:S04]  /*0940*/  STL [R1+0x5ec], RZ ;  /* 0x0005ecff01007387 */ /* 0x000fe80000100800 */
[----:B------:R-:W-:Y:S01]  /*0950*/  STL [R1+0x5d0], RZ ;  /* 0x0005d0ff01007387 */ /* 0x000fe20000100800 */
[----:B------:R-:W-:Y:S01]  /*0960*/  @!P2 IMAD.MOV R0, RZ, RZ, -R0 ;  /* 0x000000ffff00a224 */ /* 0x000fe200078e0a00 */
[----:B------:R-:W-:-:S02]  /*0970*/  @!P1 LOP3.LUT R0, RZ, R13, RZ, 0x33, !PT ;  /* 0x0000000dff009212 */ /* 0x000fc400078e33ff */
[----:B------:R-:W-:Y:S03]  /*0980*/  STL [R1+0x5d4], RZ ;  /* 0x0005d4ff01007387 */ /* 0x000fe60000100800 */
[----:B------:R-:W-:Y:S01]  /*0990*/  IMAD.SHL.U32 R21, R0, 0x40, RZ ;  /* 0x0000004000157824 */ /* 0x000fe200078e00ff */
[----:B------:R-:W-:Y:S01]  /*09a0*/  STL [R1+0x5d8], RZ ;  /* 0x0005d8ff01007387 */ /* 0x000fe20000100800 */
[----:B------:R-:W-:Y:S02]  /*09b0*/  IMAD.MOV R4, RZ, RZ, -R0 ;  /* 0x000000ffff047224 */ /* 0x000fe400078e0a00 */
[C---:B------:R-:W-:Y:S01]  /*09c0*/  VIADD R7, R21.reuse, 0x1 ;  /* 0x0000000115077836 */ /* 0x040fe20000000000 */
[----:B------:R-:W-:Y:S01]  /*09d0*/  STL [R1+0x5dc], RZ ;  /* 0x0005dcff01007387 */ /* 0x000fe20000100800 */
[C---:B------:R-:W-:Y:S02]  /*09e0*/  VIADD R5, R21.reuse, 0x2 ;  /* 0x0000000215057836 */ /* 0x040fe40000000000 */
[----:B------:R-:W-:Y:S01]  /*09f0*/  VIADD R0, R21, 0x3 ;  /* 0x0000000315007836 */ /* 0x000fe20000000000 */
[----:B------:R-:W-:Y:S01]  /*0a00*/  STL [R1+0x810], RZ ;  /* 0x000810ff01007387 */ /* 0x000fe20000100800 */
[----:B------:R-:W-:-:S02]  /*0a10*/  IMAD R4, R13, R4, R6 ;  /* 0x000000040d047224 */ /* 0x000fc400078e0206 */
[C---:B------:R-:W-:Y:S01]  /*0a20*/  VIADD R60, R21.reuse, 0x13 ;  /* 0x00000013153c7836 */ /* 0x040fe20000000000 */
[----:B------:R-:W-:Y:S01]  /*0a30*/  STL [R1+0x814], RZ ;  /* 0x000814ff01007387 */ /* 0x000fe20000100800 */
[----:B------:R-:W-:Y:S02]  /*0a40*/  IMAD.IADD R4, R8, 0x1, R4 ;  /* 0x0000000108047824 */ /* 0x000fe400078e0204 */
[C---:B------:R-:W-:Y:S01]  /*0a50*/  VIADD R59, R21.reuse, 0x14 ;  /* 0x00000014153b7836 */ /* 0x040fe20000000000 */
[----:B------:R-:W-:Y:S01]  /*0a60*/  STL [R1+0x818], RZ ;  /* 0x000818ff01007387 */ /* 0x000fe20000100800 */
[C---:B------:R-:W-:Y:S02]  /*0a70*/  VIADD R58, R21.reuse, 0x15 ;  /* 0x00000015153a7836 */ /* 0x040fe40000000000 */
[C---:B------:R-:W-:Y:S01]  /*0a80*/  VIADD R57, R21.reuse, 0x16 ;  /* 0x0000001615397836 */ /* 0x040fe20000000000 */
[----:B------:R-:W-:Y:S01]  /*0a90*/  STL [R1+0x81c], RZ ;  /* 0x00081cff01007387 */ /* 0x000fe20000100800 */
[----:B------:R-:W-:-:S02]  /*0aa0*/  VIADD R56, R21, 0x17 ;  /* 0x0000001715387836 */ /* 0x000fc40000000000 */
[C---:B------:R-:W-:Y:S01]  /*0ab0*/  VIADD R55, R21.reuse, 0x18 ;  /* 0x0000001815377836 */ /* 0x040fe20000000000 */
[----:B------:R-:W-:Y:S01]  /*0ac0*/  STL [R1+0x800], RZ ;  /* 0x000800ff01007387 */ /* 0x000fe20000100800 */
[C---:B------:R-:W-:Y:S02]  /*0ad0*/  VIADD R49, R21.reuse, 0x19 ;  /* 0x0000001915317836 */ /* 0x040fe40000000000 */
        /* <DEDUP_REMOVED lines=50> */
[----:B------:R-:W-:-:S03]  /*0e00*/  VIADD R8, R21, 0x3c ;  /* 0x0000003c15087836 */ /* 0x000fc60000000000 */
[----:B------:R-:W-:Y:S04]  /*0e10*/  STL [R1+0x5a8], RZ ;  /* 0x0005a8ff01007387 */ /* 0x000fe80000100800 */
        /* <DEDUP_REMOVED lines=153> */
[----:B------:R-:W-:Y:S04]  /*17b0*/  STL [R1+0xb54], R21 ;  /* 0x000b541501007387 */ /* 0x000fe80000100800 */
[----:B------:R0:W-:Y:S04]  /*17c0*/  STL [R1+0x58], R7 ;  /* 0x0000580701007387 */ /* 0x0001e80000100800 */
[----:B------:R1:W-:Y:S01]  /*17d0*/  STL [R1+0x54], R5 ;  /* 0x0000540501007387 */ /* 0x0003e20000100800 */
[----:B------:R-:W2:Y:S01]  /*17e0*/  S2R R14, SR_TID.X ;  /* 0x00000000000e7919 */ /* 0x000ea20000002100 */
[----:B0-----:R-:W-:-:S02]  /*17f0*/  VIADD R7, R21, 0x4 ;  /* 0x0000000415077836 */ /* 0x001fc40000000000 */
[----:B------:R0:W-:Y:S01]  /*1800*/  STL [R1+0x50], R0 ;  /* 0x0000500001007387 */ /* 0x0001e20000100800 */
[----:B-1----:R-:W-:-:S03]  /*1810*/  VIADD R5, R21, 0x5 ;  /* 0x0000000515057836 */ /* 0x002fc60000000000 */
[----:B------:R1:W-:Y:S04]  /*1820*/  STL [R1+0x4c], R7 ;  /* 0x00004c0701007387 */ /* 0x0003e80000100800 */
[----:B------:R3:W-:Y:S01]  /*1830*/  STL [R1+0x48], R5 ;  /* 0x0000480501007387 */ /* 0x0007e20000100800 */
[C---:B0-----:R-:W-:Y:S02]  /*1840*/  VIADD R0, R21.reuse, 0x6 ;  /* 0x0000000615007836 */ /* 0x041fe40000000000 */
[----:B-1----:R-:W-:-:S03]  /*1850*/  VIADD R7, R21, 0x7 ;  /* 0x0000000715077836 */ /* 0x002fc60000000000 */
[----:B------:R0:W-:Y:S01]  /*1860*/  STL [R1+0x44], R0 ;  /* 0x0000440001007387 */ /* 0x0001e20000100800 */
[----:B---3--:R-:W-:-:S03]  /*1870*/  VIADD R5, R21, 0x8 ;  /* 0x0000000815057836 */ /* 0x008fc60000000000 */
[----:B------:R1:W-:Y:S04]  /*1880*/  STL [R1+0x40], R7 ;  /* 0x0000400701007387 */ /* 0x0003e80000100800 */
[----:B------:R3:W-:Y:S01]  /*1890*/  STL [R1+0x3c], R5 ;  /* 0x00003c0501007387 */ /* 0x0007e20000100800 */
[C---:B0-----:R-:W-:Y:S01]  /*18a0*/  VIADD R0, R21.reuse, 0x9 ;  /* 0x0000000915007836 */ /* 0x041fe20000000000 */
[----:B--2---:R-:W-:Y:S01]  /*18b0*/  LOP3.LUT R6, R14, 0x1f, RZ, 0xc0, !PT ;  /* 0x0000001f0e067812 */ /* 0x004fe200078ec0ff */
[----:B-1----:R-:W-:-:S03]  /*18c0*/  VIADD R7, R21, 0xa ;  /* 0x0000000a15077836 */ /* 0x002fc60000000000 */
[----:B------:R0:W-:Y:S01]  /*18d0*/  STL [R1+0x38], R0 ;  /* 0x0000380001007387 */ /* 0x0001e20000100800 */
[----:B---3--:R-:W-:-:S03]  /*18e0*/  VIADD R5, R21, 0xb ;  /* 0x0000000b15057836 */ /* 0x008fc60000000000 */
[----:B------:R1:W-:Y:S04]  /*18f0*/  STL [R1+0x34], R7 ;  /* 0x0000340701007387 */ /* 0x0003e80000100800 */
[----:B------:R2:W-:Y:S01]  /*1900*/  STL [R1+0x30], R5 ;  /* 0x0000300501007387 */ /* 0x0005e20000100800 */
[C---:B0-----:R-:W-:Y:S02]  /*1910*/  VIADD R0, R21.reuse, 0xc ;  /* 0x0000000c15007836 */ /* 0x041fe40000000000 */
[----:B-1----:R-:W-:-:S03]  /*1920*/  VIADD R7, R21, 0xd ;  /* 0x0000000d15077836 */ /* 0x002fc60000000000 */
[----:B------:R0:W-:Y:S01]  /*1930*/  STL [R1+0x2c], R0 ;  /* 0x00002c0001007387 */ /* 0x0001e20000100800 */
[----:B--2---:R-:W-:-:S03]  /*1940*/  VIADD R5, R21, 0xe ;  /* 0x0000000e15057836 */ /* 0x004fc60000000000 */
[----:B------:R1:W-:Y:S04]  /*1950*/  STL [R1+0x28], R7 ;  /* 0x0000280701007387 */ /* 0x0003e80000100800 */
[----:B------:R2:W-:Y:S01]  /*1960*/  STL [R1+0x24], R5 ;  /* 0x0000240501007387 */ /* 0x0005e20000100800 */
[C---:B0-----:R-:W-:Y:S02]  /*1970*/  VIADD R0, R21.reuse, 0xf ;  /* 0x0000000f15007836 */ /* 0x041fe40000000000 */
[----:B-1----:R-:W-:-:S03]  /*1980*/  VIADD R7, R21, 0x10 ;  /* 0x0000001015077836 */ /* 0x002fc60000000000 */
[----:B------:R0:W-:Y:S01]  /*1990*/  STL [R1+0x20], R0 ;  /* 0x0000200001007387 */ /* 0x0001e20000100800 */
[----:B--2---:R-:W-:-:S03]  /*19a0*/  VIADD R5, R21, 0x11 ;  /* 0x0000001115057836 */ /* 0x004fc60000000000 */
[----:B------:R1:W-:Y:S04]  /*19b0*/  STL [R1+0x1c], R7 ;  /* 0x00001c0701007387 */ /* 0x0003e80000100800 */
[----:B------:R-:W-:Y:S01]  /*19c0*/  STL [R1+0x18], R5 ;  /* 0x0000180501007387 */ /* 0x000fe20000100800 */
[C---:B0-----:R-:W-:Y:S02]  /*19d0*/  VIADD R0, R21.reuse, 0x12 ;  /* 0x0000001215007836 */ /* 0x041fe40000000000 */
[----:B-1----:R-:W-:-:S03]  /*19e0*/  VIADD R7, R21, 0x3d ;  /* 0x0000003d15077836 */ /* 0x002fc60000000000 */
[----:B------:R0:W-:Y:S02]  /*19f0*/  STL [R1+0xc], R0 ;  /* 0x00000c0001007387 */ /* 0x0001e40000100800 */
[----:B0-----:R-:W-:-:S05]  /*1a00*/  IMAD.SHL.U32 R0, R4, 0x80, RZ ;  /* 0x0000008004007824 */ /* 0x001fca00078e00ff */
[C---:B------:R-:W-:Y:S02]  /*1a10*/  LOP3.LUT R5, R0.reuse, 0x20, R6, 0xfe, !PT ;  /* 0x0000002000057812 */ /* 0x040fe400078efe06 */
[C---:B------:R-:W-:Y:S01]  /*1a20*/  LOP3.LUT R15, R0.reuse, 0x1f, R14, 0xf8, !PT ;  /* 0x0000001f000f7812 */ /* 0x040fe200078ef80e */
[C---:B------:R-:W-:Y:S01]  /*1a30*/  VIADD R14, R21.reuse, 0x36 ;  /* 0x00000036150e7836 */ /* 0x040fe20000000000 */
[C-C-:B------:R-:W-:Y:S01]  /*1a40*/  LOP3.LUT R4, R0.reuse, 0x40, R6.reuse, 0xfe, !PT ;  /* 0x0000004000047812 */ /* 0x140fe200078efe06 */
[----:B------:R0:W-:Y:S01]  /*1a50*/  STL [R1+0xe38], R5 ;  /* 0x000e380501007387 */ /* 0x0001e20000100800 */
[----:B------:R-:W-:Y:S01]  /*1a60*/  LOP3.LUT R0, R0, 0x60, R6, 0xfe, !PT ;  /* 0x0000006000007812 */ /* 0x000fe200078efe06 */
[C---:B------:R-:W-:Y:S02]  /*1a70*/  VIADD R6, R21.reuse, 0x3e ;  /* 0x0000003e15067836 */ /* 0x040fe40000000000 */
[----:B------:R1:W-:Y:S04]  /*1a80*/  STL [R1+0xe3c], R15 ;  /* 0x000e3c0f01007387 */ /* 0x0003e80000100800 */
[----:B------:R1:W-:Y:S01]  /*1a90*/  STL [R1+0xe34], R4 ;  /* 0x000e340401007387 */ /* 0x0003e20000100800 */
[----:B0-----:R-:W-:-:S03]  /*1aa0*/  VIADD R5, R21, 0x3f ;  /* 0x0000003f15057836 */ /* 0x001fc60000000000 */
[----:B------:R1:W-:Y:S01]  /*1ab0*/  STL [R1+0xe30], R0 ;  /* 0x000e300001007387 */ /* 0x0003e20000100800 */
[----:B------:R-:W-:Y:S05]  /*1ac0*/  @!P0 BRA `(.L_x_0) ;  /* 0x0000062000408947 */ /* 0x000fea0003800000 */
[----:B------:R0:W-:Y:S01]  /*1ad0*/  STL [R1+0x28d8], R58 ;  /* 0x0028d83a01007387 */ /* 0x0001e20000100800 */
[----:B-1----:R-:W-:Y:S01]  /*1ae0*/  IABS R0, R3 ;  /* 0x0000000300007213 */ /* 0x002fe20000000000 */
[----:B------:R-:W-:Y:S02]  /*1af0*/  IMAD.MOV.U32 R28, RZ, RZ, RZ ;  /* 0x000000ffff1c7224 */ /* 0x000fe400078e00ff */
[----:B------:R-:W-:Y:S01]  /*1b00*/  IMAD.MOV.U32 R30, RZ, RZ, RZ ;  /* 0x000000ffff1e7224 */ /* 0x000fe200078e00ff */
[----:B------:R1:W-:Y:S01]  /*1b10*/  STL [R1+0x28d4], R59 ;  /* 0x0028d43b01007387 */ /* 0x0003e20000100800 */
[----:B------:R-:W-:Y:S01]  /*1b20*/  ISETP.GE.AND P5, PT, R5, RZ, PT ;  /* 0x000000ff0500720c */ /* 0x000fe20003fa6270 */
[----:B------:R-:W-:Y:S01]  /*1b30*/  ULDC.64 UR6, c[0x0][0x218] ;  /* 0x0000860000067ab9 */ /* 0x000fe20000000a00 */
[----:B------:R-:W-:Y:S01]  /*1b40*/  IABS R51, R5 ;  /* 0x0000000500337213 */ /* 0x000fe20000000000 */
[----:B------:R-:W-:Y:S01]  /*1b50*/  ULDC UR34, c[0x0][0x240] ;  /* 0x0000900000227ab9 */ /* 0x000fe20000000800 */
[----:B0-----:R-:W-:Y:S01]  /*1b60*/  IMAD.MOV.U32 R58, RZ, RZ, R15 ;  /* 0x000000ffff3a7224 */ /* 0x001fe200078e000f */
[----:B------:R-:W-:Y:S01]  /*1b70*/  ISETP.GE.AND P0, PT, R6, RZ, PT ;  /* 0x000000ff0600720c */ /* 0x000fe20003f06270 */
[----:B------:R-:W-:Y:S01]  /*1b80*/  ULDC UR58, c[0x0][0x234] ;  /* 0x00008d00003a7ab9 */ /* 0x000fe20000000800 */
[----:B------:R-:W-:Y:S01]  /*1b90*/  IABS R61, R10 ;  /* 0x0000000a003d7213 */ /* 0x000fe20000000000 */
[----:B------:R-:W-:Y:S01]  /*1ba0*/  ULDC UR9, c[0x0][0x238] ;  /* 0x00008e0000097ab9 */ /* 0x000fe20000000800 */
[----:B-1----:R-:W2:Y:S01]  /*1bb0*/  LDL R59, [R1+0xe38] ;  /* 0x000e3800013b7983 */ /* 0x002ea20000100800 */
[----:B------:R-:W-:Y:S01]  /*1bc0*/  ULDC UR50, c[0x0][0x238] ;  /* 0x00008e0000327ab9 */ /* 0x000fe20000000800 */
[----:B------:R-:W-:Y:S01]  /*1bd0*/  ULDC UR42, c[0x0][0x238] ;  /* 0x00008e00002a7ab9 */ /* 0x000fe20000000800 */
[----:B------:R-:W-:Y:S01]  /*1be0*/  ULDC UR30, c[0x0][0x238] ;  /* 0x00008e00001e7ab9 */ /* 0x000fe20000000800 */
[----:B------:R0:W-:Y:S01]  /*1bf0*/  STL [R1+0x28d0], R60 ;  /* 0x0028d03c01007387 */ /* 0x0001e20000100800 */
[----:B------:R-:W-:Y:S01]  /*1c00*/  ULDC UR22, c[0x0][0x238] ;  /* 0x00008e0000167ab9 */ /* 0x000fe20000000800 */
        /* <DEDUP_REMOVED lines=8> */
[----:B0-----:R-:W3:Y:S01]  /*1c90*/  LDL R60, [R1+0xe34] ;  /* 0x000e3400013c7983 */ /* 0x001ee20000100800 */
[----:B------:R-:W-:Y:S01]  /*1ca0*/  IABS R15, R2 ;  /* 0x00000002000f7213 */ /* 0x000fe20000000000 */
[----:B------:R-:W-:Y:S01]  /*1cb0*/  ULDC UR28, c[0x0][0x238] ;  /* 0x00008e00001c7ab9 */ /* 0x000fe20000000800 */
[----:B------:R-:W-:Y:S01]  /*1cc0*/  ULDC UR24, c[0x0][0x238] ;  /* 0x00008e0000187ab9 */ /* 0x000fe20000000800 */
[----:B------:R0:W-:Y:S01]  /*1cd0*/  STL [R1+0x28b4], R3 ;  /* 0x0028b40301007387 */ /* 0x0001e20000100800 */
[----:B------:R-:W1:Y:S01]  /*1ce0*/  I2F.RP R21, R15 ;  /* 0x0000000f00157306 */ /* 0x000e620000209400 */
        /* <DEDUP_REMOVED lines=8> */
[----:B0-----:R-:W4:Y:S01]  /*1d70*/  LDL R3, [R1+0xe30] ;  /* 0x000e300001037983 */ /* 0x001f220000100800 */
[----:B------:R-:W0:Y:S01]  /*1d80*/  I2F.RP R4, R0 ;  /* 0x0000000000047306 */ /* 0x000e220000209400 */
[----:B------:R-:W-:Y:S01]  /*1d90*/  ISETP.GE.AND P6, PT, R58, RZ, PT ;  /* 0x000000ff3a00720c */ /* 0x000fe20003fc6270 */
[----:B------:R-:W-:Y:S01]  /*1da0*/  ULDC UR51, c[0x0][0x238] ;  /* 0x00008e0000337ab9 */ /* 0x000fe20000000800 */
[----:B------:R-:W-:Y:S01]  /*1db0*/  ULDC UR49, c[0x0][0x238] ;  /* 0x00008e0000317ab9 */ /* 0x000fe20000000800 */
[----:B------:R-:W-:Y:S01]  /*1dc0*/  ULDC UR47, c[0x0][0x238] ;  /* 0x00008e00002f7ab9 */ /* 0x000fe20000000800 */
[----:B------:R-:W-:Y:S01]  /*1dd0*/  ULDC UR45, c[0x0][0x238] ;  /* 0x00008e00002d7ab9 */ /* 0x000fe20000000800 */
[----:B------:R-:W-:Y:S01]  /*1de0*/  ULDC UR43, c[0x0][0x238] ;  /* 0x00008e00002b7ab9 */ /* 0x000fe20000000800 */
[----:B------:R-:W-:Y:S01]  /*1df0*/  ULDC UR41, c[0x0][0x238] ;  /* 0x00008e0000297ab9 */ /* 0x000fe20000000800 */
[----:B-1----:R-:W1:Y:S01]  /*1e00*/  MUFU.RCP R21, R21 ;  /* 0x0000001500157308 */ /* 0x002e620000001000 */
[----:B------:R-:W-:Y:S01]  /*1e10*/  ULDC UR39, c[0x0][0x238] ;  /* 0x00008e0000277ab9 */ /* 0x000fe20000000800 */
[----:B------:R-:W-:Y:S01]  /*1e20*/  ULDC UR37, c[0x0][0x238] ;  /* 0x00008e0000257ab9 */ /* 0x000fe20000000800 */
[----:B------:R-:W-:Y:S01]  /*1e30*/  ULDC UR31, c[0x0][0x238] ;  /* 0x00008e00001f7ab9 */ /* 0x000fe20000000800 */
[----:B------:R-:W-:Y:S01]  /*1e40*/  ULDC UR29, c[0x0][0x238] ;  /* 0x00008e00001d7ab9 */ /* 0x000fe20000000800 */
[----:B------:R-:W-:Y:S01]  /*1e50*/  ULDC UR27, c[0x0][0x238] ;  /* 0x00008e00001b7ab9 */ /* 0x000fe20000000800 */
[----:B------:R-:W-:Y:S01]  /*1e60*/  ULDC UR25, c[0x0][0x238] ;  /* 0x00008e0000197ab9 */ /* 0x000fe20000000800 */
[----:B------:R-:W-:Y:S01]  /*1e70*/  ULDC UR23, c[0x0][0x238] ;  /* 0x00008e0000177ab9 */ /* 0x000fe20000000800 */
[----:B0-----:R-:W0:Y:S01]  /*1e80*/  MUFU.RCP R4, R4 ;  /* 0x0000000400047308 */ /* 0x001e220000001000 */
        /* <DEDUP_REMOVED lines=8> */
[----:B-1----:R-:W-:Y:S01]  /*1f10*/  VIADD R21, R21, 0xffffffe ;  /* 0x0ffffffe15157836 */ /* 0x002fe20000000000 */
[----:B------:R-:W-:Y:S01]  /*1f20*/  ULDC UR46, c[0x0][0x238] ;  /* 0x00008e00002e7ab9 */ /* 0x000fe20000000800 */
[----:B------:R-:W-:Y:S01]  /*1f30*/  ULDC UR8, c[0x0][0x238] ;  /* 0x00008e0000087ab9 */ /* 0x000fe20000000800 */
[----:B------:R-:W-:Y:S01]  /*1f40*/  ULDC UR26, c[0x0][0x238] ;  /* 0x00008e00001a7ab9 */ /* 0x000fe20000000800 */
[----:B------:R-:W1:Y:S01]  /*1f50*/  F2I.FTZ.U32.TRUNC.NTZ R29, R21 ;  /* 0x00000015001d7305 */ /* 0x000e62000021f000 */
[----:B------:R-:W-:Y:S01]  /*1f60*/  ULDC UR54, c[0x0][0x238] ;  /* 0x00008e0000367ab9 */ /* 0x000fe20000000800 */
[----:B------:R-:W-:Y:S01]  /*1f70*/  ULDC UR38, c[0x0][0x238] ;  /* 0x00008e0000267ab9 */ /* 0x000fe20000000800 */
[----:B------:R-:W-:Y:S01]  /*1f80*/  ULDC UR18, c[0x0][0x238] ;  /* 0x00008e0000127ab9 */ /* 0x000fe20000000800 */
[----:B0-----:R-:W-:-:S04]  /*1f90*/  VIADD R4, R4, 0xffffffe ;  /* 0x0ffffffe04047836 */ /* 0x001fc80000000000 */
[----:B------:R1:W0:Y:S02]  /*1fa0*/  F2I.FTZ.U32.TRUNC.NTZ R31, R4 ;  /* 0x00000004001f7305 */ /* 0x000224000021f000 */
[----:B-1----:R-:W-:-:S04]  /*1fb0*/  IMAD.MOV R4, RZ, RZ, -R29 ;  /* 0x000000ffff047224 */ /* 0x002fc800078e0a1d */
[----:B------:R-:W-:Y:S01]  /*1fc0*/  IMAD R52, R4, R15, RZ ;  /* 0x0000000f04347224 */ /* 0x000fe200078e02ff */
[----:B------:R-:W-:Y:S02]  /*1fd0*/  IABS R4, R58 ;  /* 0x0000003a00047213 */ /* 0x000fe40000000000 */
[----:B------:R-:W5:Y:S01]  /*1fe0*/  LDL.LU R58, [R1+0x28d8] ;  /* 0x0028d800013a7983 */ /* 0x000f620000300800 */
[----:B------:R-:W-:-:S04]  /*1ff0*/  IMAD.HI.U32 R52, R29, R52, R28 ;  /* 0x000000341d347227 */ /* 0x000fc800078e001c */
[----:B------:R-:W-:Y:S02]  /*2000*/  IMAD.MOV.U32 R29, RZ, RZ, R4 ;  /* 0x000000ffff1d7224 */ /* 0x000fe400078e0004 */
[----:B0-----:R-:W-:Y:S02]  /*2010*/  IMAD.MOV R4, RZ, RZ, -R31 ;  /* 0x000000ffff047224 */ /* 0x001fe400078e0a1f */
[----:B------:R-:W-:-:S04]  /*2020*/  IMAD.HI.U32 R50, R52, R29, RZ ;  /* 0x0000001d34327227 */ /* 0x000fc800078e00ff */
[----:B------:R-:W-:Y:S02]  /*2030*/  IMAD R4, R4, R0, RZ ;  /* 0x0000000004047224 */ /* 0x000fe400078e02ff */
[----:B------:R-:W-:Y:S02]  /*2040*/  IMAD.MOV R50, RZ, RZ, -R50 ;  /* 0x000000ffff327224 */ /* 0x000fe400078e0a32 */
[----:B------:R-:W-:Y:S01]  /*2050*/  IMAD.HI.U32 R4, R31, R4, R30 ;  /* 0x000000041f047227 */ /* 0x000fe200078e001e */
[----:B------:R-:W-:-:S03]  /*2060*/  IABS R30, R6 ;  /* 0x00000006001e7213 */ /* 0x000fc60000000000 */
[----:B------:R-:W-:Y:S02]  /*2070*/  IMAD R29, R15, R50, R29 ;  /* 0x000000320f1d7224 */ /* 0x000fe400078e021d */
[----:B------:R-:W-:-:S03]  /*2080*/  IMAD.HI.U32 R6, R4, R30, RZ ;  /* 0x0000001e04067227 */ /* 0x000fc600078e00ff */
[----:B------:R-:W-:Y:S01]  /*2090*/  ISETP.GT.U32.AND P1, PT, R15, R29, PT ;  /* 0x0000001d0f00720c */ /* 0x000fe20003f24070 */
[----:B------:R-:W-:-:S04]  /*20a0*/  IMAD.MOV R6, RZ, RZ, -R6 ;  /* 0x000000ffff067224 */ /* 0x000fc800078e0a06 */
[----:B------:R-:W-:Y:S01]  /*20b0*/  IMAD R30, R0, R6, R30 ;  /* 0x00000006001e7224 */ /* 0x000fe200078e021e */
[----:B------:R-:W-:-:S05]  /*20c0*/  IABS R6, R8 ;  /* 0x0000000800067213 */ /* 0x000fca0000000000 */
[----:B------:R-:W-:-:S04]  /*20d0*/  IMAD.HI.U32 R54, R4, R6, RZ ;  /* 0x0000000604367227 */ /* 0x000fc800078e00ff */
[----:B------:R-:W-:Y:S02]  /*20e0*/  @!P1 IMAD.IADD R29, R29, 0x1, -R15 ;  /* 0x000000011d1d9824 */ /* 0x000fe400078e0a0f */
[----:B------:R-:W-:-:S04]  /*20f0*/  IMAD.MOV R54, RZ, RZ, -R54 ;  /* 0x000000ffff367224 */ /* 0x000fc800078e0a36 */
[----:B------:R-:W-:Y:S01]  /*2100*/  IMAD R6, R0, R54, R6 ;  /* 0x0000003600067224 */ /* 0x000fe200078e0206 */
[----:B--2---:R-:W-:-:S05]  /*2110*/  IABS R21, R59 ;  /* 0x0000003b00157213 */ /* 0x004fca0000000000 */
[----:B------:R-:W-:-:S04]  /*2120*/  IMAD.HI.U32 R28, R52, R21, RZ ;  /* 0x00000015341c7227 */ /* 0x000fc800078e00ff */
[----:B------:R-:W-:-:S04]  /*2130*/  IMAD.MOV R28, RZ, RZ, -R28 ;  /* 0x000000ffff1c7224 */ /* 0x000fc800078e0a1c */
[C---:B------:R-:W-:Y:S01]  /*2140*/  IMAD R21, R15.reuse, R28, R21 ;  /* 0x0000001c0f157224 */ /* 0x040fe200078e0215 */
[----:B---3--:R-:W-:Y:S02]  /*2150*/  IABS R31, R60 ;  /* 0x0000003c001f7213 */ /* 0x008fe40000000000 */
[----:B------:R-:W-:Y:S02]  /*2160*/  IABS R28, R7 ;  /* 0x00000007001c7213 */ /* 0x000fe40000000000 */
[----:B------:R-:W-:Y:S01]  /*2170*/  ISETP.GT.U32.AND P2, PT, R15, R21, PT ;  /* 0x000000150f00720c */ /* 0x000fe20003f44070 */
[----:B------:R-:W-:-:S04]  /*2180*/  IMAD.HI.U32 R5, R52, R31, RZ ;  /* 0x0000001f34057227 */ /* 0x000fc800078e00ff */
[----:B------:R-:W-:-:S04]  /*2190*/  IMAD.MOV R5, RZ, RZ, -R5 ;  /* 0x000000ffff057224 */ /* 0x000fc800078e0a05 */
[----:B------:R-:W-:Y:S01]  /*21a0*/  IMAD R31, R15, R5, R31 ;  /* 0x000000050f1f7224 */ /* 0x000fe200078e021f */
[----:B----4-:R-:W-:Y:S01]  /*21b0*/  IABS R50, R3 ;  /* 0x0000000300327213 */ /* 0x010fe20000000000 */
[----:B------:R-:W-:-:S03]  /*21c0*/  IMAD.HI.U32 R5, R4, R28, RZ ;  /* 0x0000001c04057227 */ /* 0x000fc600078e00ff */
[----:B------:R-:W-:Y:S01]  /*21d0*/  ISETP.GT.U32.AND P3, PT, R15, R31, PT ;  /* 0x0000001f0f00720c */ /* 0x000fe20003f64070 */
[----:B------:R-:W-:-:S04]  /*21e0*/  IMAD.HI.U32 R53, R52, R50, RZ ;  /* 0x0000003234357227 */ /* 0x000fc800078e00ff */
[----:B------:R-:W-:Y:S02]  /*21f0*/  IMAD.MOV R53, RZ, RZ, -R53 ;  /* 0x000000ffff357224 */ /* 0x000fe400078e0a35 */
[----:B------:R-:W-:-:S04]  /*2200*/  IMAD.HI.U32 R52, R4, R51, RZ ;  /* 0x0000003304347227 */ /* 0x000fc800078e00ff */
[----:B------:R-:W-:Y:S02]  /*2210*/  IMAD R50, R15, R53, R50 ;  /* 0x000000350f327224 */ /* 0x000fe400078e0232 */
[--C-:B------:R-:W-:Y:S01]  /*2220*/  @!P3 IMAD.IADD R31, R31, 0x1, -R15.reuse ;  /* 0x000000011f1fb824 */ /* 0x100fe200078e0a0f */
[C---:B------:R-:W-:Y:S01]  /*2230*/  ISETP.GT.U32.AND P3, PT, R15.reuse, R29, PT ;  /* 0x0000001d0f00720c */ /* 0x040fe20003f64070 */
[----:B------:R-:W-:Y:S01]  /*2240*/  IMAD.MOV R52, RZ, RZ, -R52 ;  /* 0x000000ffff347224 */ /* 0x000fe200078e0a34 */
[----:B------:R-:W-:Y:S01]  /*2250*/  ISETP.GT.U32.AND P4, PT, R15, R50, PT ;  /* 0x000000320f00720c */ /* 0x000fe20003f84070 */
[----:B------:R-:W-:Y:S01]  /*2260*/  @!P2 IMAD.IADD R21, R21, 0x1, -R15 ;  /* 0x000000011515a824 */ /* 0x000fe200078e0a0f */
[C---:B------:R-:W-:Y:S01]  /*2270*/  ISETP.GT.U32.AND P1, PT, R15.reuse, R31, PT ;  /* 0x0000001f0f00720c */ /* 0x040fe20003f24070 */
[----:B------:R-:W-:Y:S02]  /*2280*/  IMAD R51, R0, R52, R51 ;  /* 0x0000003400337224 */ /* 0x000fe400078e0233 */
[----:B------:R-:W-:Y:S01]  /*2290*/  IMAD.MOV R5, RZ, RZ, -R5 ;  /* 0x000000ffff057224 */ /* 0x000fe200078e0a05 */
[----:B------:R-:W-:Y:S01]  /*22a0*/  ISETP.GT.U32.AND P2, PT, R15, R21, PT ;  /* 0x000000150f00720c */ /* 0x000fe20003f44070 */
[----:B------:R-:W-:-:S04]  /*22b0*/  IMAD.HI.U32 R52, R4, R61, RZ ;  /* 0x0000003d04347227 */ /* 0x000fc800078e00ff */
[--C-:B------:R-:W-:Y:S01]  /*22c0*/  @!P3 IMAD.IADD R29, R29, 0x1, -R15.reuse ;  /* 0x000000011d1db824 */ /* 0x100fe200078e0a0f */
[----:B------:R-:W-:Y:S01]  /*22d0*/  ISETP.GT.U32.AND P3, PT, R0, R51, PT ;  /* 0x000000330000720c */ /* 0x000fe20003f64070 */
[--C-:B------:R-:W-:Y:S02]  /*22e0*/  @!P4 IMAD.IADD R50, R50, 0x1, -R15.reuse ;  /* 0x000000013232c824 */ /* 0x100fe400078e0a0f */
[C---:B------:R-:W-:Y:S01]  /*22f0*/  IMAD R28, R0.reuse, R5, R28 ;  /* 0x00000005001c7224 */ /* 0x040fe200078e021c */
[----:B------:R-:W-:Y:S02]  /*2300*/  IABS R5, R9 ;  /* 0x0000000900057213 */ /* 0x000fe40000000000 */
[----:B------:R-:W-:Y:S01]  /*2310*/  ISETP.GT.U32.AND P4, PT, R15, R50, PT ;  /* 0x000000320f00720c */ /* 0x000fe20003f84070 */
[--C-:B------:R-:W-:Y:S01]  /*2320*/  @!P2 IMAD.IADD R21, R21, 0x1, -R15.reuse ;  /* 0x000000011515a824 */ /* 0x100fe200078e0a0f */
[C---:B------:R-:W-:Y:S01]  /*2330*/  ISETP.GT.U32.AND P2, PT, R0.reuse, R30, PT ;  /* 0x0000001e0000720c */ /* 0x040fe20003f44070 */
[----:B------:R-:W-:Y:S01]  /*2340*/  @!P1 IMAD.IADD R31, R31, 0x1, -R15 ;  /* 0x000000011f1f9824 */ /* 0x000fe200078e0a0f */
[----:B------:R-:W-:Y:S01]  /*2350*/  ISETP.GT.U32.AND P1, PT, R0, R28, PT ;  /* 0x0000001c0000720c */ /* 0x000fe20003f24070 */
[----:B------:R-:W-:Y:S01]  /*2360*/  @!P6 IMAD.MOV R29, RZ, RZ, -R29 ;  /* 0x000000ffff1de224 */ /* 0x000fe200078e0a1d */
[----:B------:R-:W-:Y:S01]  /*2370*/  ISETP.GE.AND P6, PT, R59, RZ, PT ;  /* 0x000000ff3b00720c */ /* 0x000fe20003fc6270 */
[----:B------:R-:W-:Y:S01]  /*2380*/  @!P3 IMAD.IADD R51, R51, 0x1, -R0 ;  /* 0x000000013333b824 */ /* 0x000fe200078e0a00 */
[----:B------:R-:W-:Y:S01]  /*2390*/  ISETP.GE.AND P3, PT, R60, RZ, PT ;  /* 0x000000ff3c00720c */ /* 0x000fe20003f66270 */
[----:B------:R-:W-:Y:S01]  /*23a0*/  IMAD.MOV R52, RZ, RZ, -R52 ;  /* 0x000000ffff347224 */ /* 0x000fe200078e0a34 */
[----:B------:R-:W2:Y:S01]  /*23b0*/  LDL.LU R59, [R1+0x28d4] ;  /* 0x0028d400013b7983 */ /* 0x000ea20000300800 */
[----:B------:R-:W-:-:S03]  /*23c0*/  IMAD.HI.U32 R53, R4, R5, RZ ;  /* 0x0000000504357227 */ /* 0x000fc600078e00ff */
[----:B------:R-:W3:Y:S01]  /*23d0*/  LDL.LU R60, [R1+0x28d0] ;  /* 0x0028d000013c7983 */ /* 0x000ee20000300800 */
[----:B------:R-:W-:Y:S01]  /*23e0*/  @!P4 IMAD.IADD R50, R50, 0x1, -R15 ;  /* 0x000000013232c824 */ /* 0x000fe200078e0a0f */
[C---:B------:R-:W-:Y:S01]  /*23f0*/  ISETP.GT.U32.AND P4, PT, R0.reuse, R6, PT ;  /* 0x000000060000720c */ /* 0x040fe20003f84070 */
[----:B------:R-:W-:Y:S01]  /*2400*/  IMAD R61, R0, R52, R61 ;  /* 0x00000034003d7224 */ /* 0x000fe200078e023d */
[----:B------:R-:W-:Y:S01]  /*2410*/  LOP3.LUT R52, RZ, R2, RZ, 0x33, !PT ;  /* 0x00000002ff347212 */ /* 0x000fe200078e33ff */
[--C-:B------:R-:W-:Y:S01]  /*2420*/  @!P2 IMAD.IADD R30, R30, 0x1, -R0.reuse ;  /* 0x000000011e1ea824 */ /* 0x100fe200078e0a00 */
[----:B------:R-:W-:Y:S01]  /*2430*/  ISETP.GE.AND P2, PT, R3, RZ, PT ;  /* 0x000000ff0300720c */ /* 0x000fe20003f46270 */
[----:B------:R-:W-:Y:S01]  /*2440*/  @!P1 IMAD.IADD R28, R28, 0x1, -R0 ;  /* 0x000000011c1c9824 */ /* 0x000fe200078e0a00 */
[----:B------:R-:W-:Y:S01]  /*2450*/  ISETP.NE.AND P1, PT, R2, RZ, PT ;  /* 0x000000ff0200720c */ /* 0x000fe20003f25270 */
[----:B------:R-:W-:Y:S02]  /*2460*/  @!P6 IMAD.MOV R21, RZ, RZ, -R21 ;  /* 0x000000ffff15e224 */ /* 0x000fe400078e0a15 */
[----:B------:R-:W-:Y:S01]  /*2470*/  @!P3 IMAD.MOV R31, RZ, RZ, -R31 ;  /* 0x000000ffff1fb224 */ /* 0x000fe200078e0a1f */
[----:B------:R-:W-:-:S02]  /*2480*/  SEL R3, R52, R29, !P1 ;  /* 0x0000001d34037207 */ /* 0x000fc40004800000 */
[----:B------:R-:W-:Y:S01]  /*2490*/  SEL R29, R52, R21, !P1 ;  /* 0x00000015341d7207 */ /* 0x000fe20004800000 */
[----:B------:R-:W-:Y:S01]  /*24a0*/  IMAD.MOV R53, RZ, RZ, -R53 ;  /* 0x000000ffff357224 */ /* 0x000fe200078e0a35 */
[----:B------:R-:W-:Y:S02]  /*24b0*/  ISETP.GT.U32.AND P6, PT, R0, R30, PT ;  /* 0x0000001e0000720c */ /* 0x000fe40003fc4070 */
[----:B------:R-:W-:Y:S02]  /*24c0*/  SEL R21, R52, R31, !P1 ;  /* 0x0000001f34157207 */ /* 0x000fe40004800000 */
[----:B------:R-:W-:Y:S01]  /*24d0*/  IABS R2, R11 ;  /* 0x0000000b00027213 */ /* 0x000fe20000000000 */
[----:B------:R-:W-:Y:S01]  /*24e0*/  @!P4 IMAD.IADD R6, R6, 0x1, -R0 ;  /* 0x000000010606c824 */ /* 0x000fe200078e0a00 */
[----:B------:R-:W-:Y:S01]  /*24f0*/  STL [R1+0x68], R3 ;  /* 0x0000680301007387 */ /* 0x000fe20000100800 */
[----:B------:R-:W-:Y:S01]  /*2500*/  IABS R15, R12 ;  /* 0x0000000c000f7213 */ /* 0x000fe20000000000 */
[C---:B------:R-:W-:Y:S01]  /*2510*/  IMAD R5, R0.reuse, R53, R5 ;  /* 0x0000003500057224 */ /* 0x040fe200078e0205 */
[----:B------:R-:W-:Y:S01]  /*2520*/  ISETP.GT.U32.AND P4, PT, R0, R51, PT ;  /* 0x000000330000720c */ /* 0x000fe20003f84070 */
[----:B------:R-:W-:Y:S01]  /*2530*/  STL [R1+0x64], R29 ;  /* 0x0000641d01007387 */ /* 0x000fe20000100800 */
[----:B------:R-:W-:-:S03]  /*2540*/  @!P2 IMAD.MOV R50, RZ, RZ, -R50 ;  /* 0x000000ffff32a224 */ /* 0x000fc600078e0a32 */
[----:B------:R0:W-:Y:S01]  /*2550*/  STL [R1+0x60], R21 ;  /* 0x0000601501007387 */ /* 0x0001e20000100800 */
[C---:B------:R-:W-:Y:S02]  /*2560*/  ISETP.GT.U32.AND P2, PT, R0.reuse, R28, PT ;  /* 0x0000001c0000720c */ /* 0x040fe40003f44070 */
[----:B------:R-:W-:Y:S01]  /*2570*/  ISETP.GT.U32.AND P3, PT, R0, R5, PT ;  /* 0x000000050000720c */ /* 0x000fe20003f64070 */
[----:B0-----:R-:W-:Y:S02]  /*2580*/  IMAD.MOV.U32 R21, RZ, RZ, R2 ;  /* 0x000000ffff157224 */ /* 0x001fe400078e0002 */
[----:B------:R-:W-:Y:S02]  /*2590*/  IMAD.MOV.U32 R2, RZ, RZ, R15 ;  /* 0x000000ffff027224 */ /* 0x000fe400078e000f */
[----:B------:R-:W-:Y:S01]  /*25a0*/  IMAD.HI.U32 R15, R4, R21, RZ ;  /* 0x00000015040f7227 */ /* 0x000fe200078e00ff */
[----:B------:R-:W-:-:S03]  /*25b0*/  SEL R3, R52, R50, !P1 ;  /* 0x0000003234037207 */ /* 0x000fc60004800000 */
[--C-:B------:R-:W-:Y:S01]  /*25c0*/  @!P6 IMAD.IADD R30, R30, 0x1, -R0.reuse ;  /* 0x000000011e1ee824 */ /* 0x100fe200078e0a00 */
[C---:B------:R-:W-:Y:S01]  /*25d0*/  ISETP.GT.U32.AND P6, PT, R0.reuse, R61, PT ;  /* 0x0000003d0000720c */ /* 0x040fe20003fc4070 */
[----:B------:R-:W-:Y:S01]  /*25e0*/  IMAD.MOV R15, RZ, RZ, -R15 ;  /* 0x000000ffff0f7224 */ /* 0x000fe200078e0a0f */
[C---:B------:R-:W-:Y:S01]  /*25f0*/  ISETP.GT.U32.AND P1, PT, R0.reuse, R6, PT ;  /* 0x000000060000720c */ /* 0x040fe20003f24070 */
[----:B------:R0:W-:Y:S01]  /*2600*/  STL [R1+0x5c], R3 ;  /* 0x00005c0301007387 */ /* 0x0001e20000100800 */
[----:B------:R-:W-:Y:S01]  /*2610*/  @!P4 IMAD.IADD R51, R51, 0x1, -R0 ;  /* 0x000000013333c824 */ /* 0x000fe200078e0a00 */
[----:B------:R-:W-:Y:S01]  /*2620*/  ISETP.GE.AND P4, PT, R7, RZ, PT ;  /* 0x000000ff0700720c */ /* 0x000fe20003f86270 */
[----:B------:R-:W-:Y:S02]  /*2630*/  IMAD R15, R0, R15, R21 ;  /* 0x0000000f000f7224 */ /* 0x000fe400078e0215 */
[----:B------:R-:W-:Y:S02]  /*2640*/  IMAD.MOV.U32 R29, RZ, RZ, R51 ;  /* 0x000000ffff1d7224 */ /* 0x000fe400078e0033 */
[----:B0-----:R-:W-:-:S02]  /*2650*/  IMAD.MOV.U32 R3, RZ, RZ, R30 ;  /* 0x000000ffff037224 */ /* 0x001fc400078e001e */
[--C-:B------:R-:W-:Y:S01]  /*2660*/  @!P2 IMAD.IADD R28, R28, 0x1, -R0.reuse ;  /* 0x000000011c1ca824 */ /* 0x100fe200078e0a00 */
[----:B------:R-:W-:Y:S01]  /*2670*/  ISETP.GE.AND P2, PT, R8, RZ, PT ;  /* 0x000000ff0800720c */ /* 0x000fe20003f46270 */
[----:B------:R-:W-:Y:S01]  /*2680*/  @!P0 IMAD.MOV R3, RZ, RZ, -R3 ;  /* 0x000000ffff038224 */ /* 0x000fe200078e0a03 */
[----:B------:R-:W-:Y:S01]  /*2690*/  ISETP.GT.U32.AND P0, PT, R0, R15, PT ;  /* 0x0000000f0000720c */ /* 0x000fe20003f04070 */
[----:B------:R-:W-:Y:S02]  /*26a0*/  @!P3 IMAD.IADD R5, R5, 0x1, -R0 ;  /* 0x000000010505b824 */ /* 0x000fe400078e0a00 */
[----:B------:R-:W-:-:S04]  /*26b0*/  IMAD.HI.U32 R7, R4, R2, RZ ;  /* 0x0000000204077227 */ /* 0x000fc800078e00ff */
[----:B------:R-:W-:Y:S02]  /*26c0*/  @!P5 IMAD.MOV R29, RZ, RZ, -R29 ;  /* 0x000000ffff1dd224 */ /* 0x000fe400078e0a1d */
[----:B------:R-:W-:Y:S01]  /*26d0*/  @!P6 IMAD.IADD R61, R61, 0x1, -R0 ;  /* 0x000000013d3de824 */ /* 0x000fe200078e0a00 */
[----:B------:R-:W-:Y:S01]  /*26e0*/  ISETP.GT.U32.AND P6, PT, R0, R5, PT ;  /* 0x000000050000720c */ /* 0x000fe20003fc4070 */
[----:B------:R-:W-:Y:S02]  /*26f0*/  IMAD.MOV.U32 R8, RZ, RZ, R28 ;  /* 0x000000ffff087224 */ /* 0x000fe400078e001c */
[----:B------:R-:W-:Y:S02]  /*2700*/  @!P1 IMAD.IADD R6, R6, 0x1, -R0 ;  /* 0x0000000106069824 */ /* 0x000fe400078e0a00 */
[----:B------:R-:W-:Y:S01]  /*2710*/  IMAD.MOV R7, RZ, RZ, -R7 ;  /* 0x000000ffff077224 */ /* 0x000fe200078e0a07 */
[----:B------:R-:W-:Y:S01]  /*2720*/  STL [R1+0x14], R29 ;  /* 0x0000141d01007387 */ /* 0x000fe20000100800 */
[----:B------:R-:W-:-:S02]  /*2730*/  @!P4 IMAD.MOV R8, RZ, RZ, -R8 ;  /* 0x000000ffff08c224 */ /* 0x000fc400078e0a08 */
[----:B------:R-:W-:Y:S01]  /*2740*/  IMAD R2, R0, R7, R2 ;  /* 0x0000000700027224 */ /* 0x000fe200078e0202 */
[----:B------:R0:W-:Y:S01]  /*2750*/  STL [R1+0x10], R3 ;  /* 0x0000100301007387 */ /* 0x0001e20000100800 */
[----:B------:R-:W-:Y:S01]  /*2760*/  IABS R7, R13 ;  /* 0x0000000d00077213 */ /* 0x000fe20000000000 */
[----:B------:R-:W-:Y:S02]  /*2770*/  @!P0 IMAD.IADD R15, R15, 0x1, -R0 ;  /* 0x000000010f0f8824 */ /* 0x000fe400078e0a00 */
[----:B------:R1:W-:Y:S01]  /*2780*/  STL [R1+0x8], R8 ;  /* 0x0000080801007387 */ /* 0x0003e20000100800 */
[----:B0-----:R-:W-:-:S04]  /*2790*/  IMAD.MOV.U32 R3, RZ, RZ, R6 ;  /* 0x000000ffff037224 */ /* 0x001fc800078e0006 */
[----:B------:R-:W-:Y:S01]  /*27a0*/  @!P2 IMAD.MOV R3, RZ, RZ, -R3 ;  /* 0x000000ffff03a224 */ /* 0x000fe200078e0a03 */
[----:B-1----:R-:W-:Y:S02]  /*27b0*/  IABS R8, R14 ;  /* 0x0000000e00087213 */ /* 0x002fe40000000000 */
[C---:B------:R-:W-:Y:S01]  /*27c0*/  ISETP.GT.U32.AND P2, PT, R0.reuse, R2, PT ;  /* 0x000000020000720c */ /* 0x040fe20003f44070 */
[----:B------:R-:W-:Y:S01]  /*27d0*/  IMAD.MOV.U32 R6, RZ, RZ, R7 ;  /* 0x000000ffff067224 */ /* 0x000fe200078e0007 */
[----:B------:R-:W-:Y:S01]  /*27e0*/  ISETP.GE.AND P1, PT, R9, RZ, PT ;  /* 0x000000ff0900720c */ /* 0x000fe20003f26270 */
[----:B------:R-:W-:Y:S01]  /*27f0*/  @!P6 IMAD.IADD R5, R5, 0x1, -R0 ;  /* 0x000000010505e824 */ /* 0x000fe200078e0a00 */
[----:B------:R-:W-:Y:S01]  /*2800*/  ISETP.GT.U32.AND P0, PT, R0, R15, PT ;  /* 0x0000000f0000720c */ /* 0x000fe20003f04070 */
[----:B------:R-:W-:Y:S01]  /*2810*/  IMAD.MOV.U32 R7, RZ, RZ, R8 ;  /* 0x000000ffff077224 */ /* 0x000fe200078e0008 */
[----:B------:R0:W-:Y:S01]  /*2820*/  STL [R1+0x4], R3 ;  /* 0x0000040301007387 */ /* 0x0001e20000100800 */
[----:B------:R-:W-:Y:S01]  /*2830*/  ISETP.GE.AND P4, PT, R11, RZ, PT ;  /* 0x000000ff0b00720c */ /* 0x000fe20003f86270 */
[----:B0-----:R-:W-:-:S02]  /*2840*/  IMAD.MOV.U32 R3, RZ, RZ, R5 ;  /* 0x000000ffff037224 */ /* 0x001fc400078e0005 */
[----:B------:R-:W-:Y:S01]  /*2850*/  IMAD.HI.U32 R5, R4, R7, RZ ;  /* 0x0000000704057227 */ /* 0x000fe200078e00ff */
[----:B------:R-:W-:-:S03]  /*2860*/  ISETP.GT.U32.AND P5, PT, R0, R61, PT ;  /* 0x0000003d0000720c */ /* 0x000fc60003fa4070 */
[--C-:B------:R-:W-:Y:S02]  /*2870*/  @!P2 IMAD.IADD R2, R2, 0x1, -R0.reuse ;  /* 0x000000010202a824 */ /* 0x100fe400078e0a00 */
[----:B------:R-:W-:Y:S02]  /*2880*/  IMAD.MOV R5, RZ, RZ, -R5 ;  /* 0x000000ffff057224 */ /* 0x000fe400078e0a05 */
[----:B------:R-:W-:Y:S01]  /*2890*/  @!P1 IMAD.MOV R3, RZ, RZ, -R3 ;  /* 0x000000ffff039224 */ /* 0x000fe200078e0a03 */
[C---:B------:R-:W-:Y:S01]  /*28a0*/  ISETP.GT.U32.AND P1, PT, R0.reuse, R2, PT ;  /* 0x000000020000720c */ /* 0x040fe20003f24070 */
[----:B------:R-:W-:Y:S02]  /*28b0*/  @!P0 IMAD.IADD R15, R15, 0x1, -R0 ;  /* 0x000000010f0f8824 */ /* 0x000fe400078e0a00 */
[----:B------:R-:W-:Y:S02]  /*28c0*/  IMAD R5, R0, R5, R7 ;  /* 0x0000000500057224 */ /* 0x000fe400078e0207 */
[----:B------:R-:W-:Y:S01]  /*28d0*/  IMAD.HI.U32 R8, R4, R6, RZ ;  /* 0x0000000604087227 */ /* 0x000fe200078e00ff */
[----:B------:R-:W-:-:S02]  /*28e0*/  ISETP.GE.AND P3, PT, R10, RZ, PT ;  /* 0x000000ff0a00720c */ /* 0x000fc40003f66270 */
[----:B------:R-:W-:Y:S01]  /*28f0*/  IABS R10, R16 ;  /* 0x00000010000a7213 */ /* 0x000fe20000000000 */
[----:B------:R-:W-:Y:S01]  /*2900*/  @!P4 IMAD.MOV R15, RZ, RZ, -R15 ;  /* 0x000000ffff0fc224 */ /* 0x000fe200078e0a0f */
[----:B------:R-:W-:Y:S01]  /*2910*/  ISETP.GT.U32.AND P4, PT, R0, R5, PT ;  /* 0x000000050000720c */ /* 0x000fe20003f84070 */
[----:B------:R-:W-:Y:S01]  /*2920*/  IMAD.MOV R8, RZ, RZ, -R8 ;  /* 0x000000ffff087224 */ /* 0x000fe200078e0a08 */
[----:B------:R-:W-:-:S03]  /*2930*/  ISETP.GE.AND P6, PT, R12, RZ, PT ;  /* 0x000000ff0c00720c */ /* 0x000fc60003fc6270 */
[----:B------:R-:W-:Y:S02]  /*2940*/  IMAD R6, R0, R8, R6 ;  /* 0x0000000800067224 */ /* 0x000fe400078e0206 */
[----:B------:R-:W-:-:S04]  /*2950*/  IMAD.HI.U32 R8, R4, R10, RZ ;  /* 0x0000000a04087227 */ /* 0x000fc800078e00ff */
[----:B------:R-:W-:Y:S01]  /*2960*/  @!P5 IMAD.IADD R61, R61, 0x1, -R0 ;  /* 0x000000013d3dd824 */ /* 0x000fe200078e0a00 */
[----:B------:R-:W-:Y:S01]  /*2970*/  ISETP.GT.U32.AND P0, PT, R0, R6, PT ;  /* 0x000000060000720c */ /* 0x000fe20003f04070 */
[----:B------:R-:W-:Y:S02]  /*2980*/  IMAD.MOV R8, RZ, RZ, -R8 ;  /* 0x000000ffff087224 */ /* 0x000fe400078e0a08 */
[----:B------:R-:W-:Y:S02]  /*2990*/  @!P1 IMAD.IADD R2, R2, 0x1, -R0 ;  /* 0x0000000102029824 */ /* 0x000fe400078e0a00 */
[----:B------:R-:W-:Y:S01]  /*29a0*/  @!P3 IMAD.MOV R61, RZ, RZ, -R61 ;  /* 0x000000ffff3db224 */ /* 0x000fe200078e0a3d */
[----:B------:R-:W-:Y:S01]  /*29b0*/  ISETP.GE.AND P3, PT, R16, RZ, PT ;  /* 0x000000ff1000720c */ /* 0x000fe20003f66270 */
[----:B------:R-:W-:Y:S01]  /*29c0*/  IMAD R10, R0, R8, R10 ;  /* 0x00000008000a7224 */ /* 0x000fe200078e020a */
[----:B------:R-:W-:Y:S01]  /*29d0*/  IABS R11, R17 ;  /* 0x00000011000b7213 */ /* 0x000fe20000000000 */
[----:B------:R-:W-:Y:S01]  /*29e0*/  @!P4 IMAD.IADD R5, R5, 0x1, -R0 ;  /* 0x000000010505c824 */ /* 0x000fe200078e0a00 */
[----:B------:R-:W-:Y:S01]  /*29f0*/  IABS R21, R18 ;  /* 0x0000001200157213 */ /* 0x000fe20000000000 */
[----:B------:R-:W-:Y:S01]  /*2a00*/  IMAD.MOV.U32 R16, RZ, RZ, R2 ;  /* 0x000000ffff107224 */ /* 0x000fe200078e0002 */
[----:B------:R-:W-:Y:S01]  /*2a10*/  ISETP.GE.AND P5, PT, R13, RZ, PT ;  /* 0x000000ff0d00720c */ /* 0x000fe20003fa6270 */
[----:B------:R-:W-:Y:S01]  /*2a20*/  IMAD.HI.U32 R13, R4, R11, RZ ;  /* 0x0000000b040d7227 */ /* 0x000fe200078e00ff */
[----:B------:R-:W-:-:S03]  /*2a30*/  ISETP.GT.U32.AND P4, PT, R0, R5, PT ;  /* 0x000000050000720c */ /* 0x000fc60003f84070 */
[----:B------:R-:W-:Y:S01]  /*2a40*/  @!P6 IMAD.MOV R16, RZ, RZ, -R16 ;  /* 0x000000ffff10e224 */ /* 0x000fe200078e0a10 */
[----:B------:R-:W-:Y:S01]  /*2a50*/  ISETP.GT.U32.AND P6, PT, R0, R10, PT ;  /* 0x0000000a0000720c */ /* 0x000fe20003fc4070 */
[----:B------:R-:W-:-:S04]  /*2a60*/  IMAD.HI.U32 R12, R4, R21, RZ ;  /* 0x00000015040c7227 */ /* 0x000fc800078e00ff */
[----:B------:R-:W-:Y:S02]  /*2a70*/  @!P0 IMAD.IADD R6, R6, 0x1, -R0 ;  /* 0x0000000106068824 */ /* 0x000fe400078e0a00 */
[----:B------:R-:W-:Y:S02]  /*2a80*/  IMAD.MOV R13, RZ, RZ, -R13 ;  /* 0x000000ffff0d7224 */ /* 0x000fe400078e0a0d */
[----:B------:R-:W-:Y:S01]  /*2a90*/  IMAD.MOV R12, RZ, RZ, -R12 ;  /* 0x000000ffff0c7224 */ /* 0x000fe200078e0a0c */
[C---:B------:R-:W-:Y:S01]  /*2aa0*/  ISETP.GT.U32.AND P0, PT, R0.reuse, R6, PT ;  /* 0x000000060000720c */ /* 0x040fe20003f04070 */
[C---:B------:R-:W-:Y:S02]  /*2ab0*/  IMAD R11, R0.reuse, R13, R11 ;  /* 0x0000000d000b7224 */ /* 0x040fe400078e020b */
[C---:B------:R-:W-:Y:S02]  /*2ac0*/  IMAD R21, R0.reuse, R12, R21 ;  /* 0x0000000c00157224 */ /* 0x040fe400078e0215 */
[--C-:B------:R-:W-:Y:S01]  /*2ad0*/  @!P4 IMAD.IADD R5, R5, 0x1, -R0.reuse ;  /* 0x000000010505c824 */ /* 0x100fe200078e0a00 */
[----:B------:R-:W-:Y:S01]  /*2ae0*/  ISETP.GT.U32.AND P4, PT, R0, R11, PT ;  /* 0x0000000b0000720c */ /* 0x000fe20003f84070 */
[----:B------:R-:W-:Y:S01]  /*2af0*/  @!P6 IMAD.IADD R10, R10, 0x1, -R0 ;  /* 0x000000010a0ae824 */ /* 0x000fe200078e0a00 */
[----:B------:R-:W-:-:S02]  /*2b00*/  ISETP.GT.U32.AND P6, PT, R0, R21, PT ;  /* 0x000000150000720c */ /* 0x000fc40003fc4070 */
[----:B------:R-:W-:-:S03]  /*2b10*/  IABS R8, R20 ;  /* 0x0000001400087213 */ /* 0x000fc60000000000 */
[----:B------:R-:W-:Y:S01]  /*2b20*/  @!P0 IMAD.IADD R6, R6, 0x1, -R0 ;  /* 0x0000000106068824 */ /* 0x000fe200078e0a00 */
[----:B------:R-:W-:Y:S01]  /*2b30*/  ISETP.GE.AND P1, PT, R17, RZ, PT ;  /* 0x000000ff1100720c */ /* 0x000fe20003f26270 */
[----:B------:R-:W-:Y:S01]  /*2b40*/  IMAD.HI.U32 R7, R4, R8, RZ ;  /* 0x0000000804077227 */ /* 0x000fe200078e00ff */
[----:B------:R-:W-:-:S03]  /*2b50*/  IABS R12, R23 ;  /* 0x00000017000c7213 */ /* 0x000fc60000000000 */
[----:B------:R-:W-:Y:S01]  /*2b60*/  @!P4 IMAD.IADD R11, R11, 0x1, -R0 ;  /* 0x000000010b0bc824 */ /* 0x000fe200078e0a00 */
[C---:B------:R-:W-:Y:S01]  /*2b70*/  ISETP.GT.U32.AND P4, PT, R0.reuse, R10, PT ;  /* 0x0000000a0000720c */ /* 0x040fe20003f84070 */
[----:B------:R-:W-:Y:S02]  /*2b80*/  IMAD.MOV.U32 R17, RZ, RZ, R6 ;  /* 0x000000ffff117224 */ /* 0x000fe400078e0006 */
[----:B------:R-:W-:Y:S01]  /*2b90*/  @!P6 IMAD.IADD R21, R21, 0x1, -R0 ;  /* 0x000000011515e824 */ /* 0x000fe200078e0a00 */
[----:B------:R-:W-:Y:S01]  /*2ba0*/  IABS R9, R19 ;  /* 0x0000001300097213 */ /* 0x000fe20000000000 */
[----:B------:R-:W-:Y:S02]  /*2bb0*/  @!P5 IMAD.MOV R17, RZ, RZ, -R17 ;  /* 0x000000ffff11d224 */ /* 0x000fe400078e0a11 */
[----:B------:R-:W-:Y:S01]  /*2bc0*/  IMAD.MOV R7, RZ, RZ, -R7 ;  /* 0x000000ffff077224 */ /* 0x000fe200078e0a07 */
[----:B------:R-:W-:Y:S01]  /*2bd0*/  ISETP.GT.U32.AND P5, PT, R0, R21, PT ;  /* 0x000000150000720c */ /* 0x000fe20003fa4070 */
[----:B------:R-:W-:Y:S01]  /*2be0*/  IMAD.HI.U32 R6, R4, R12, RZ ;  /* 0x0000000c04067227 */ /* 0x000fe200078e00ff */
[----:B------:R-:W-:-:S02]  /*2bf0*/  ISETP.GE.AND P0, PT, R18, RZ, PT ;  /* 0x000000ff1200720c */ /* 0x000fc40003f06270 */
[----:B------:R-:W-:Y:S01]  /*2c00*/  ISETP.GE.AND P2, PT, R14, RZ, PT ;  /* 0x000000ff0e00720c */ /* 0x000fe20003f46270 */
[----:B------:R-:W-:Y:S01]  /*2c10*/  IMAD.MOV.U32 R18, RZ, RZ, R5 ;  /* 0x000000ffff127224 */ /* 0x000fe200078e0005 */
[----:B------:R-:W-:Y:S01]  /*2c20*/  IABS R13, R22 ;  /* 0x00000016000d7213 */ /* 0x000fe20000000000 */
[----:B------:R-:W-:Y:S01]  /*2c30*/  IMAD.HI.U32 R2, R4, R9, RZ ;  /* 0x0000000904027227 */ /* 0x000fe200078e00ff */
[----:B------:R-:W-:-:S03]  /*2c40*/  ISETP.GT.U32.AND P6, PT, R0, R11, PT ;  /* 0x0000000b0000720c */ /* 0x000fc60003fc4070 */
[----:B------:R-:W-:Y:S02]  /*2c50*/  IMAD R8, R0, R7, R8 ;  /* 0x0000000700087224 */ /* 0x000fe400078e0208 */
[----:B------:R-:W-:Y:S02]  /*2c60*/  IMAD.MOV R5, RZ, RZ, -R6 ;  /* 0x000000ffff057224 */ /* 0x000fe400078e0a06 */
[----:B------:R-:W-:Y:S02]  /*2c70*/  IMAD.MOV R2, RZ, RZ, -R2 ;  /* 0x000000ffff027224 */ /* 0x000fe400078e0a02 */
[----:B------:R-:W-:-:S04]  /*2c80*/  IMAD.HI.U32 R14, R4, R13, RZ ;  /* 0x0000000d040e7227 */ /* 0x000fc800078e00ff */
[----:B------:R-:W-:Y:S01]  /*2c90*/  @!P4 IMAD.IADD R10, R10, 0x1, -R0 ;  /* 0x000000010a0ac824 */ /* 0x000fe200078e0a00 */
[C---:B------:R-:W-:Y:S01]  /*2ca0*/  ISETP.GT.U32.AND P4, PT, R0.reuse, R8, PT ;  /* 0x000000080000720c */ /* 0x040fe20003f84070 */
[C---:B------:R-:W-:Y:S02]  /*2cb0*/  IMAD R5, R0.reuse, R5, R12 ;  /* 0x0000000500057224 */ /* 0x040fe400078e020c */
[C---:B------:R-:W-:Y:S02]  /*2cc0*/  IMAD R9, R0.reuse, R2, R9 ;  /* 0x0000000200097224 */ /* 0x040fe400078e0209 */
[----:B------:R-:W-:Y:S02]  /*2cd0*/  IMAD.MOV R14, RZ, RZ, -R14 ;  /* 0x000000ffff0e7224 */ /* 0x000fe400078e0a0e */
[----:B------:R-:W-:Y:S01]  /*2ce0*/  @!P5 IMAD.IADD R21, R21, 0x1, -R0 ;  /* 0x000000011515d824 */ /* 0x000fe200078e0a00 */
[C---:B------:R-:W-:Y:S01]  /*2cf0*/  ISETP.GT.U32.AND P5, PT, R0.reuse, R5, PT ;  /* 0x000000050000720c */ /* 0x040fe20003fa4070 */
[----:B------:R-:W-:Y:S01]  /*2d00*/  @!P2 IMAD.MOV R18, RZ, RZ, -R18 ;  /* 0x000000ffff12a224 */ /* 0x000fe200078e0a12 */
[C---:B------:R-:W-:Y:S01]  /*2d10*/  ISETP.GT.U32.AND P2, PT, R0.reuse, R9, PT ;  /* 0x000000090000720c */ /* 0x040fe20003f44070 */
[----:B------:R-:W-:Y:S01]  /*2d20*/  IMAD R6, R0, R14, R13 ;  /* 0x0000000e00067224 */ /* 0x000fe200078e020d */
[----:B------:R-:W-:Y:S01]  /*2d30*/  IABS R7, R24 ;  /* 0x0000001800077213 */ /* 0x000fe20000000000 */
[--C-:B------:R-:W-:Y:S01]  /*2d40*/  @!P6 IMAD.IADD R11, R11, 0x1, -R0.reuse ;  /* 0x000000010b0be824 */ /* 0x100fe200078e0a00 */
[----:B------:R-:W-:Y:S01]  /*2d50*/  IABS R2, R25 ;  /* 0x0000001900027213 */ /* 0x000fe20000000000 */
[----:B------:R-:W-:Y:S01]  /*2d60*/  @!P4 IMAD.IADD R8, R8, 0x1, -R0 ;  /* 0x000000010808c824 */ /* 0x000fe200078e0a00 */
[----:B------:R-:W-:Y:S01]  /*2d70*/  ISETP.GT.U32.AND P6, PT, R0, R6, PT ;  /* 0x000000060000720c */ /* 0x000fe20003fc4070 */
[----:B------:R-:W-:-:S04]  /*2d80*/  IMAD.HI.U32 R13, R4, R7, RZ ;  /* 0x00000007040d7227 */ /* 0x000fc800078e00ff */
[--C-:B------:R-:W-:Y:S01]  /*2d90*/  @!P5 IMAD.IADD R5, R5, 0x1, -R0.reuse ;  /* 0x000000010505d824 */ /* 0x100fe200078e0a00 */
[----:B------:R-:W-:Y:S01]  /*2da0*/  ISETP.GT.U32.AND P5, PT, R0, R8, PT ;  /* 0x000000080000720c */ /* 0x000fe20003fa4070 */
[----:B------:R-:W-:Y:S01]  /*2db0*/  IMAD.HI.U32 R14, R4, R2, RZ ;  /* 0x00000002040e7227 */ /* 0x000fe200078e00ff */
[----:B------:R0:W-:Y:S03]  /*2dc0*/  STL [R1], R3 ;  /* 0x0000000301007387 */ /* 0x0001e60000100800 */
[----:B------:R-:W-:Y:S02]  /*2dd0*/  IMAD.MOV R13, RZ, RZ, -R13 ;  /* 0x000000ffff0d7224 */ /* 0x000fe400078e0a0d */
[----:B------:R-:W-:Y:S01]  /*2de0*/  @!P2 IMAD.IADD R9, R9, 0x1, -R0 ;  /* 0x000000010909a824 */ /* 0x000fe200078e0a00 */
[----:B------:R-:W-:Y:S01]  /*2df0*/  ISETP.GE.AND P2, PT, R19, RZ, PT ;  /* 0x000000ff1300720c */ /* 0x000fe20003f46270 */
[----:B------:R-:W-:-:S02]  /*2e00*/  IMAD.MOV R14, RZ, RZ, -R14 ;  /* 0x000000ffff0e7224 */ /* 0x000fc400078e0a0e */
[----:B------:R-:W-:Y:S01]  /*2e10*/  IMAD R7, R0, R13, R7 ;  /* 0x0000000d00077224 */ /* 0x000fe200078e0207 */
[----:B0-----:R-:W4:Y:S01]  /*2e20*/  LDL.LU R3, [R1+0x20] ;  /* 0x0000200001037983 */ /* 0x001f220000300800 */
[----:B------:R-:W-:Y:S01]  /*2e30*/  @!P6 IMAD.IADD R6, R6, 0x1, -R0 ;  /* 0x000000010606e824 */ /* 0x000fe200078e0a00 */
[C---:B------:R-:W-:Y:S01]  /*2e40*/  ISETP.GT.U32.AND P6, PT, R0.reuse, R9, PT ;  /* 0x000000090000720c */ /* 0x040fe20003fc4070 */
[----:B------:R-:W-:Y:S01]  /*2e50*/  IMAD.MOV.U32 R19, RZ, RZ, R10 ;  /* 0x000000ffff137224 */ /* 0x000fe200078e000a */
[----:B------:R0:W-:Y:S01]  /*2e60*/  STL [R1+0x2894], R61 ;  /* 0x0028943d01007387 */ /* 0x0001e20000100800 */
[C---:B------:R-:W-:Y:S02]  /*2e70*/  IMAD R2, R0.reuse, R14, R2 ;  /* 0x0000000e00027224 */ /* 0x040fe400078e0202 */
[----:B------:R-:W-:Y:S01]  /*2e80*/  @!P3 IMAD.MOV R19, RZ, RZ, -R19 ;  /* 0x000000ffff13b224 */ /* 0x000fe200078e0a13 */
[C---:B------:R-:W-:Y:S01]  /*2e90*/  ISETP.GT.U32.AND P3, PT, R0.reuse, R6, PT ;  /* 0x000000060000720c */ /* 0x040fe20003f64070 */
[----:B------:R-:W-:Y:S01]  /*2ea0*/  @!P0 IMAD.MOV R21, RZ, RZ, -R21 ;  /* 0x000000ffff158224 */ /* 0x000fe200078e0a15 */
[----:B------:R-:W-:Y:S01]  /*2eb0*/  ISETP.GT.U32.AND P0, PT, R0, R7, PT ;  /* 0x000000070000720c */ /* 0x000fe20003f04070 */
[----:B0-----:R-:W4:Y:S01]  /*2ec0*/  LDL.LU R61, [R1+0x1c] ;  /* 0x00001c00013d7983 */ /* 0x001f220000300800 */
[----:B------:R-:W-:-:S03]  /*2ed0*/  @!P5 IMAD.IADD R8, R8, 0x1, -R0 ;  /* 0x000000010808d824 */ /* 0x000fc600078e0a00 */
[----:B------:R0:W-:Y:S01]  /*2ee0*/  STL [R1+0x2898], R15 ;  /* 0x0028980f01007387 */ /* 0x0001e20000100800 */
[----:B------:R-:W-:Y:S02]  /*2ef0*/  ISETP.GT.U32.AND P5, PT, R0, R2, PT ;  /* 0x000000020000720c */ /* 0x000fe40003fa4070 */
[----:B------:R-:W-:Y:S01]  /*2f00*/  ISETP.GE.AND P4, PT, R20, RZ, PT ;  /* 0x000000ff1400720c */ /* 0x000fe20003f86270 */
[----:B0-----:R-:W4:Y:S04]  /*2f10*/  LDL.LU R15, [R1+0x18] ;  /* 0x00001800010f7983 */ /* 0x001f280000300800 */
[----:B------:R0:W-:Y:S01]  /*2f20*/  STL [R1+0x289c], R16 ;  /* 0x00289c1001007387 */ /* 0x0001e20000100800 */
[----:B------:R-:W-:-:S03]  /*2f30*/  IMAD.MOV.U32 R20, RZ, RZ, R11 ;  /* 0x000000ffff147224 */ /* 0x000fc600078e000b */
[----:B0-----:R-:W4:Y:S01]  /*2f40*/  LDL.LU R16, [R1+0xc] ;  /* 0x00000c0001107983 */ /* 0x001f220000300800 */
[----:B------:R-:W-:Y:S01]  /*2f50*/  @!P6 IMAD.IADD R9, R9, 0x1, -R0 ;  /* 0x000000010909e824 */ /* 0x000fe200078e0a00 */
[----:B------:R-:W-:Y:S01]  /*2f60*/  ISETP.GE.AND P6, PT, R22, RZ, PT ;  /* 0x000000ff1600720c */ /* 0x000fe20003fc6270 */
[----:B------:R-:W-:Y:S01]  /*2f70*/  @!P1 IMAD.MOV R20, RZ, RZ, -R20 ;  /* 0x000000ffff149224 */ /* 0x000fe200078e0a14 */
[----:B------:R-:W-:Y:S01]  /*2f80*/  ISETP.GT.U32.AND P1, PT, R0, R5, PT ;  /* 0x000000050000720c */ /* 0x000fe20003f24070 */
[--C-:B------:R-:W-:Y:S01]  /*2f90*/  @!P3 IMAD.IADD R6, R6, 0x1, -R0.reuse ;  /* 0x000000010606b824 */ /* 0x100fe200078e0a00 */
[----:B------:R-:W-:Y:S01]  /*2fa0*/  ISETP.GE.AND P3, PT, R23, RZ, PT ;  /* 0x000000ff1700720c */ /* 0x000fe20003f66270 */
[----:B------:R-:W-:Y:S02]  /*2fb0*/  @!P0 IMAD.IADD R7, R7, 0x1, -R0 ;  /* 0x0000000107078824 */ /* 0x000fe400078e0a00 */
[----:B------:R-:W-:Y:S02]  /*2fc0*/  IMAD.MOV.U32 R22, RZ, RZ, R9 ;  /* 0x000000ffff167224 */ /* 0x000fe400078e0009 */
[----:B------:R-:W-:-:S02]  /*2fd0*/  IMAD.MOV.U32 R23, RZ, RZ, R8 ;  /* 0x000000ffff177224 */ /* 0x000fc400078e0008 */
[----:B------:R-:W-:Y:S01]  /*2fe0*/  @!P5 IMAD.IADD R2, R2, 0x1, -R0 ;  /* 0x000000010202d824 */ /* 0x000fe200078e0a00 */
[----:B------:R-:W-:Y:S01]  /*2ff0*/  IABS R12, R26 ;  /* 0x0000001a000c7213 */ /* 0x000fe20000000000 */
[----:B------:R-:W-:Y:S01]  /*3000*/  @!P2 IMAD.MOV R22, RZ, RZ, -R22 ;  /* 0x000000ffff16a224 */ /* 0x000fe200078e0a16 */
[C---:B------:R-:W-:Y:S01]  /*3010*/  ISETP.GT.U32.AND P2, PT, R0.reuse, R7, PT ;  /* 0x000000070000720c */ /* 0x040fe20003f44070 */
[----:B------:R-:W-:Y:S01]  /*3020*/  @!P4 IMAD.MOV R23, RZ, RZ, -R23 ;  /* 0x000000ffff17c224 */ /* 0x000fe200078e0a17 */
[----:B------:R-:W-:Y:S01]  /*3030*/  ISETP.GT.U32.AND P4, PT, R0, R2, PT ;  /* 0x000000020000720c */ /* 0x000fe20003f84070 */
[----:B------:R-:W-:Y:S01]  /*3040*/  IMAD.HI.U32 R11, R4, R12, RZ ;  /* 0x0000000c040b7227 */ /* 0x000fe200078e00ff */
[----:B------:R-:W-:-:S03]  /*3050*/  ISETP.GE.AND P0, PT, R25, RZ, PT ;  /* 0x000000ff1900720c */ /* 0x000fc60003f06270 */
[----:B------:R-:W-:Y:S01]  /*3060*/  @!P1 IMAD.IADD R5, R5, 0x1, -R0 ;  /* 0x0000000105059824 */ /* 0x000fe200078e0a00 */
[----:B------:R-:W-:Y:S01]  /*3070*/  ISETP.GE.AND P1, PT, R24, RZ, PT ;  /* 0x000000ff1800720c */ /* 0x000fe20003f26270 */
[----:B------:R-:W-:Y:S02]  /*3080*/  IMAD.MOV R11, RZ, RZ, -R11 ;  /* 0x000000ffff0b7224 */ /* 0x000fe400078e0a0b */
[----:B------:R-:W-:Y:S02]  /*3090*/  IMAD.MOV.U32 R24, RZ, RZ, R6 ;  /* 0x000000ffff187224 */ /* 0x000fe400078e0006 */
[----:B------:R-:W-:Y:S02]  /*30a0*/  IMAD R28, R0, R11, R12 ;  /* 0x0000000b001c7224 */ /* 0x000fe400078e020c */
[----:B------:R-:W-:Y:S02]  /*30b0*/  @!P2 IMAD.IADD R7, R7, 0x1, -R0 ;  /* 0x000000010707a824 */ /* 0x000fe400078e0a00 */
[----:B------:R-:W-:Y:S01]  /*30c0*/  @!P6 IMAD.MOV R24, RZ, RZ, -R24 ;  /* 0x000000ffff18e224 */ /* 0x000fe200078e0a18 */
[----:B------:R-:W-:Y:S01]  /*30d0*/  ISETP.GE.AND P6, PT, R26, RZ, PT ;  /* 0x000000ff1a00720c */ /* 0x000fe20003fc6270 */
[----:B------:R-:W-:Y:S01]  /*30e0*/  @!P4 IMAD.IADD R2, R2, 0x1, -R0 ;  /* 0x000000010202c824 */ /* 0x000fe200078e0a00 */
[----:B------:R-:W-:Y:S01]  /*30f0*/  STL [R1+0x28a0], R17 ;  /* 0x0028a01101007387 */ /* 0x000fe20000100800 */
[----:B------:R-:W-:Y:S01]  /*3100*/  IMAD.MOV.U32 R25, RZ, RZ, R5 ;  /* 0x000000ffff197224 */ /* 0x000fe200078e0005 */
[----:B------:R-:W-:Y:S01]  /*3110*/  ISETP.GT.U32.AND P5, PT, R0, R28, PT ;  /* 0x0000001c0000720c */ /* 0x000fe20003fa4070 */
[----:B------:R-:W-:Y:S01]  /*3120*/  IMAD.MOV.U32 R26, RZ, RZ, R7 ;  /* 0x000000ffff1a7224 */ /* 0x000fe200078e0007 */
[----:B------:R-:W-:Y:S01]  /*3130*/  STL [R1+0x28a4], R18 ;  /* 0x0028a41201007387 */ /* 0x000fe20000100800 */
[----:B------:R-:W-:-:S02]  /*3140*/  IABS R13, R27 ;  /* 0x0000001b000d7213 */ /* 0x000fc40000000000 */
[----:B------:R-:W-:Y:S01]  /*3150*/  ISETP.GE.AND P2, PT, R27, RZ, PT ;  /* 0x000000ff1b00720c */ /* 0x000fe20003f46270 */
[----:B------:R-:W-:Y:S01]  /*3160*/  STL [R1+0x28a8], R19 ;  /* 0x0028a81301007387 */ /* 0x000fe20000100800 */
[----:B------:R-:W-:Y:S02]  /*3170*/  IMAD.MOV.U32 R27, RZ, RZ, R2 ;  /* 0x000000ffff1b7224 */ /* 0x000fe400078e0002 */
[----:B------:R-:W-:Y:S01]  /*3180*/  @!P3 IMAD.MOV R25, RZ, RZ, -R25 ;  /* 0x000000ffff19b224 */ /* 0x000fe200078e0a19 */
[----:B------:R-:W-:Y:S01]  /*3190*/  STL [R1+0x28ac], R20 ;  /* 0x0028ac1401007387 */ /* 0x000fe20000100800 */
[----:B------:R-:W-:-:S03]  /*31a0*/  @!P1 IMAD.MOV R26, RZ, RZ, -R26 ;  /* 0x000000ffff1a9224 */ /* 0x000fc600078e0a1a */
[----:B------:R-:W-:Y:S01]  /*31b0*/  STL [R1+0x28b0], R21 ;  /* 0x0028b01501007387 */ /* 0x000fe20000100800 */
[----:B------:R-:W-:-:S03]  /*31c0*/  @!P0 IMAD.MOV R27, RZ, RZ, -R27 ;  /* 0x000000ffff1b8224 */ /* 0x000fc600078e0a1b */
[----:B------:R-:W-:Y:S04]  /*31d0*/  STL [R1+0x28b8], R22 ;  /* 0x0028b81601007387 */ /* 0x000fe80000100800 */
[----:B------:R-:W-:Y:S04]  /*31e0*/  STL [R1+0x28bc], R23 ;  /* 0x0028bc1701007387 */ /* 0x000fe80000100800 */
[----:B------:R-:W-:Y:S04]  /*31f0*/  STL [R1+0x28c0], R24 ;  /* 0x0028c01801007387 */ /* 0x000fe80000100800 */
[----:B------:R-:W-:Y:S04]  /*3200*/  STL [R1+0x28c4], R25 ;  /* 0x0028c41901007387 */ /* 0x000fe80000100800 */
[----:B------:R0:W-:Y:S01]  /*3210*/  STL [R1+0x28c8], R26 ;  /* 0x0028c81a01007387 */ /* 0x0001e20000100800 */
[----:B------:R-:W-:-:S02]  /*3220*/  @!P5 IMAD.IADD R28, R28, 0x1, -R0 ;  /* 0x000000011c1cd824 */ /* 0x000fc400078e0a00 */
[----:B------:R-:W-:Y:S01]  /*3230*/  IMAD.HI.U32 R10, R4, R13, RZ ;  /* 0x0000000d040a7227 */ /* 0x000fe200078e00ff */
[----:B0-----:R-:W4:Y:S04]  /*3240*/  LDL.LU R26, [R1+0x24] ;  /* 0x00002400011a7983 */ /* 0x001f280000300800 */
[----:B------:R0:W-:Y:S04]  /*3250*/  STL [R1+0x28cc], R27 ;  /* 0x0028cc1b01007387 */ /* 0x0001e80000100800 */
[----:B------:R-:W4:Y:S01]  /*3260*/  LDL.LU R25, [R1+0x28] ;  /* 0x0000280001197983 */ /* 0x000f220000300800 */
[----:B------:R-:W-:Y:S01]  /*3270*/  IABS R31, R33 ;  /* 0x00000021001f7213 */ /* 0x000fe20000000000 */
[----:B------:R-:W-:Y:S01]  /*3280*/  IMAD.MOV R10, RZ, RZ, -R10 ;  /* 0x000000ffff0a7224 */ /* 0x000fe200078e0a0a */
[C---:B------:R-:W-:Y:S01]  /*3290*/  ISETP.GT.U32.AND P5, PT, R0.reuse, R28, PT ;  /* 0x0000001c0000720c */ /* 0x040fe20003fa4070 */
[----:B------:R-:W4:Y:S02]  /*32a0*/  LDL.LU R20, [R1+0x2c] ;  /* 0x00002c0001147983 */ /* 0x000f240000300800 */
[----:B------:R-:W-:-:S02]  /*32b0*/  IMAD R29, R0, R10, R13 ;  /* 0x0000000a001d7224 */ /* 0x000fc400078e020d */
[----:B------:R-:W-:Y:S01]  /*32c0*/  IMAD.HI.U32 R5, R4, R31, RZ ;  /* 0x0000001f04057227 */ /* 0x000fe200078e00ff */
[----:B------:R-:W-:Y:S01]  /*32d0*/  IABS R9, R32 ;  /* 0x0000002000097213 */ /* 0x000fe20000000000 */
[----:B------:R-:W4:Y:S01]  /*32e0*/  LDL.LU R18, [R1+0x30] ;  /* 0x0000300001127983 */ /* 0x000f220000300800 */
[C---:B------:R-:W-:Y:S01]  /*32f0*/  ISETP.GT.U32.AND P3, PT, R0.reuse, R29, PT ;  /* 0x0000001d0000720c */ /* 0x040fe20003f64070 */
[----:B------:R-:W-:Y:S02]  /*3300*/  IMAD.MOV R7, RZ, RZ, -R5 ;  /* 0x000000ffff077224 */ /* 0x000fe400078e0a05 */
[----:B------:R-:W4:Y:S02]  /*3310*/  LDL.LU R24, [R1+0x34] ;  /* 0x0000340001187983 */ /* 0x000f240000300800 */
[----:B------:R-:W-:Y:S02]  /*3320*/  IMAD R31, R0, R7, R31 ;  /* 0x00000007001f7224 */ /* 0x000fe400078e021f */
[----:B------:R-:W-:Y:S01]  /*3330*/  @!P5 IMAD.IADD R28, R28, 0x1, -R0 ;  /* 0x000000011c1cd824 */ /* 0x000fe200078e0a00 */
[----:B------:R-:W-:Y:S01]  /*3340*/  IABS R8, R34 ;  /* 0x0000002200087213 */ /* 0x000fe20000000000 */
[----:B------:R-:W-:Y:S01]  /*3350*/  IMAD.HI.U32 R6, R4, R9, RZ ;  /* 0x0000000904067227 */ /* 0x000fe200078e00ff */
[----:B------:R-:W-:Y:S01]  /*3360*/  ISETP.GE.AND P4, PT, R32, RZ, PT ;  /* 0x000000ff2000720c */ /* 0x000fe20003f86270 */
[----:B------:R-:W4:Y:S02]  /*3370*/  LDL.LU R21, [R1+0x38] ;  /* 0x0000380001157983 */ /* 0x000f240000300800 */
[----:B------:R-:W-:Y:S01]  /*3380*/  @!P6 IMAD.MOV R28, RZ, RZ, -R28 ;  /* 0x000000ffff1ce224 */ /* 0x000fe200078e0a1c */
[----:B------:R-:W-:Y:S01]  /*3390*/  ISETP.GT.U32.AND P6, PT, R0, R31, PT ;  /* 0x0000001f0000720c */ /* 0x000fe20003fc4070 */
[----:B------:R-:W-:Y:S01]  /*33a0*/  @!P3 IMAD.IADD R29, R29, 0x1, -R0 ;  /* 0x000000011d1db824 */ /* 0x000fe200078e0a00 */
[----:B------:R-:W-:Y:S01]  /*33b0*/  ISETP.GE.AND P1, PT, R33, RZ, PT ;  /* 0x000000ff2100720c */ /* 0x000fe20003f26270 */
[----:B------:R-:W-:Y:S01]  /*33c0*/  IMAD.MOV R6, RZ, RZ, -R6 ;  /* 0x000000ffff067224 */ /* 0x000fe200078e0a06 */
[----:B------:R-:W-:Y:S01]  /*33d0*/  ISETP.GE.AND P0, PT, R34, RZ, PT ;  /* 0x000000ff2200720c */ /* 0x000fe20003f06270 */
[----:B------:R-:W-:Y:S01]  /*33e0*/  IMAD.MOV.U32 R32, RZ, RZ, R8 ;  /* 0x000000ffff207224 */ /* 0x000fe200078e0008 */
[C---:B------:R-:W-:Y:S01]  /*33f0*/  ISETP.GT.U32.AND P3, PT, R0.reuse, R29, PT ;  /* 0x0000001d0000720c */ /* 0x040fe20003f64070 */
[----:B------:R-:W-:Y:S01]  /*3400*/  IMAD R30, R0, R6, R9 ;  /* 0x00000006001e7224 */ /* 0x000fe200078e0209 */
[----:B------:R-:W-:Y:S01]  /*3410*/  IABS R33, R35 ;  /* 0x0000002300217213 */ /* 0x000fe20000000000 */
[----:B------:R-:W-:Y:S01]  /*3420*/  IMAD.HI.U32 R5, R4, R32, RZ ;  /* 0x0000002004057227 */ /* 0x000fe200078e00ff */
[----:B------:R-:W-:Y:S01]  /*3430*/  IABS R2, R38 ;  /* 0x0000002600027213 */ /* 0x000fe20000000000 */
[----:B------:R-:W4:Y:S02]  /*3440*/  LDL.LU R19, [R1+0x3c] ;  /* 0x00003c0001137983 */ /* 0x000f240000300800 */
[----:B------:R-:W-:Y:S01]  /*3450*/  @!P6 IMAD.IADD R31, R31, 0x1, -R0 ;  /* 0x000000011f1fe824 */ /* 0x000fe200078e0a00 */
[----:B------:R-:W-:Y:S01]  /*3460*/  ISETP.GT.U32.AND P5, PT, R0, R30, PT ;  /* 0x0000001e0000720c */ /* 0x000fe20003fa4070 */
[----:B------:R-:W-:Y:S01]  /*3470*/  IMAD.MOV R5, RZ, RZ, -R5 ;  /* 0x000000ffff057224 */ /* 0x000fe200078e0a05 */
[----:B------:R-:W-:Y:S01]  /*3480*/  IABS R34, R36 ;  /* 0x0000002400227213 */ /* 0x000fe20000000000 */
[----:B------:R-:W-:Y:S01]  /*3490*/  IMAD.HI.U32 R8, R4, R33, RZ ;  /* 0x0000002104087227 */ /* 0x000fe200078e00ff */
[C---:B------:R-:W-:Y:S01]  /*34a0*/  ISETP.GT.U32.AND P6, PT, R0.reuse, R31, PT ;  /* 0x0000001f0000720c */ /* 0x040fe20003fc4070 */
[----:B------:R-:W4:Y:S02]  /*34b0*/  LDL.LU R17, [R1+0x40] ;  /* 0x0000400001117983 */ /* 0x000f240000300800 */
[----:B------:R-:W-:-:S02]  /*34c0*/  IMAD R32, R0, R5, R32 ;  /* 0x0000000500207224 */ /* 0x000fc400078e0220 */
[----:B------:R-:W-:Y:S02]  /*34d0*/  @!P3 IMAD.IADD R29, R29, 0x1, -R0 ;  /* 0x000000011d1db824 */ /* 0x000fe400078e0a00 */
[----:B------:R-:W-:Y:S02]  /*34e0*/  IMAD.MOV R8, RZ, RZ, -R8 ;  /* 0x000000ffff087224 */ /* 0x000fe400078e0a08 */
[----:B------:R-:W-:Y:S01]  /*34f0*/  @!P2 IMAD.MOV R29, RZ, RZ, -R29 ;  /* 0x000000ffff1da224 */ /* 0x000fe200078e0a1d */
[C---:B------:R-:W-:Y:S01]  /*3500*/  ISETP.GT.U32.AND P2, PT, R0.reuse, R32, PT ;  /* 0x000000200000720c */ /* 0x040fe20003f44070 */
[----:B------:R-:W-:Y:S02]  /*3510*/  IMAD R33, R0, R8, R33 ;  /* 0x0000000800217224 */ /* 0x000fe400078e0221 */
[----:B------:R-:W-:-:S04]  /*3520*/  IMAD.HI.U32 R7, R4, R34, RZ ;  /* 0x0000002204077227 */ /* 0x000fc800078e00ff */
[--C-:B------:R-:W-:Y:S02]  /*3530*/  @!P5 IMAD.IADD R30, R30, 0x1, -R0.reuse ;  /* 0x000000011e1ed824 */ /* 0x100fe400078e0a00 */
[----:B------:R-:W-:Y:S01]  /*3540*/  @!P6 IMAD.IADD R31, R31, 0x1, -R0 ;  /* 0x000000011f1fe824 */ /* 0x000fe200078e0a00 */
[C---:B------:R-:W-:Y:S01]  /*3550*/  ISETP.GT.U32.AND P6, PT, R0.reuse, R33, PT ;  /* 0x000000210000720c */ /* 0x040fe20003fc4070 */
[----:B------:R-:W-:Y:S01]  /*3560*/  IMAD.MOV R7, RZ, RZ, -R7 ;  /* 0x000000ffff077224 */ /* 0x000fe200078e0a07 */
[----:B------:R-:W-:-:S03]  /*3570*/  ISETP.GT.U32.AND P5, PT, R0, R30, PT ;  /* 0x0000001e0000720c */ /* 0x000fc60003fa4070 */
[----:B------:R-:W-:Y:S01]  /*3580*/  IMAD R34, R0, R7, R34 ;  /* 0x0000000700227224 */ /* 0x000fe200078e0222 */
[----:B------:R-:W-:Y:S01]  /*3590*/  ISETP.GE.AND P3, PT, R35, RZ, PT ;  /* 0x000000ff2300720c */ /* 0x000fe20003f66270 */
[----:B------:R-:W-:Y:S01]  /*35a0*/  @!P2 IMAD.IADD R32, R32, 0x1, -R0 ;  /* 0x000000012020a824 */ /* 0x000fe200078e0a00 */
[----:B------:R-:W-:Y:S02]  /*35b0*/  IABS R35, R37 ;  /* 0x0000002500237213 */ /* 0x000fe40000000000 */
[----:B------:R-:W-:Y:S01]  /*35c0*/  ISETP.GT.U32.AND P2, PT, R0, R34, PT ;  /* 0x000000220000720c */ /* 0x000fe20003f44070 */
[----:B------:R-:W-:-:S04]  /*35d0*/  IMAD.HI.U32 R5, R4, R2, RZ ;  /* 0x0000000204057227 */ /* 0x000fc800078e00ff */
[----:B------:R-:W-:Y:S01]  /*35e0*/  @!P6 IMAD.IADD R33, R33, 0x1, -R0 ;  /* 0x000000012121e824 */ /* 0x000fe200078e0a00 */
[----:B------:R-:W-:Y:S01]  /*35f0*/  ISETP.GT.U32.AND P6, PT, R0, R32, PT ;  /* 0x000000200000720c */ /* 0x000fe20003fc4070 */
[----:B------:R-:W-:-:S04]  /*3600*/  IMAD.HI.U32 R6, R4, R35, RZ ;  /* 0x0000002304067227 */ /* 0x000fc800078e00ff */
[----:B------:R-:W-:Y:S02]  /*3610*/  @!P5 IMAD.IADD R30, R30, 0x1, -R0 ;  /* 0x000000011e1ed824 */ /* 0x000fe400078e0a00 */
[----:B------:R-:W-:Y:S02]  /*3620*/  IMAD.MOV R6, RZ, RZ, -R6 ;  /* 0x000000ffff067224 */ /* 0x000fe400078e0a06 */
[----:B------:R-:W-:Y:S01]  /*3630*/  IMAD.MOV R5, RZ, RZ, -R5 ;  /* 0x000000ffff057224 */ /* 0x000fe200078e0a05 */
[----:B------:R-:W-:Y:S01]  /*3640*/  ISETP.GE.AND P5, PT, R36, RZ, PT ;  /* 0x000000ff2400720c */ /* 0x000fe20003fa6270 */
[----:B------:R-:W-:Y:S01]  /*3650*/  @!P4 IMAD.MOV R30, RZ, RZ, -R30 ;  /* 0x000000ffff1ec224 */ /* 0x000fe200078e0a1e */
[C---:B------:R-:W-:Y:S01]  /*3660*/  ISETP.GT.U32.AND P4, PT, R0.reuse, R33, PT ;  /* 0x000000210000720c */ /* 0x040fe20003f84070 */
[C---:B------:R-:W-:Y:S01]  /*3670*/  IMAD R35, R0.reuse, R6, R35 ;  /* 0x0000000600237224 */ /* 0x040fe200078e0223 */
[----:B------:R-:W-:Y:S01]  /*3680*/  IABS R9, R39 ;  /* 0x0000002700097213 */ /* 0x000fe20000000000 */
[----:B------:R-:W-:Y:S01]  /*3690*/  IMAD R36, R0, R5, R2 ;  /* 0x0000000500247224 */ /* 0x000fe200078e0202 */
[----:B------:R-:W-:Y:S01]  /*36a0*/  IABS R6, R40 ;  /* 0x0000002800067213 */ /* 0x000fe20000000000 */
[----:B------:R-:W-:-:S02]  /*36b0*/  @!P2 IMAD.IADD R34, R34, 0x1, -R0 ;  /* 0x000000012222a824 */ /* 0x000fc400078e0a00 */
[----:B------:R-:W-:Y:S01]  /*36c0*/  @!P6 IMAD.IADD R32, R32, 0x1, -R0 ;  /* 0x000000012020e824 */ /* 0x000fe200078e0a00 */
[----:B------:R-:W-:Y:S01]  /*36d0*/  ISETP.GT.U32.AND P6, PT, R0, R36, PT ;  /* 0x000000240000720c */ /* 0x000fe20003fc4070 */
[----:B------:R-:W-:Y:S01]  /*36e0*/  IMAD.HI.U32 R11, R4, R9, RZ ;  /* 0x00000009040b7227 */ /* 0x000fe200078e00ff */
[----:B------:R-:W-:-:S03]  /*36f0*/  ISETP.GT.U32.AND P2, PT, R0, R34, PT ;  /* 0x000000220000720c */ /* 0x000fc60003f44070 */
[----:B------:R-:W-:-:S04]  /*3700*/  IMAD.HI.U32 R10, R4, R6, RZ ;  /* 0x00000006040a7227 */ /* 0x000fc800078e00ff */
[----:B------:R-:W-:Y:S02]  /*3710*/  IMAD.MOV R11, RZ, RZ, -R11 ;  /* 0x000000ffff0b7224 */ /* 0x000fe400078e0a0b */
[----:B------:R-:W-:Y:S02]  /*3720*/  IMAD.MOV R10, RZ, RZ, -R10 ;  /* 0x000000ffff0a7224 */ /* 0x000fe400078e0a0a */
[----:B------:R-:W-:Y:S01]  /*3730*/  @!P4 IMAD.IADD R33, R33, 0x1, -R0 ;  /* 0x000000012121c824 */ /* 0x000fe200078e0a00 */
[----:B------:R-:W-:Y:S01]  /*3740*/  ISETP.GE.AND P4, PT, R37, RZ, PT ;  /* 0x000000ff2500720c */ /* 0x000fe20003f86270 */
[----:B------:R-:W-:Y:S01]  /*3750*/  @!P1 IMAD.MOV R31, RZ, RZ, -R31 ;  /* 0x000000ffff1f9224 */ /* 0x000fe200078e0a1f */
[C---:B------:R-:W-:Y:S01]  /*3760*/  ISETP.GT.U32.AND P1, PT, R0.reuse, R35, PT ;  /* 0x000000230000720c */ /* 0x040fe20003f24070 */
[C---:B------:R-:W-:Y:S02]  /*3770*/  IMAD R37, R0.reuse, R11, R9 ;  /* 0x0000000b00257224 */ /* 0x040fe400078e0209 */
[----:B------:R-:W-:-:S02]  /*3780*/  IMAD R6, R0, R10, R6 ;  /* 0x0000000a00067224 */ /* 0x000fc400078e0206 */
[--C-:B------:R-:W-:Y:S01]  /*3790*/  @!P2 IMAD.IADD R34, R34, 0x1, -R0.reuse ;  /* 0x000000012222a824 */ /* 0x100fe200078e0a00 */
[----:B------:R-:W-:Y:S01]  /*37a0*/  ISETP.GT.U32.AND P2, PT, R0, R37, PT ;  /* 0x000000250000720c */ /* 0x000fe20003f44070 */
[--C-:B------:R-:W-:Y:S01]  /*37b0*/  @!P6 IMAD.IADD R36, R36, 0x1, -R0.reuse ;  /* 0x000000012424e824 */ /* 0x100fe200078e0a00 */
[----:B------:R-:W-:Y:S02]  /*37c0*/  ISETP.GT.U32.AND P6, PT, R0, R6, PT ;  /* 0x000000060000720c */ /* 0x000fe40003fc4070 */
[----:B------:R-:W-:Y:S02]  /*37d0*/  IABS R5, R41 ;  /* 0x0000002900057213 */ /* 0x000fe40000000000 */
[----:B------:R-:W-:Y:S01]  /*37e0*/  IABS R2, R42 ;  /* 0x0000002a00027213 */ /* 0x000fe20000000000 */
[----:B------:R-:W-:Y:S02]  /*37f0*/  @!P1 IMAD.IADD R35, R35, 0x1, -R0 ;  /* 0x0000000123239824 */ /* 0x000fe400078e0a00 */
[----:B------:R-:W-:Y:S01]  /*3800*/  IMAD.HI.U32 R7, R4, R5, RZ ;  /* 0x0000000504077227 */ /* 0x000fe200078e00ff */
[----:B------:R-:W-:-:S03]  /*3810*/  IABS R9, R43 ;  /* 0x0000002b00097213 */ /* 0x000fc60000000000 */
[--C-:B------:R-:W-:Y:S01]  /*3820*/  @!P2 IMAD.IADD R37, R37, 0x1, -R0.reuse ;  /* 0x000000012525a824 */ /* 0x100fe200078e0a00 */
[----:B------:R-:W-:Y:S01]  /*3830*/  ISETP.GT.U32.AND P2, PT, R0, R35, PT ;  /* 0x000000230000720c */ /* 0x000fe20003f44070 */
[----:B------:R-:W-:Y:S02]  /*3840*/  @!P6 IMAD.IADD R6, R6, 0x1, -R0 ;  /* 0x000000010606e824 */ /* 0x000fe400078e0a00 */
[----:B------:R-:W-:-:S04]  /*3850*/  IMAD.HI.U32 R8, R4, R2, RZ ;  /* 0x0000000204087227 */ /* 0x000fc800078e00ff */
[----:B------:R-:W-:Y:S01]  /*3860*/  IMAD.MOV R7, RZ, RZ, -R7 ;  /* 0x000000ffff077224 */ /* 0x000fe200078e0a07 */
[C---:B------:R-:W-:Y:S01]  /*3870*/  ISETP.GT.U32.AND P6, PT, R0.reuse, R6, PT ;  /* 0x000000060000720c */ /* 0x040fe20003fc4070 */
[----:B------:R-:W-:Y:S02]  /*3880*/  IMAD.MOV R8, RZ, RZ, -R8 ;  /* 0x000000ffff087224 */ /* 0x000fe400078e0a08 */
[----:B------:R-:W-:Y:S02]  /*3890*/  IMAD R5, R0, R7, R5 ;  /* 0x0000000700057224 */ /* 0x000fe400078e0205 */
[----:B------:R-:W-:Y:S01]  /*38a0*/  IMAD.HI.U32 R10, R4, R9, RZ ;  /* 0x00000009040a7227 */ /* 0x000fe200078e00ff */
[----:B------:R-:W-:-:S03]  /*38b0*/  IABS R7, R45 ;  /* 0x0000002d00077213 */ /* 0x000fc60000000000 */
[C---:B------:R-:W-:Y:S02]  /*38c0*/  IMAD R2, R0.reuse, R8, R2 ;  /* 0x0000000800027224 */ /* 0x040fe400078e0202 */
[----:B------:R-:W-:Y:S01]  /*38d0*/  @!P0 IMAD.MOV R32, RZ, RZ, -R32 ;  /* 0x000000ffff208224 */ /* 0x000fe200078e0a20 */
[C---:B------:R-:W-:Y:S01]  /*38e0*/  ISETP.GT.U32.AND P0, PT, R0.reuse, R36, PT ;  /* 0x000000240000720c */ /* 0x040fe20003f04070 */
[----:B------:R-:W-:Y:S02]  /*38f0*/  IMAD.MOV R10, RZ, RZ, -R10 ;  /* 0x000000ffff0a7224 */ /* 0x000fe400078e0a0a */
[----:B------:R-:W-:Y:S01]  /*3900*/  @!P5 IMAD.MOV R34, RZ, RZ, -R34 ;  /* 0x000000ffff22d224 */ /* 0x000fe200078e0a22 */
[C---:B------:R-:W-:Y:S01]  /*3910*/  ISETP.GT.U32.AND P5, PT, R0.reuse, R5, PT ;  /* 0x000000050000720c */ /* 0x040fe20003fa4070 */
[----:B------:R-:W-:Y:S02]  /*3920*/  IMAD.MOV.U32 R11, RZ, RZ, R7 ;  /* 0x000000ffff0b7224 */ /* 0x000fe400078e0007 */
[----:B------:R-:W-:Y:S01]  /*3930*/  @!P2 IMAD.IADD R35, R35, 0x1, -R0 ;  /* 0x000000012323a824 */ /* 0x000fe200078e0a00 */
[C---:B------:R-:W-:Y:S01]  /*3940*/  ISETP.GT.U32.AND P2, PT, R0.reuse, R2, PT ;  /* 0x000000020000720c */ /* 0x040fe20003f44070 */
[----:B------:R-:W-:-:S02]  /*3950*/  IMAD R7, R0, R10, R9 ;  /* 0x0000000a00077224 */ /* 0x000fc400078e0209 */
[--C-:B------:R-:W-:Y:S01]  /*3960*/  @!P6 IMAD.IADD R6, R6, 0x1, -R0.reuse ;  /* 0x000000010606e824 */ /* 0x100fe200078e0a00 */
[----:B------:R-:W-:Y:S01]  /*3970*/  IABS R8, R44 ;  /* 0x0000002c00087213 */ /* 0x000fe20000000000 */
[----:B------:R-:W-:Y:S01]  /*3980*/  @!P3 IMAD.MOV R33, RZ, RZ, -R33 ;  /* 0x000000ffff21b224 */ /* 0x000fe200078e0a21 */
[C---:B------:R-:W-:Y:S02]  /*3990*/  ISETP.GT.U32.AND P6, PT, R0.reuse, R7, PT ;  /* 0x000000070000720c */ /* 0x040fe40003fc4070 */
[----:B------:R-:W-:Y:S01]  /*39a0*/  ISETP.GT.U32.AND P3, PT, R0, R37, PT ;  /* 0x000000250000720c */ /* 0x000fe20003f64070 */
[--C-:B------:R-:W-:Y:S01]  /*39b0*/  @!P0 IMAD.IADD R36, R36, 0x1, -R0.reuse ;  /* 0x0000000124248824 */ /* 0x100fe200078e0a00 */
[----:B------:R-:W-:Y:S01]  /*39c0*/  ISETP.GE.AND P0, PT, R39, RZ, PT ;  /* 0x000000ff2700720c */ /* 0x000fe20003f06270 */
[----:B------:R-:W-:Y:S02]  /*39d0*/  @!P5 IMAD.IADD R5, R5, 0x1, -R0 ;  /* 0x000000010505d824 */ /* 0x000fe400078e0a00 */
[----:B------:R-:W-:-:S04]  /*39e0*/  IMAD.HI.U32 R10, R4, R8, RZ ;  /* 0x00000008040a7227 */ /* 0x000fc800078e00ff */
[----:B------:R-:W-:Y:S02]  /*39f0*/  @!P2 IMAD.IADD R2, R2, 0x1, -R0 ;  /* 0x000000010202a824 */ /* 0x000fe400078e0a00 */
[----:B------:R-:W-:Y:S01]  /*3a00*/  @!P4 IMAD.MOV R35, RZ, RZ, -R35 ;  /* 0x000000ffff23c224 */ /* 0x000fe200078e0a23 */
[----:B------:R-:W-:Y:S01]  /*3a10*/  ISETP.GT.U32.AND P4, PT, R0, R5, PT ;  /* 0x000000050000720c */ /* 0x000fe20003f84070 */
[----:B------:R-:W-:Y:S01]  /*3a20*/  IMAD.HI.U32 R9, R4, R11, RZ ;  /* 0x0000000b04097227 */ /* 0x000fe200078e00ff */
[----:B------:R-:W-:-:S03]  /*3a30*/  ISETP.GE.AND P2, PT, R42, RZ, PT ;  /* 0x000000ff2a00720c */ /* 0x000fc60003f46270 */
[----:B------:R-:W-:Y:S02]  /*3a40*/  IMAD.MOV R10, RZ, RZ, -R10 ;  /* 0x000000ffff0a7224 */ /* 0x000fe400078e0a0a */
[--C-:B------:R-:W-:Y:S01]  /*3a50*/  @!P6 IMAD.IADD R7, R7, 0x1, -R0.reuse ;  /* 0x000000010707e824 */ /* 0x100fe200078e0a00 */
[----:B------:R-:W-:Y:S01]  /*3a60*/  ISETP.GT.U32.AND P6, PT, R0, R2, PT ;  /* 0x000000020000720c */ /* 0x000fe20003fc4070 */
[----:B------:R-:W-:Y:S01]  /*3a70*/  @!P3 IMAD.IADD R37, R37, 0x1, -R0 ;  /* 0x000000012525b824 */ /* 0x000fe200078e0a00 */
[----:B------:R-:W-:Y:S01]  /*3a80*/  ISETP.GE.AND P1, PT, R38, RZ, PT ;  /* 0x000000ff2600720c */ /* 0x000fe20003f26270 */
[----:B------:R-:W-:Y:S02]  /*3a90*/  IMAD.MOV R9, RZ, RZ, -R9 ;  /* 0x000000ffff097224 */ /* 0x000fe400078e0a09 */
[C---:B------:R-:W-:Y:S02]  /*3aa0*/  IMAD R42, R0.reuse, R10, R8 ;  /* 0x0000000a002a7224 */ /* 0x040fe400078e0208 */
[C---:B------:R-:W-:Y:S01]  /*3ab0*/  IMAD R8, R0.reuse, R9, R11 ;  /* 0x0000000900087224 */ /* 0x040fe200078e020b */
[----:B------:R-:W-:Y:S01]  /*3ac0*/  IABS R9, R46 ;  /* 0x0000002e00097213 */ /* 0x000fe20000000000 */
[----:B------:R-:W-:Y:S01]  /*3ad0*/  @!P0 IMAD.MOV R37, RZ, RZ, -R37 ;  /* 0x000000ffff258224 */ /* 0x000fe200078e0a25 */
[----:B------:R-:W-:Y:S01]  /*3ae0*/  ISETP.GT.U32.AND P0, PT, R0, R42, PT ;  /* 0x0000002a0000720c */ /* 0x000fe20003f04070 */
[----:B------:R-:W-:Y:S01]  /*3af0*/  @!P4 IMAD.IADD R5, R5, 0x1, -R0 ;  /* 0x000000010505c824 */ /* 0x000fe200078e0a00 */
[----:B------:R-:W-:Y:S01]  /*3b00*/  ISETP.GE.AND P3, PT, R40, RZ, PT ;  /* 0x000000ff2800720c */ /* 0x000fe20003f66270 */
[----:B------:R-:W-:Y:S01]  /*3b10*/  IMAD.MOV.U32 R38, RZ, RZ, R6 ;  /* 0x000000ffff267224 */ /* 0x000fe200078e0006 */
[----:B------:R-:W-:Y:S01]  /*3b20*/  ISETP.GT.U32.AND P4, PT, R0, R8, PT ;  /* 0x000000080000720c */ /* 0x000fe20003f84070 */
[----:B------:R-:W-:-:S04]  /*3b30*/  IMAD.HI.U32 R6, R4, R9, RZ ;  /* 0x0000000904067227 */ /* 0x000fc800078e00ff */
[----:B------:R-:W-:Y:S01]  /*3b40*/  @!P6 IMAD.IADD R2, R2, 0x1, -R0 ;  /* 0x000000010202e824 */ /* 0x000fe200078e0a00 */
[----:B------:R-:W-:Y:S01]  /*3b50*/  ISETP.GE.AND P6, PT, R44, RZ, PT ;  /* 0x000000ff2c00720c */ /* 0x000fe20003fc6270 */
[----:B------:R-:W-:Y:S01]  /*3b60*/  @!P1 IMAD.MOV R36, RZ, RZ, -R36 ;  /* 0x000000ffff249224 */ /* 0x000fe200078e0a24 */
[----:B------:R-:W-:Y:S01]  /*3b70*/  ISETP.GT.U32.AND P1, PT, R0, R7, PT ;  /* 0x000000070000720c */ /* 0x000fe20003f24070 */
[----:B------:R-:W-:Y:S02]  /*3b80*/  IMAD.MOV R44, RZ, RZ, -R6 ;  /* 0x000000ffff2c7224 */ /* 0x000fe400078e0a06 */
[----:B------:R-:W-:Y:S02]  /*3b90*/  @!P0 IMAD.IADD R42, R42, 0x1, -R0 ;  /* 0x000000012a2a8824 */ /* 0x000fe400078e0a00 */
[----:B------:R-:W-:Y:S02]  /*3ba0*/  IMAD R44, R0, R44, R9 ;  /* 0x0000002c002c7224 */ /* 0x000fe400078e0209 */
[----:B------:R-:W-:-:S02]  /*3bb0*/  IMAD.MOV.U32 R40, RZ, RZ, R2 ;  /* 0x000000ffff287224 */ /* 0x000fc400078e0002 */
[----:B------:R-:W-:Y:S01]  /*3bc0*/  @!P3 IMAD.MOV R38, RZ, RZ, -R38 ;  /* 0x000000ffff26b224 */ /* 0x000fe200078e0a26 */
[----:B------:R-:W-:Y:S01]  /*3bd0*/  ISETP.GE.AND P3, PT, R43, RZ, PT ;  /* 0x000000ff2b00720c */ /* 0x000fe20003f66270 */
[----:B------:R-:W-:Y:S01]  /*3be0*/  @!P4 IMAD.IADD R8, R8, 0x1, -R0 ;  /* 0x000000010808c824 */ /* 0x000fe200078e0a00 */
[C---:B------:R-:W-:Y:S01]  /*3bf0*/  ISETP.GT.U32.AND P4, PT, R0.reuse, R42, PT ;  /* 0x0000002a0000720c */ /* 0x040fe20003f84070 */
[----:B------:R-:W-:Y:S01]  /*3c00*/  @!P2 IMAD.MOV R40, RZ, RZ, -R40 ;  /* 0x000000ffff28a224 */ /* 0x000fe200078e0a28 */
[----:B------:R-:W-:Y:S01]  /*3c10*/  ISETP.GT.U32.AND P2, PT, R0, R44, PT ;  /* 0x0000002c0000720c */ /* 0x000fe20003f44070 */
[----:B------:R-:W-:Y:S01]  /*3c20*/  @!P1 IMAD.IADD R7, R7, 0x1, -R0 ;  /* 0x0000000107079824 */ /* 0x000fe200078e0a00 */
[----:B------:R-:W-:-:S03]  /*3c30*/  ISETP.GE.AND P5, PT, R41, RZ, PT ;  /* 0x000000ff2900720c */ /* 0x000fc60003fa6270 */
[----:B------:R-:W-:Y:S01]  /*3c40*/  IMAD.MOV.U32 R41, RZ, RZ, R7 ;  /* 0x000000ffff297224 */ /* 0x000fe200078e0007 */
[----:B------:R-:W-:-:S03]  /*3c50*/  IABS R10, R47 ;  /* 0x0000002f000a7213 */ /* 0x000fc60000000000 */
[----:B------:R-:W-:Y:S01]  /*3c60*/  @!P3 IMAD.MOV R41, RZ, RZ, -R41 ;  /* 0x000000ffff29b224 */ /* 0x000fe200078e0a29 */
[----:B------:R-:W-:Y:S01]  /*3c70*/  ISETP.GE.AND P3, PT, R47, RZ, PT ;  /* 0x000000ff2f00720c */ /* 0x000fe20003f66270 */
[--C-:B------:R-:W-:Y:S01]  /*3c80*/  @!P4 IMAD.IADD R42, R42, 0x1, -R0.reuse ;  /* 0x000000012a2ac824 */ /* 0x100fe200078e0a00 */
[----:B------:R-:W-:Y:S01]  /*3c90*/  IABS R47, R49 ;  /* 0x00000031002f7213 */ /* 0x000fe20000000000 */
[----:B------:R-:W-:Y:S02]  /*3ca0*/  @!P2 IMAD.IADD R44, R44, 0x1, -R0 ;  /* 0x000000012c2ca824 */ /* 0x000fe400078e0a00 */
[----:B------:R-:W-:Y:S02]  /*3cb0*/  @!P6 IMAD.MOV R42, RZ, RZ, -R42 ;  /* 0x000000ffff2ae224 */ /* 0x000fe400078e0a2a */
[----:B------:R-:W-:Y:S01]  /*3cc0*/  IMAD.MOV.U32 R39, RZ, RZ, R5 ;  /* 0x000000ffff277224 */ /* 0x000fe200078e0005 */
[----:B------:R-:W-:Y:S01]  /*3cd0*/  ISETP.GT.U32.AND P6, PT, R0, R44, PT ;  /* 0x0000002c0000720c */ /* 0x000fe20003fc4070 */
[----:B------:R-:W-:-:S04]  /*3ce0*/  IMAD.HI.U32 R5, R4, R47, RZ ;  /* 0x0000002f04057227 */ /* 0x000fc800078e00ff */
[----:B------:R-:W-:Y:S01]  /*3cf0*/  @!P5 IMAD.MOV R39, RZ, RZ, -R39 ;  /* 0x000000ffff27d224 */ /* 0x000fe200078e0a27 */
[----:B------:R-:W-:Y:S01]  /*3d00*/  ISETP.GT.U32.AND P5, PT, R0, R8, PT ;  /* 0x000000080000720c */ /* 0x000fe20003fa4070 */
[----:B------:R-:W-:Y:S01]  /*3d10*/  IMAD.MOV R5, RZ, RZ, -R5 ;  /* 0x000000ffff057224 */ /* 0x000fe200078e0a05 */
[----:B------:R-:W-:Y:S02]  /*3d20*/  ISETP.GE.AND P0, PT, R46, RZ, PT ;  /* 0x000000ff2e00720c */ /* 0x000fe40003f06270 */
[----:B------:R-:W-:Y:S01]  /*3d30*/  IABS R46, R48 ;  /* 0x00000030002e7213 */ /* 0x000fe20000000000 */
[----:B------:R-:W-:Y:S01]  /*3d40*/  IMAD R47, R0, R5, R47 ;  /* 0x00000005002f7224 */ /* 0x000fe200078e022f */
[----:B------:R-:W-:Y:S01]  /*3d50*/  ISETP.GE.AND P1, PT, R45, RZ, PT ;  /* 0x000000ff2d00720c */ /* 0x000fe20003f26270 */
[----:B------:R-:W-:Y:S02]  /*3d60*/  @!P6 IMAD.IADD R44, R44, 0x1, -R0 ;  /* 0x000000012c2ce824 */ /* 0x000fe400078e0a00 */
[----:B------:R-:W-:Y:S01]  /*3d70*/  IMAD.HI.U32 R2, R4, R46, RZ ;  /* 0x0000002e04027227 */ /* 0x000fe200078e00ff */
[----:B------:R-:W-:-:S03]  /*3d80*/  ISETP.GT.U32.AND P6, PT, R0, R47, PT ;  /* 0x0000002f0000720c */ /* 0x000fc60003fc4070 */
[----:B------:R-:W-:Y:S02]  /*3d90*/  IMAD.MOV R2, RZ, RZ, -R2 ;  /* 0x000000ffff027224 */ /* 0x000fe400078e0a02 */
[----:B------:R-:W-:Y:S01]  /*3da0*/  @!P5 IMAD.IADD R8, R8, 0x1, -R0 ;  /* 0x000000010808d824 */ /* 0x000fe200078e0a00 */
[----:B------:R-:W-:Y:S01]  /*3db0*/  ISETP.GE.AND P5, PT, R48, RZ, PT ;  /* 0x000000ff3000720c */ /* 0x000fe20003fa6270 */
[----:B------:R-:W-:Y:S01]  /*3dc0*/  IMAD R46, R0, R2, R46 ;  /* 0x00000002002e7224 */ /* 0x000fe200078e022e */
[----:B------:R-:W-:Y:S01]  /*3dd0*/  IABS R48, R55 ;  /* 0x0000003700307213 */ /* 0x000fe20000000000 */
[----:B------:R-:W-:Y:S01]  /*3de0*/  IMAD.MOV.U32 R43, RZ, RZ, R8 ;  /* 0x000000ffff2b7224 */ /* 0x000fe200078e0008 */
[----:B------:R-:W-:Y:S01]  /*3df0*/  IABS R2, R56 ;  /* 0x0000003800027213 */ /* 0x000fe20000000000 */
[----:B------:R-:W-:-:S04]  /*3e00*/  IMAD.HI.U32 R6, R4, R10, RZ ;  /* 0x0000000a04067227 */ /* 0x000fc800078e00ff */
[----:B------:R-:W-:Y:S01]  /*3e10*/  @!P1 IMAD.MOV R43, RZ, RZ, -R43 ;  /* 0x000000ffff2b9224 */ /* 0x000fe200078e0a2b */
[----:B------:R-:W-:Y:S01]  /*3e20*/  ISETP.GE.AND P1, PT, R49, RZ, PT ;  /* 0x000000ff3100720c */ /* 0x000fe20003f26270 */
[----:B------:R-:W-:Y:S02]  /*3e30*/  IMAD.MOV R6, RZ, RZ, -R6 ;  /* 0x000000ffff067224 */ /* 0x000fe400078e0a06 */
[----:B------:R-:W-:-:S04]  /*3e40*/  IMAD.HI.U32 R5, R4, R48, RZ ;  /* 0x0000003004057227 */ /* 0x000fc800078e00ff */
[----:B------:R-:W-:Y:S02]  /*3e50*/  @!P6 IMAD.IADD R47, R47, 0x1, -R0 ;  /* 0x000000012f2fe824 */ /* 0x000fe400078e0a00 */
[----:B------:R-:W-:Y:S01]  /*3e60*/  IMAD.HI.U32 R49, R4, R2, RZ ;  /* 0x0000000204317227 */ /* 0x000fe200078e00ff */
[----:B-----5:R-:W-:-:S03]  /*3e70*/  IABS R51, R58 ;  /* 0x0000003a00337213 */ /* 0x020fc60000000000 */
[C---:B------:R-:W-:Y:S02]  /*3e80*/  IMAD R45, R0.reuse, R6, R10 ;  /* 0x00000006002d7224 */ /* 0x040fe400078e020a */
[----:B------:R-:W-:Y:S02]  /*3e90*/  IMAD.MOV R5, RZ, RZ, -R5 ;  /* 0x000000ffff057224 */ /* 0x000fe400078e0a05 */
[----:B------:R-:W-:Y:S01]  /*3ea0*/  @!P0 IMAD.MOV R44, RZ, RZ, -R44 ;  /* 0x000000ffff2c8224 */ /* 0x000fe200078e0a2c */
[C---:B------:R-:W-:Y:S01]  /*3eb0*/  ISETP.GT.U32.AND P0, PT, R0.reuse, R47, PT ;  /* 0x0000002f0000720c */ /* 0x040fe20003f04070 */
[----:B------:R-:W-:Y:S01]  /*3ec0*/  IMAD.MOV R49, RZ, RZ, -R49 ;  /* 0x000000ffff317224 */ /* 0x000fe200078e0a31 */
[C---:B------:R-:W-:Y:S01]  /*3ed0*/  ISETP.GT.U32.AND P4, PT, R0.reuse, R45, PT ;  /* 0x0000002d0000720c */ /* 0x040fe20003f84070 */
[C---:B------:R-:W-:Y:S01]  /*3ee0*/  IMAD R48, R0.reuse, R5, R48 ;  /* 0x0000000500307224 */ /* 0x040fe200078e0230 */
[C---:B------:R-:W-:Y:S01]  /*3ef0*/  ISETP.GT.U32.AND P2, PT, R0.reuse, R46, PT ;  /* 0x0000002e0000720c */ /* 0x040fe20003f44070 */
[----:B------:R-:W-:-:S02]  /*3f00*/  IMAD R49, R0, R49, R2 ;  /* 0x0000003100317224 */ /* 0x000fc400078e0202 */
[----:B------:R-:W-:Y:S01]  /*3f10*/  IMAD.HI.U32 R2, R4, R51, RZ ;  /* 0x0000003304027227 */ /* 0x000fe200078e00ff */
[----:B------:R-:W-:-:S03]  /*3f20*/  ISETP.GT.U32.AND P6, PT, R0, R48, PT ;  /* 0x000000300000720c */ /* 0x000fc60003fc4070 */
[----:B------:R-:W-:Y:S02]  /*3f30*/  IMAD.MOV R2, RZ, RZ, -R2 ;  /* 0x000000ffff027224 */ /* 0x000fe400078e0a02 */
[--C-:B------:R-:W-:Y:S02]  /*3f40*/  @!P0 IMAD.IADD R47, R47, 0x1, -R0.reuse ;  /* 0x000000012f2f8824 */ /* 0x100fe400078e0a00 */
[----:B------:R-:W-:Y:S02]  /*3f50*/  IMAD R51, R0, R2, R51 ;  /* 0x0000000200337224 */ /* 0x000fe400078e0233 */
[--C-:B------:R-:W-:Y:S02]  /*3f60*/  @!P4 IMAD.IADD R45, R45, 0x1, -R0.reuse ;  /* 0x000000012d2dc824 */ /* 0x100fe400078e0a00 */
[--C-:B------:R-:W-:Y:S02]  /*3f70*/  @!P2 IMAD.IADD R46, R46, 0x1, -R0.reuse ;  /* 0x000000012e2ea824 */ /* 0x100fe400078e0a00 */
[----:B------:R-:W-:Y:S01]  /*3f80*/  @!P1 IMAD.MOV R47, RZ, RZ, -R47 ;  /* 0x000000ffff2f9224 */ /* 0x000fe200078e0a2f */
[----:B------:R-:W-:Y:S01]  /*3f90*/  ISETP.GT.U32.AND P1, PT, R0, R51, PT ;  /* 0x000000330000720c */ /* 0x000fe20003f24070 */
[----:B------:R-:W-:Y:S01]  /*3fa0*/  @!P6 IMAD.IADD R48, R48, 0x1, -R0 ;  /* 0x000000013030e824 */ /* 0x000fe200078e0a00 */
[----:B------:R-:W-:-:S02]  /*3fb0*/  ISETP.GT.U32.AND P4, PT, R0, R45, PT ;  /* 0x0000002d0000720c */ /* 0x000fc40003f84070 */
[C---:B------:R-:W-:Y:S02]  /*3fc0*/  ISETP.GT.U32.AND P2, PT, R0.reuse, R46, PT ;  /* 0x0000002e0000720c */ /* 0x040fe40003f44070 */
[----:B------:R-:W-:Y:S02]  /*3fd0*/  IABS R50, R57 ;  /* 0x0000003900327213 */ /* 0x000fe40000000000 */
[----:B------:R-:W-:Y:S02]  /*3fe0*/  ISETP.GT.U32.AND P6, PT, R0, R48, PT ;  /* 0x000000300000720c */ /* 0x000fe40003fc4070 */
[----:B--2---:R-:W-:Y:S01]  /*3ff0*/  IABS R52, R59 ;  /* 0x0000003b00347213 */ /* 0x004fe20000000000 */
[----:B------:R-:W-:Y:S01]  /*4000*/  IMAD.HI.U32 R5, R4, R50, RZ ;  /* 0x0000003204057227 */ /* 0x000fe200078e00ff */
[----:B---3--:R-:W-:-:S03]  /*4010*/  IABS R53, R60 ;  /* 0x0000003c00357213 */ /* 0x008fc60000000000 */
[--C-:B------:R-:W-:Y:S02]  /*4020*/  @!P1 IMAD.IADD R51, R51, 0x1, -R0.reuse ;  /* 0x0000000133339824 */ /* 0x100fe400078e0a00 */
[----:B------:R-:W-:Y:S02]  /*4030*/  IMAD.MOV R5, RZ, RZ, -R5 ;  /* 0x000000ffff057224 */ /* 0x000fe400078e0a05 */
[----:B------:R-:W-:Y:S01]  /*4040*/  IMAD.HI.U32 R2, R4, R52, RZ ;  /* 0x0000003404027227 */ /* 0x000fe200078e00ff */
[----:B----4-:R-:W-:Y:S02]  /*4050*/  IABS R54, R16 ;  /* 0x0000001000367213 */ /* 0x010fe40000000000 */
[----:B------:R-:W-:Y:S01]  /*4060*/  ISETP.GT.U32.AND P1, PT, R0, R51, PT ;  /* 0x000000330000720c */ /* 0x000fe20003f24070 */
[--C-:B------:R-:W-:Y:S01]  /*4070*/  @!P4 IMAD.IADD R45, R45, 0x1, -R0.reuse ;  /* 0x000000012d2dc824 */ /* 0x100fe200078e0a00 */
[----:B------:R-:W-:Y:S01]  /*4080*/  ISETP.GE.AND P4, PT, R55, RZ, PT ;  /* 0x000000ff3700720c */ /* 0x000fe20003f86270 */
[----:B------:R-:W-:Y:S01]  /*4090*/  @!P2 IMAD.IADD R46, R46, 0x1, -R0 ;  /* 0x000000012e2ea824 */ /* 0x000fe200078e0a00 */
[C---:B------:R-:W-:Y:S01]  /*40a0*/  ISETP.GT.U32.AND P2, PT, R0.reuse, R49, PT ;  /* 0x000000310000720c */ /* 0x040fe20003f44070 */
[----:B------:R-:W-:-:S02]  /*40b0*/  IMAD R50, R0, R5, R50 ;  /* 0x0000000500327224 */ /* 0x000fc400078e0232 */
[----:B------:R-:W-:Y:S02]  /*40c0*/  IMAD.MOV R2, RZ, RZ, -R2 ;  /* 0x000000ffff027224 */ /* 0x000fe400078e0a02 */
[----:B------:R-:W-:-:S04]  /*40d0*/  IMAD.HI.U32 R5, R4, R53, RZ ;  /* 0x0000003504057227 */ /* 0x000fc800078e00ff */
[----:B------:R-:W-:Y:S01]  /*40e0*/  @!P6 IMAD.IADD R48, R48, 0x1, -R0 ;  /* 0x000000013030e824 */ /* 0x000fe200078e0a00 */
[----:B------:R-:W-:Y:S01]  /*40f0*/  ISETP.GE.AND P6, PT, R58, RZ, PT ;  /* 0x000000ff3a00720c */ /* 0x000fe20003fc6270 */
[----:B------:R-:W-:Y:S02]  /*4100*/  IMAD R52, R0, R2, R52 ;  /* 0x0000000200347224 */ /* 0x000fe400078e0234 */
[----:B------:R-:W-:Y:S02]  /*4110*/  IMAD.MOV R5, RZ, RZ, -R5 ;  /* 0x000000ffff057224 */ /* 0x000fe400078e0a05 */
[----:B------:R-:W-:-:S04]  /*4120*/  IMAD.HI.U32 R2, R4, R54, RZ ;  /* 0x0000003604027227 */ /* 0x000fc800078e00ff */
[C---:B------:R-:W-:Y:S02]  /*4130*/  IMAD R53, R0.reuse, R5, R53 ;  /* 0x0000000500357224 */ /* 0x040fe400078e0235 */
[----:B------:R-:W-:Y:S01]  /*4140*/  IMAD.MOV R2, RZ, RZ, -R2 ;  /* 0x000000ffff027224 */ /* 0x000fe200078e0a02 */
[----:B------:R-:W-:Y:S01]  /*4150*/  IABS R55, R15 ;  /* 0x0000000f00377213 */ /* 0x000fe20000000000 */
[----:B------:R-:W-:Y:S02]  /*4160*/  @!P2 IMAD.IADD R49, R49, 0x1, -R0 ;  /* 0x000000013131a824 */ /* 0x000fe400078e0a00 */
[----:B------:R-:W-:Y:S01]  /*4170*/  @!P4 IMAD.MOV R48, RZ, RZ, -R48 ;  /* 0x000000ffff30c224 */ /* 0x000fe200078e0a30 */
[C---:B------:R-:W-:Y:S01]  /*4180*/  ISETP.GT.U32.AND P4, PT, R0.reuse, R53, PT ;  /* 0x000000350000720c */ /* 0x040fe20003f84070 */
[C---:B------:R-:W-:Y:S02]  /*4190*/  IMAD R54, R0.reuse, R2, R54 ;  /* 0x0000000200367224 */ /* 0x040fe400078e0236 */
[----:B------:R-:W-:Y:S01]  /*41a0*/  @!P1 IMAD.IADD R51, R51, 0x1, -R0 ;  /* 0x0000000133339824 */ /* 0x000fe200078e0a00 */
[----:B------:R-:W-:Y:S01]  /*41b0*/  ISETP.GT.U32.AND P2, PT, R0, R49, PT ;  /* 0x000000310000720c */ /* 0x000fe20003f44070 */
[----:B------:R-:W-:Y:S01]  /*41c0*/  IMAD.HI.U32 R7, R4, R55, RZ ;  /* 0x0000003704077227 */ /* 0x000fe200078e00ff */
[----:B------:R-:W-:-:S03]  /*41d0*/  ISETP.GT.U32.AND P0, PT, R0, R50, PT ;  /* 0x000000320000720c */ /* 0x000fc60003f04070 */
[----:B------:R-:W-:Y:S01]  /*41e0*/  @!P6 IMAD.MOV R51, RZ, RZ, -R51 ;  /* 0x000000ffff33e224 */ /* 0x000fe200078e0a33 */
[----:B------:R-:W-:Y:S01]  /*41f0*/  ISETP.GT.U32.AND P6, PT, R0, R54, PT ;  /* 0x000000360000720c */ /* 0x000fe20003fc4070 */
[----:B------:R-:W-:Y:S01]  /*4200*/  @!P3 IMAD.MOV R45, RZ, RZ, -R45 ;  /* 0x000000ffff2db224 */ /* 0x000fe200078e0a2d */
[----:B------:R-:W-:Y:S01]  /*4210*/  ISETP.GE.AND P3, PT, R56, RZ, PT ;  /* 0x000000ff3800720c */ /* 0x000fe20003f66270 */
[----:B------:R-:W-:Y:S02]  /*4220*/  IMAD.MOV R7, RZ, RZ, -R7 ;  /* 0x000000ffff077224 */ /* 0x000fe400078e0a07 */
[--C-:B------:R-:W-:Y:S02]  /*4230*/  @!P4 IMAD.IADD R53, R53, 0x1, -R0.reuse ;  /* 0x000000013535c824 */ /* 0x100fe400078e0a00 */
[C---:B------:R-:W-:Y:S01]  /*4240*/  IMAD R55, R0.reuse, R7, R55 ;  /* 0x0000000700377224 */ /* 0x040fe200078e0237 */
[----:B------:R-:W-:Y:S01]  /*4250*/  IABS R56, R61 ;  /* 0x0000003d00387213 */ /* 0x000fe20000000000 */
[--C-:B------:R-:W-:Y:S01]  /*4260*/  @!P2 IMAD.IADD R49, R49, 0x1, -R0.reuse ;  /* 0x000000013131a824 */ /* 0x100fe200078e0a00 */
[----:B------:R-:W-:Y:S01]  /*4270*/  ISETP.GT.U32.AND P4, PT, R0, R53, PT ;  /* 0x000000350000720c */ /* 0x000fe20003f84070 */
[----:B------:R-:W-:-:S02]  /*4280*/  @!P0 IMAD.IADD R50, R50, 0x1, -R0 ;  /* 0x0000000132328824 */ /* 0x000fc400078e0a00 */
[----:B------:R-:W-:Y:S01]  /*4290*/  @!P6 IMAD.IADD R54, R54, 0x1, -R0 ;  /* 0x000000013636e824 */ /* 0x000fe200078e0a00 */
[----:B------:R-:W-:Y:S01]  /*42a0*/  ISETP.GT.U32.AND P6, PT, R0, R55, PT ;  /* 0x000000370000720c */ /* 0x000fe20003fc4070 */
[----:B------:R-:W-:Y:S01]  /*42b0*/  @!P5 IMAD.MOV R46, RZ, RZ, -R46 ;  /* 0x000000ffff2ed224 */ /* 0x000fe200078e0a2e */
[----:B------:R-:W-:Y:S01]  /*42c0*/  ISETP.GE.AND P5, PT, R57, RZ, PT ;  /* 0x000000ff3900720c */ /* 0x000fe20003fa6270 */
[----:B------:R-:W-:Y:S01]  /*42d0*/  @!P3 IMAD.MOV R49, RZ, RZ, -R49 ;  /* 0x000000ffff31b224 */ /* 0x000fe200078e0a31 */
[----:B------:R-:W-:Y:S01]  /*42e0*/  ISETP.GE.AND P3, PT, R60, RZ, PT ;  /* 0x000000ff3c00720c */ /* 0x000fe20003f66270 */
[----:B------:R-:W-:Y:S01]  /*42f0*/  IMAD.HI.U32 R6, R4, R56, RZ ;  /* 0x0000003804067227 */ /* 0x000fe200078e00ff */
[----:B------:R-:W-:Y:S02]  /*4300*/  ISETP.GT.U32.AND P0, PT, R0, R50, PT ;  /* 0x000000320000720c */ /* 0x000fe40003f04070 */
[----:B------:R-:W-:Y:S01]  /*4310*/  IABS R57, R3 ;  /* 0x0000000300397213 */ /* 0x000fe20000000000 */
[----:B------:R-:W-:Y:S01]  /*4320*/  IMAD.MOV R6, RZ, RZ, -R6 ;  /* 0x000000ffff067224 */ /* 0x000fe200078e0a06 */
[----:B------:R-:W-:-:S03]  /*4330*/  ISETP.GE.AND P2, PT, R59, RZ, PT ;  /* 0x000000ff3b00720c */ /* 0x000fc60003f46270 */
[----:B------:R-:W-:Y:S01]  /*4340*/  IMAD.HI.U32 R5, R4, R57, RZ ;  /* 0x0000003904057227 */ /* 0x000fe200078e00ff */
[----:B------:R-:W-:-:S03]  /*4350*/  IABS R59, R25 ;  /* 0x00000019003b7213 */ /* 0x000fc60000000000 */
[----:B------:R-:W-:Y:S02]  /*4360*/  @!P4 IMAD.IADD R53, R53, 0x1, -R0 ;  /* 0x000000013535c824 */ /* 0x000fe400078e0a00 */
[C---:B------:R-:W-:Y:S02]  /*4370*/  IMAD R56, R0.reuse, R6, R56 ;  /* 0x0000000600387224 */ /* 0x040fe400078e0238 */
[--C-:B------:R-:W-:Y:S01]  /*4380*/  @!P6 IMAD.IADD R55, R55, 0x1, -R0.reuse ;  /* 0x000000013737e824 */ /* 0x100fe200078e0a00 */
[C---:B------:R-:W-:Y:S01]  /*4390*/  ISETP.GT.U32.AND P6, PT, R0.reuse, R54, PT ;  /* 0x000000360000720c */ /* 0x040fe20003fc4070 */
[----:B------:R-:W-:Y:S02]  /*43a0*/  IMAD.MOV R5, RZ, RZ, -R5 ;  /* 0x000000ffff057224 */ /* 0x000fe400078e0a05 */
[----:B------:R-:W-:Y:S01]  /*43b0*/  @!P3 IMAD.MOV R53, RZ, RZ, -R53 ;  /* 0x000000ffff35b224 */ /* 0x000fe200078e0a35 */
[----:B------:R-:W-:Y:S01]  /*43c0*/  ISETP.GT.U32.AND P3, PT, R0, R56, PT ;  /* 0x000000380000720c */ /* 0x000fe20003f64070 */
[----:B------:R-:W-:Y:S01]  /*43d0*/  @!P0 IMAD.IADD R50, R50, 0x1, -R0 ;  /* 0x0000000132328824 */ /* 0x000fe200078e0a00 */
[C---:B------:R-:W-:Y:S01]  /*43e0*/  ISETP.GT.U32.AND P0, PT, R0.reuse, R52, PT ;  /* 0x000000340000720c */ /* 0x040fe20003f04070 */
[----:B------:R-:W-:-:S02]  /*43f0*/  IMAD R57, R0, R5, R57 ;  /* 0x0000000500397224 */ /* 0x000fc400078e0239 */
[----:B------:R-:W-:-:S04]  /*4400*/  IMAD.HI.U32 R5, R4, R59, RZ ;  /* 0x0000003b04057227 */ /* 0x000fc800078e00ff */
[----:B------:R-:W-:Y:S01]  /*4410*/  @!P5 IMAD.MOV R50, RZ, RZ, -R50 ;  /* 0x000000ffff32d224 */ /* 0x000fe200078e0a32 */
[----:B------:R-:W-:Y:S01]  /*4420*/  ISETP.GE.AND P5, PT, R16, RZ, PT ;  /* 0x000000ff1000720c */ /* 0x000fe20003fa6270 */
[----:B------:R-:W-:Y:S01]  /*4430*/  IMAD.MOV R5, RZ, RZ, -R5 ;  /* 0x000000ffff057224 */ /* 0x000fe200078e0a05 */
[----:B------:R-:W2:Y:S01]  /*4440*/  LDL.LU R16, [R1+0x44] ;  /* 0x0000440001107983 */ /* 0x000ea20000300800 */
[--C-:B------:R-:W-:Y:S01]  /*4450*/  @!P6 IMAD.IADD R54, R54, 0x1, -R0.reuse ;  /* 0x000000013636e824 */ /* 0x100fe200078e0a00 */
[C---:B------:R-:W-:Y:S01]  /*4460*/  ISETP.GT.U32.AND P6, PT, R0.reuse, R57, PT ;  /* 0x000000390000720c */ /* 0x040fe20003fc4070 */
[----:B------:R-:W-:Y:S02]  /*4470*/  IMAD R59, R0, R5, R59 ;  /* 0x00000005003b7224 */ /* 0x000fe400078e023b */
[--C-:B------:R-:W-:Y:S02]  /*4480*/  @!P3 IMAD.IADD R56, R56, 0x1, -R0.reuse ;  /* 0x000000013838b824 */ /* 0x100fe400078e0a00 */
[----:B------:R-:W-:Y:S01]  /*4490*/  @!P0 IMAD.IADD R52, R52, 0x1, -R0 ;  /* 0x0000000134348824 */ /* 0x000fe200078e0a00 */
[----:B------:R-:W-:-:S04]  /*44a0*/  ISETP.GT.U32.AND P3, PT, R0, R59, PT ;  /* 0x0000003b0000720c */ /* 0x000fc80003f64070 */
[----:B------:R-:W-:Y:S02]  /*44b0*/  ISETP.GT.U32.AND P0, PT, R0, R52, PT ;  /* 0x000000340000720c */ /* 0x000fe40003f04070 */
[----:B------:R-:W-:Y:S01]  /*44c0*/  IABS R13, R24 ;  /* 0x00000018000d7213 */ /* 0x000fe20000000000 */
[----:B------:R-:W-:Y:S01]  /*44d0*/  @!P6 IMAD.IADD R57, R57, 0x1, -R0 ;  /* 0x000000013939e824 */ /* 0x000fe200078e0a00 */
[----:B------:R-:W-:Y:S02]  /*44e0*/  ISETP.GE.AND P1, PT, R15, RZ, PT ;  /* 0x000000ff0f00720c */ /* 0x000fe40003f26270 */
[----:B------:R-:W3:Y:S01]  /*44f0*/  LDL.LU R15, [R1+0x48] ;  /* 0x00004800010f7983 */ /* 0x000ee20000300800 */
[----:B------:R-:W-:-:S04]  /*4500*/  IMAD.HI.U32 R5, R4, R13, RZ ;  /* 0x0000000d04057227 */ /* 0x000fc800078e00ff */
[--C-:B------:R-:W-:Y:S01]  /*4510*/  @!P3 IMAD.IADD R59, R59, 0x1, -R0.reuse ;  /* 0x000000013b3bb824 */ /* 0x100fe200078e0a00 */
[----:B------:R-:W-:Y:S01]  /*4520*/  ISETP.GT.U32.AND P3, PT, R0, R57, PT ;  /* 0x000000390000720c */ /* 0x000fe20003f64070 */
[----:B------:R-:W-:Y:S01]  /*4530*/  @!P0 IMAD.IADD R52, R52, 0x1, -R0 ;  /* 0x0000000134348824 */ /* 0x000fe200078e0a00 */
[----:B------:R-:W-:Y:S01]  /*4540*/  ISETP.GE.AND P0, PT, R61, RZ, PT ;  /* 0x000000ff3d00720c */ /* 0x000fe20003f06270 */
[----:B------:R-:W-:Y:S01]  /*4550*/  IMAD.MOV R5, RZ, RZ, -R5 ;  /* 0x000000ffff057224 */ /* 0x000fe200078e0a05 */
[----:B------:R-:W4:Y:S03]  /*4560*/  LDL.LU R61, [R1+0x4c] ;  /* 0x00004c00013d7983 */ /* 0x000f260000300800 */
[----:B------:R-:W-:Y:S01]  /*4570*/  IMAD R13, R0, R5, R13 ;  /* 0x00000005000d7224 */ /* 0x000fe200078e020d */
[----:B------:R-:W5:Y:S01]  /*4580*/  LDL.LU R23, [R1+0x50] ;  /* 0x0000500001177983 */ /* 0x000f620000300800 */
[----:B------:R-:W-:-:S03]  /*4590*/  ISETP.GE.AND P4, PT, R3, RZ, PT ;  /* 0x000000ff0300720c */ /* 0x000fc60003f86270 */
[----:B------:R-:W5:Y:S01]  /*45a0*/  LDL.LU R22, [R1+0x54] ;  /* 0x0000540001167983 */ /* 0x000f620000300800 */
[----:B------:R-:W-:Y:S01]  /*45b0*/  @!P3 IMAD.IADD R57, R57, 0x1, -R0 ;  /* 0x000000013939b824 */ /* 0x000fe200078e0a00 */
[----:B------:R-:W-:Y:S02]  /*45c0*/  ISETP.GT.U32.AND P3, PT, R0, R13, PT ;  /* 0x0000000d0000720c */ /* 0x000fe40003f64070 */
[----:B------:R-:W5:Y:S01]  /*45d0*/  LDL.LU R3, [R1+0x58] ;  /* 0x0000580001037983 */ /* 0x000f620000300800 */
[----:B------:R-:W-:-:S10]  /*45e0*/  IABS R60, R20 ;  /* 0x00000014003c7213 */ /* 0x000fd40000000000 */
[----:B------:R-:W-:Y:S01]  /*45f0*/  @!P3 IMAD.IADD R13, R13, 0x1, -R0 ;  /* 0x000000010d0db824 */ /* 0x000fe200078e0a00 */
[----:B------:R-:W-:Y:S02]  /*4600*/  ISETP.GE.AND P3, PT, R20, RZ, PT ;  /* 0x000000ff1400720c */ /* 0x000fe40003f66270 */
[----:B------:R-:W5:Y:S01]  /*4610*/  LDL R20, [R1+0xb54] ;  /* 0x000b540001147983 */ /* 0x000f620000100800 */
[----:B------:R-:W-:Y:S01]  /*4620*/  IABS R58, R26 ;  /* 0x0000001a003a7213 */ /* 0x000fe20000000000 */
[----:B------:R-:W-:Y:S01]  /*4630*/  @!P2 IMAD.MOV R52, RZ, RZ, -R52 ;  /* 0x000000ffff34a224 */ /* 0x000fe200078e0a34 */
[----:B------:R-:W-:-:S03]  /*4640*/  ISETP.GT.U32.AND P2, PT, R0, R55, PT ;  /* 0x000000370000720c */ /* 0x000fc60003f44070 */
[----:B------:R-:W-:-:S04]  /*4650*/  IMAD.HI.U32 R2, R4, R58, RZ ;  /* 0x0000003a04027227 */ /* 0x000fc800078e00ff */
[----:B------:R-:W-:-:S04]  /*4660*/  IMAD.MOV R2, RZ, RZ, -R2 ;  /* 0x000000ffff027224 */ /* 0x000fc800078e0a02 */
[----:B------:R-:W-:Y:S02]  /*4670*/  IMAD R58, R0, R2, R58 ;  /* 0x00000002003a7224 */ /* 0x000fe400078e023a */
[----:B------:R-:W-:-:S03]  /*4680*/  @!P2 IMAD.IADD R55, R55, 0x1, -R0 ;  /* 0x000000013737a824 */ /* 0x000fc600078e0a00 */
[----:B------:R-:W-:Y:S01]  /*4690*/  ISETP.GT.U32.AND P2, PT, R0, R58, PT ;  /* 0x0000003a0000720c */ /* 0x000fe20003f44070 */
[----:B------:R-:W-:Y:S01]  /*46a0*/  IMAD.HI.U32 R2, R4, R60, RZ ;  /* 0x0000003c04027227 */ /* 0x000fe200078e00ff */
[----:B------:R-:W-:-:S03]  /*46b0*/  IABS R6, R18 ;  /* 0x0000001200067213 */ /* 0x000fc60000000000 */
[----:B------:R-:W-:Y:S02]  /*46c0*/  IMAD.MOV R2, RZ, RZ, -R2 ;  /* 0x000000ffff027224 */ /* 0x000fe400078e0a02 */
[----:B------:R-:W-:-:S04]  /*46d0*/  IMAD.HI.U32 R14, R4, R6, RZ ;  /* 0x00000006040e7227 */ /* 0x000fc800078e00ff */
[----:B------:R-:W-:Y:S02]  /*46e0*/  IMAD R60, R0, R2, R60 ;  /* 0x00000002003c7224 */ /* 0x000fe400078e023c */
[----:B------:R-:W-:Y:S01]  /*46f0*/  @!P2 IMAD.IADD R58, R58, 0x1, -R0 ;  /* 0x000000013a3aa824 */ /* 0x000fe200078e0a00 */
[----:B------:R-:W-:Y:S02]  /*4700*/  ISETP.GT.U32.AND P2, PT, R0, R56, PT ;  /* 0x000000380000720c */ /* 0x000fe40003f44070 */
[----:B------:R-:W-:Y:S01]  /*4710*/  IABS R2, R21 ;  /* 0x0000001500027213 */ /* 0x000fe20000000000 */
[----:B------:R-:W-:-:S04]  /*4720*/  IMAD.MOV R14, RZ, RZ, -R14 ;  /* 0x000000ffff0e7224 */ /* 0x000fc800078e0a0e */
[----:B------:R-:W-:Y:S01]  /*4730*/  IMAD.HI.U32 R12, R4, R2, RZ ;  /* 0x00000002040c7227 */ /* 0x000fe200078e00ff */
[----:B------:R-:W-:-:S03]  /*4740*/  IABS R11, R19 ;  /* 0x00000013000b7213 */ /* 0x000fc60000000000 */
[----:B------:R-:W-:Y:S02]  /*4750*/  IMAD R14, R0, R14, R6 ;  /* 0x0000000e000e7224 */ /* 0x000fe400078e0206 */
[----:B------:R-:W-:Y:S02]  /*4760*/  IMAD.MOV R12, RZ, RZ, -R12 ;  /* 0x000000ffff0c7224 */ /* 0x000fe400078e0a0c */
[----:B------:R-:W-:Y:S01]  /*4770*/  @!P2 IMAD.IADD R56, R56, 0x1, -R0 ;  /* 0x000000013838a824 */ /* 0x000fe200078e0a00 */
[C---:B------:R-:W-:Y:S01]  /*4780*/  ISETP.GT.U32.AND P2, PT, R0.reuse, R14, PT ;  /* 0x0000000e0000720c */ /* 0x040fe20003f44070 */
[----:B------:R-:W-:Y:S02]  /*4790*/  IMAD R12, R0, R12, R2 ;  /* 0x0000000c000c7224 */ /* 0x000fe400078e0202 */
[----:B------:R-:W-:-:S04]  /*47a0*/  IMAD.HI.U32 R2, R4, R11, RZ ;  /* 0x0000000b04027227 */ /* 0x000fc800078e00ff */
[----:B------:R-:W-:Y:S01]  /*47b0*/  IMAD.MOV R2, RZ, RZ, -R2 ;  /* 0x000000ffff027224 */ /* 0x000fe200078e0a02 */
[----:B------:R-:W-:-:S03]  /*47c0*/  IABS R10, R17 ;  /* 0x00000011000a7213 */ /* 0x000fc60000000000 */
[----:B------:R-:W-:Y:S02]  /*47d0*/  IMAD R11, R0, R2, R11 ;  /* 0x00000002000b7224 */ /* 0x000fe400078e020b */
[----:B------:R-:W-:Y:S02]  /*47e0*/  @!P2 IMAD.IADD R14, R14, 0x1, -R0 ;  /* 0x000000010e0ea824 */ /* 0x000fe400078e0a00 */
[----:B------:R-:W-:Y:S01]  /*47f0*/  IMAD.HI.U32 R2, R4, R10, RZ ;  /* 0x0000000a04027227 */ /* 0x000fe200078e00ff */
[----:B------:R-:W-:-:S03]  /*4800*/  ISETP.GT.U32.AND P2, PT, R0, R11, PT ;  /* 0x0000000b0000720c */ /* 0x000fc60003f44070 */
[----:B------:R-:W-:Y:S01]  /*4810*/  IMAD.MOV R2, RZ, RZ, -R2 ;  /* 0x000000ffff027224 */ /* 0x000fe200078e0a02 */
[----:B------:R-:W-:-:S03]  /*4820*/  ISETP.GT.U32.AND P6, PT, R0, R60, PT ;  /* 0x0000003c0000720c */ /* 0x000fc60003fc4070 */
[----:B------:R-:W-:Y:S02]  /*4830*/  IMAD R10, R0, R2, R10 ;  /* 0x00000002000a7224 */ /* 0x000fe400078e020a */
[----:B------:R-:W-:-:S04]  /*4840*/  @!P5 IMAD.MOV R54, RZ, RZ, -R54 ;  /* 0x000000ffff36d224 */ /* 0x000fc800078e0a36 */
[--C-:B------:R-:W-:Y:S01]  /*4850*/  @!P2 IMAD.IADD R11, R11, 0x1, -R0.reuse ;  /* 0x000000010b0ba824 */ /* 0x100fe200078e0a00 */
[C---:B------:R-:W-:Y:S02]  /*4860*/  ISETP.GT.U32.AND P2, PT, R0.reuse, R10, PT ;  /* 0x0000000a0000720c */ /* 0x040fe40003f44070 */
[C---:B------:R-:W-:Y:S01]  /*4870*/  ISETP.GT.U32.AND P5, PT, R0.reuse, R58, PT ;  /* 0x0000003a0000720c */ /* 0x040fe20003fa4070 */
[----:B------:R-:W-:Y:S01]  /*4880*/  @!P1 IMAD.MOV R55, RZ, RZ, -R55 ;  /* 0x000000ffff379224 */ /* 0x000fe200078e0a37 */
[----:B------:R-:W-:Y:S01]  /*4890*/  ISETP.GT.U32.AND P1, PT, R0, R59, PT ;  /* 0x0000003b0000720c */ /* 0x000fe20003f24070 */
[----:B------:R-:W-:-:S05]  /*48a0*/  @!P6 IMAD.IADD R60, R60, 0x1, -R0 ;  /* 0x000000013c3ce824 */ /* 0x000fca00078e0a00 */
[----:B------:R-:W-:-:S03]  /*48b0*/  ISETP.GT.U32.AND P6, PT, R0, R60, PT ;  /* 0x0000003c0000720c */ /* 0x000fc60003fc4070 */
[--C-:B------:R-:W-:Y:S02]  /*48c0*/  @!P2 IMAD.IADD R10, R10, 0x1, -R0.reuse ;  /* 0x000000010a0aa824 */ /* 0x100fe400078e0a00 */
[--C-:B------:R-:W-:Y:S01]  /*48d0*/  @!P5 IMAD.IADD R58, R58, 0x1, -R0.reuse ;  /* 0x000000013a3ad824 */ /* 0x100fe200078e0a00 */
[----:B------:R-:W-:Y:S01]  /*48e0*/  ISETP.GT.U32.AND P5, PT, R0, R12, PT ;  /* 0x0000000c0000720c */ /* 0x000fe20003fa4070 */
[----:B------:R-:W-:Y:S01]  /*48f0*/  @!P1 IMAD.IADD R59, R59, 0x1, -R0 ;  /* 0x000000013b3b9824 */ /* 0x000fe200078e0a00 */
[----:B------:R-:W-:Y:S01]  /*4900*/  ISETP.GE.AND P1, PT, R26, RZ, PT ;  /* 0x000000ff1a00720c */ /* 0x000fe20003f26270 */
[----:B------:R-:W-:Y:S01]  /*4910*/  @!P0 IMAD.MOV R56, RZ, RZ, -R56 ;  /* 0x000000ffff388224 */ /* 0x000fe200078e0a38 */
[----:B------:R-:W-:-:S03]  /*4920*/  ISETP.GT.U32.AND P0, PT, R0, R14, PT ;  /* 0x0000000e0000720c */ /* 0x000fc60003f04070 */
[----:B------:R-:W-:Y:S01]  /*4930*/  @!P6 IMAD.IADD R60, R60, 0x1, -R0 ;  /* 0x000000013c3ce824 */ /* 0x000fe200078e0a00 */
[----:B------:R-:W-:-:S05]  /*4940*/  ISETP.GE.AND P6, PT, R25, RZ, PT ;  /* 0x000000ff1900720c */ /* 0x000fca0003fc6270 */
[----:B------:R-:W-:Y:S02]  /*4950*/  @!P5 IMAD.IADD R12, R12, 0x1, -R0 ;  /* 0x000000010c0cd824 */ /* 0x000fe400078e0a00 */
[----:B------:R-:W-:Y:S01]  /*4960*/  @!P1 IMAD.MOV R58, RZ, RZ, -R58 ;  /* 0x000000ffff3a9224 */ /* 0x000fe200078e0a3a */
[----:B------:R-:W-:Y:S01]  /*4970*/  ISETP.GE.AND P5, PT, R18, RZ, PT ;  /* 0x000000ff1200720c */ /* 0x000fe20003fa6270 */
[----:B------:R-:W-:Y:S01]  /*4980*/  @!P4 IMAD.MOV R57, RZ, RZ, -R57 ;  /* 0x000000ffff39c224 */ /* 0x000fe200078e0a39 */
[C---:B------:R-:W-:Y:S01]  /*4990*/  ISETP.GT.U32.AND P1, PT, R0.reuse, R12, PT ;  /* 0x0000000c0000720c */ /* 0x040fe20003f24070 */
[----:B------:R-:W-:Y:S01]  /*49a0*/  @!P3 IMAD.MOV R60, RZ, RZ, -R60 ;  /* 0x000000ffff3cb224 */ /* 0x000fe200078e0a3c */
[----:B------:R-:W-:Y:S01]  /*49b0*/  ISETP.GT.U32.AND P4, PT, R0, R11, PT ;  /* 0x0000000b0000720c */ /* 0x000fe20003f84070 */
[----:B------:R-:W-:Y:S02]  /*49c0*/  @!P0 IMAD.IADD R14, R14, 0x1, -R0 ;  /* 0x000000010e0e8824 */ /* 0x000fe400078e0a00 */
[----:B------:R-:W-:Y:S01]  /*49d0*/  @!P6 IMAD.MOV R59, RZ, RZ, -R59 ;  /* 0x000000ffff3be224 */ /* 0x000fe200078e0a3b */
[----:B------:R-:W-:-:S07]  /*49e0*/  ISETP.GT.U32.AND P6, PT, R0, R10, PT ;  /* 0x0000000a0000720c */ /* 0x000fce0003fc4070 */
[--C-:B------:R-:W-:Y:S02]  /*49f0*/  @!P1 IMAD.IADD R12, R12, 0x1, -R0.reuse ;  /* 0x000000010c0c9824 */ /* 0x100fe400078e0a00 */
[----:B------:R-:W-:-:S04]  /*4a00*/  @!P4 IMAD.IADD R11, R11, 0x1, -R0 ;  /* 0x000000010b0bc824 */ /* 0x000fc800078e0a00 */
[----:B------:R-:W-:Y:S01]  /*4a10*/  @!P6 IMAD.IADD R10, R10, 0x1, -R0 ;  /* 0x000000010a0ae824 */ /* 0x000fe200078e0a00 */
[----:B------:R-:W-:Y:S01]  /*4a20*/  ISETP.GE.AND P6, PT, R24, RZ, PT ;  /* 0x000000ff1800720c */ /* 0x000fe20003fc6270 */
[----:B------:R-:W-:Y:S01]  /*4a30*/  @!P5 IMAD.MOV R14, RZ, RZ, -R14 ;  /* 0x000000ffff0ed224 */ /* 0x000fe200078e0a0e */
[----:B--2---:R-:W-:-:S05]  /*4a40*/  IABS R9, R16 ;  /* 0x0000001000097213 */ /* 0x004fca0000000000 */
[----:B------:R-:W-:-:S04]  /*4a50*/  IMAD.HI.U32 R5, R4, R9, RZ ;  /* 0x0000000904057227 */ /* 0x000fc800078e00ff */
[----:B------:R-:W-:-:S04]  /*4a60*/  IMAD.MOV R2, RZ, RZ, -R5 ;  /* 0x000000ffff027224 */ /* 0x000fc800078e0a05 */
[----:B------:R-:W-:-:S05]  /*4a70*/  IMAD R9, R0, R2, R9 ;  /* 0x0000000200097224 */ /* 0x000fca00078e0209 */
[----:B------:R-:W-:Y:S02]  /*4a80*/  ISETP.GT.U32.AND P2, PT, R0, R9, PT ;  /* 0x000000090000720c */ /* 0x000fe40003f44070 */
[----:B---3--:R-:W-:-:S05]  /*4a90*/  IABS R8, R15 ;  /* 0x0000000f00087213 */ /* 0x008fca0000000000 */
[----:B0-----:R-:W-:Y:S01]  /*4aa0*/  IMAD.HI.U32 R27, R4, R8, RZ ;  /* 0x00000008041b7227 */ /* 0x001fe200078e00ff */
[----:B----4-:R-:W-:-:S05]  /*4ab0*/  IABS R7, R61 ;  /* 0x0000003d00077213 */ /* 0x010fca0000000000 */
[----:B------:R-:W-:Y:S01]  /*4ac0*/  @!P2 IMAD.IADD R9, R9, 0x1, -R0 ;  /* 0x000000010909a824 */ /* 0x000fe200078e0a00 */
[----:B------:R-:W-:Y:S01]  /*4ad0*/  ISETP.GT.U32.AND P2, PT, R0, R13, PT ;  /* 0x0000000d0000720c */ /* 0x000fe20003f44070 */
[----:B------:R-:W-:Y:S01]  /*4ae0*/  IMAD.HI.U32 R25, R4, R7, RZ ;  /* 0x0000000704197227 */ /* 0x000fe200078e00ff */
[----:B-----5:R-:W-:-:S03]  /*4af0*/  IABS R6, R23 ;  /* 0x0000001700067213 */ /* 0x020fc60000000000 */
[----:B------:R-:W-:Y:S01]  /*4b00*/  IMAD.MOV R27, RZ, RZ, -R27 ;  /* 0x000000ffff1b7224 */ /* 0x000fe200078e0a1b */
[----:B------:R-:W-:Y:S01]  /*4b10*/  IABS R5, R22 ;  /* 0x0000001600057213 */ /* 0x000fe20000000000 */
[----:B------:R-:W-:Y:S01]  /*4b20*/  IMAD.MOV R25, RZ, RZ, -R25 ;  /* 0x000000ffff197224 */ /* 0x000fe200078e0a19 */
[----:B------:R-:W-:Y:S01]  /*4b30*/  IABS R2, R3 ;  /* 0x0000000300027213 */ /* 0x000fe20000000000 */
[C---:B------:R-:W-:Y:S01]  /*4b40*/  IMAD R8, R0.reuse, R27, R8 ;  /* 0x0000001b00087224 */ /* 0x040fe200078e0208 */
[----:B------:R-:W-:Y:S01]  /*4b50*/  ISETP.GT.U32.AND P3, PT, R0, R9, PT ;  /* 0x000000090000720c */ /* 0x000fe20003f64070 */
[----:B------:R-:W-:Y:S01]  /*4b60*/  IMAD.HI.U32 R26, R4, R6, RZ ;  /* 0x00000006041a7227 */ /* 0x000fe200078e00ff */
[----:B------:R-:W2:Y:S03]  /*4b70*/  LDL.LU R27, [R1+0x28cc] ;  /* 0x0028cc00011b7983 */ /* 0x000ea60000300800 */
[----:B------:R-:W-:-:S02]  /*4b80*/  IMAD R7, R0, R25, R7 ;  /* 0x0000001900077224 */ /* 0x000fc400078e0207 */
[----:B------:R-:W-:Y:S01]  /*4b90*/  IMAD.HI.U32 R18, R4, R5, RZ ;  /* 0x0000000504127227 */ /* 0x000fe200078e00ff */
[----:B------:R-:W-:-:S03]  /*4ba0*/  ISETP.GT.U32.AND P0, PT, R0, R8, PT ;  /* 0x000000080000720c */ /* 0x000fc60003f04070 */
[----:B------:R-:W-:-:S04]  /*4bb0*/  IMAD.HI.U32 R25, R4, R2, RZ ;  /* 0x0000000204197227 */ /* 0x000fc800078e00ff */
[----:B------:R-:W-:Y:S02]  /*4bc0*/  IMAD.MOV R26, RZ, RZ, -R26 ;  /* 0x000000ffff1a7224 */ /* 0x000fe400078e0a1a */
[----:B------:R-:W-:Y:S01]  /*4bd0*/  @!P2 IMAD.IADD R13, R13, 0x1, -R0 ;  /* 0x000000010d0da824 */ /* 0x000fe200078e0a00 */
[C---:B------:R-:W-:Y:S01]  /*4be0*/  ISETP.GT.U32.AND P2, PT, R0.reuse, R7, PT ;  /* 0x000000070000720c */ /* 0x040fe20003f44070 */
[----:B------:R-:W-:Y:S02]  /*4bf0*/  IMAD.MOV R18, RZ, RZ, -R18 ;  /* 0x000000ffff127224 */ /* 0x000fe400078e0a12 */
[----:B------:R-:W-:Y:S02]  /*4c00*/  IMAD.MOV R25, RZ, RZ, -R25 ;  /* 0x000000ffff197224 */ /* 0x000fe400078e0a19 */
[C---:B------:R-:W-:Y:S02]  /*4c10*/  IMAD R6, R0.reuse, R26, R6 ;  /* 0x0000001a00067224 */ /* 0x040fe400078e0206 */
[C---:B------:R-:W-:Y:S01]  /*4c20*/  IMAD R5, R0.reuse, R18, R5 ;  /* 0x0000001200057224 */ /* 0x040fe200078e0205 */
[----:B------:R-:W-:Y:S01]  /*4c30*/  IABS R18, R20 ;  /* 0x0000001400127213 */ /* 0x000fe20000000000 */
[C---:B------:R-:W-:Y:S01]  /*4c40*/  IMAD R2, R0.reuse, R25, R2 ;  /* 0x0000001900027224 */ /* 0x040fe200078e0202 */
[C---:B------:R-:W-:Y:S01]  /*4c50*/  ISETP.GT.U32.AND P1, PT, R0.reuse, R6, PT ;  /* 0x000000060000720c */ /* 0x040fe20003f24070 */
[--C-:B------:R-:W-:Y:S01]  /*4c60*/  @!P3 IMAD.IADD R9, R9, 0x1, -R0.reuse ;  /* 0x000000010909b824 */ /* 0x100fe200078e0a00 */
[----:B------:R-:W-:Y:S01]  /*4c70*/  ISETP.GT.U32.AND P4, PT, R0, R5, PT ;  /* 0x000000050000720c */ /* 0x000fe20003f84070 */
[----:B------:R-:W-:Y:S01]  /*4c80*/  IMAD.HI.U32 R4, R4, R18, RZ ;  /* 0x0000001204047227 */ /* 0x000fe200078e00ff */
[----:B------:R-:W-:Y:S01]  /*4c90*/  ISETP.GT.U32.AND P3, PT, R0, R2, PT ;  /* 0x000000020000720c */ /* 0x000fe20003f64070 */
[----:B------:R-:W3:Y:S02]  /*4ca0*/  LDL.LU R26, [R1+0x28c8] ;  /* 0x0028c800011a7983 */ /* 0x000ee40000300800 */
[--C-:B------:R-:W-:Y:S01]  /*4cb0*/  @!P0 IMAD.IADD R8, R8, 0x1, -R0.reuse ;  /* 0x0000000108088824 */ /* 0x100fe200078e0a00 */
[----:B------:R-:W-:Y:S01]  /*4cc0*/  ISETP.GE.AND P0, PT, R21, RZ, PT ;  /* 0x000000ff1500720c */ /* 0x000fe20003f06270 */
[----:B------:R-:W-:Y:S01]  /*4cd0*/  @!P2 IMAD.IADD R7, R7, 0x1, -R0 ;  /* 0x000000010707a824 */ /* 0x000fe200078e0a00 */
[----:B------:R-:W-:Y:S01]  /*4ce0*/  ISETP.GE.AND P2, PT, R19, RZ, PT ;  /* 0x000000ff1300720c */ /* 0x000fe20003f46270 */
[----:B------:R-:W-:Y:S01]  /*4cf0*/  IMAD.MOV R4, RZ, RZ, -R4 ;  /* 0x000000ffff047224 */ /* 0x000fe200078e0a04 */
[----:B------:R-:W4:Y:S01]  /*4d00*/  LDL.LU R25, [R1+0x28c4] ;  /* 0x0028c40001197983 */ /* 0x000f220000300800 */
[----:B------:R-:W-:-:S02]  /*4d10*/  @!P1 IMAD.IADD R6, R6, 0x1, -R0 ;  /* 0x0000000106069824 */ /* 0x000fc400078e0a00 */
[--C-:B------:R-:W-:Y:S02]  /*4d20*/  @!P4 IMAD.IADD R5, R5, 0x1, -R0.reuse ;  /* 0x000000010505c824 */ /* 0x100fe400078e0a00 */
[----:B------:R-:W-:Y:S01]  /*4d30*/  @!P3 IMAD.IADD R2, R2, 0x1, -R0 ;  /* 0x000000010202b824 */ /* 0x000fe200078e0a00 */
[C---:B------:R-:W-:Y:S01]  /*4d40*/  ISETP.GT.U32.AND P5, PT, R0.reuse, R7, PT ;  /* 0x000000070000720c */ /* 0x040fe20003fa4070 */
[C---:B------:R-:W-:Y:S01]  /*4d50*/  IMAD R4, R0.reuse, R4, R18 ;  /* 0x0000000400047224 */ /* 0x040fe200078e0212 */
[C---:B------:R-:W-:Y:S01]  /*4d60*/  ISETP.GT.U32.AND P3, PT, R0.reuse, R8, PT ;  /* 0x000000080000720c */ /* 0x040fe20003f64070 */
[----:B------:R-:W-:Y:S01]  /*4d70*/  @!P0 IMAD.MOV R12, RZ, RZ, -R12 ;  /* 0x000000ffff0c8224 */ /* 0x000fe200078e0a0c */
[----:B------:R-:W5:Y:S01]  /*4d80*/  LDL.LU R24, [R1+0x28c0] ;  /* 0x0028c00001187983 */ /* 0x000f620000300800 */
[----:B------:R-:W-:Y:S01]  /*4d90*/  @!P6 IMAD.MOV R13, RZ, RZ, -R13 ;  /* 0x000000ffff0de224 */ /* 0x000fe200078e0a0d */
[C---:B------:R-:W-:Y:S01]  /*4da0*/  ISETP.GT.U32.AND P4, PT, R0.reuse, R4, PT ;  /* 0x000000040000720c */ /* 0x040fe20003f84070 */
[----:B------:R-:W-:Y:S01]  /*4db0*/  @!P2 IMAD.MOV R11, RZ, RZ, -R11 ;  /* 0x000000ffff0ba224 */ /* 0x000fe200078e0a0b */
[C---:B------:R-:W-:Y:S01]  /*4dc0*/  ISETP.GT.U32.AND P0, PT, R0.reuse, R6, PT ;  /* 0x000000060000720c */ /* 0x040fe20003f04070 */
[----:B------:R-:W2:Y:S01]  /*4dd0*/  LDL.LU R18, [R1+0x14] ;  /* 0x0000140001127983 */ /* 0x000ea20000300800 */
[C---:B------:R-:W-:Y:S01]  /*4de0*/  ISETP.GT.U32.AND P6, PT, R0.reuse, R5, PT ;  /* 0x000000050000720c */ /* 0x040fe20003fc4070 */
[----:B------:R-:W0:Y:S01]  /*4df0*/  LDC R19, c[0x0][0x23c] ;  /* 0x00008f00ff137b82 */ /* 0x000e220000000800 */
[----:B------:R-:W-:-:S02]  /*4e00*/  ISETP.GT.U32.AND P2, PT, R0, R2, PT ;  /* 0x000000020000720c */ /* 0x000fc40003f44070 */
[----:B------:R-:W-:Y:S01]  /*4e10*/  ISETP.GE.AND P1, PT, R17, RZ, PT ;  /* 0x000000ff1100720c */ /* 0x000fe20003f26270 */
[--C-:B------:R-:W-:Y:S01]  /*4e20*/  @!P3 IMAD.IADD R8, R8, 0x1, -R0.reuse ;  /* 0x000000010808b824 */ /* 0x100fe200078e0a00 */
[----:B------:R-:W3:Y:S01]  /*4e30*/  LDL.LU R17, [R1+0x10] ;  /* 0x0000100001117983 */ /* 0x000ee20000300800 */
[----:B------:R-:W-:Y:S02]  /*4e40*/  ISETP.GE.AND P3, PT, R15, RZ, PT ;  /* 0x000000ff0f00720c */ /* 0x000fe40003f66270 */
[--C-:B------:R-:W-:Y:S01]  /*4e50*/  @!P4 IMAD.IADD R4, R4, 0x1, -R0.reuse ;  /* 0x000000010404c824 */ /* 0x100fe200078e0a00 */
[----:B------:R-:W-:Y:S01]  /*4e60*/  ISETP.GE.AND P4, PT, R16, RZ, PT ;  /* 0x000000ff1000720c */ /* 0x000fe20003f86270 */
[--C-:B------:R-:W-:Y:S01]  /*4e70*/  @!P5 IMAD.IADD R7, R7, 0x1, -R0.reuse ;  /* 0x000000010707d824 */ /* 0x100fe200078e0a00 */
[----:B------:R-:W4:Y:S01]  /*4e80*/  LDL.LU R16, [R1+0x8] ;  /* 0x0000080001107983 */ /* 0x000f220000300800 */
[----:B------:R-:W-:Y:S01]  /*4e90*/  ISETP.GE.AND P5, PT, R61, RZ, PT ;  /* 0x000000ff3d00720c */ /* 0x000fe20003fa6270 */
[--C-:B------:R-:W-:Y:S01]  /*4ea0*/  @!P0 IMAD.IADD R6, R6, 0x1, -R0.reuse ;  /* 0x0000000106068824 */ /* 0x100fe200078e0a00 */
[----:B------:R-:W-:Y:S01]  /*4eb0*/  ISETP.GE.AND P0, PT, R23, RZ, PT ;  /* 0x000000ff1700720c */ /* 0x000fe20003f06270 */
[----:B------:R-:W5:Y:S01]  /*4ec0*/  LDL.LU R15, [R1+0x4] ;  /* 0x00000400010f7983 */ /* 0x000f620000300800 */
[--C-:B------:R-:W-:Y:S01]  /*4ed0*/  @!P6 IMAD.IADD R5, R5, 0x1, -R0.reuse ;  /* 0x000000010505e824 */ /* 0x100fe200078e0a00 */
[----:B------:R-:W-:Y:S01]  /*4ee0*/  ISETP.GE.AND P6, PT, R22, RZ, PT ;  /* 0x000000ff1600720c */ /* 0x000fe20003fc6270 */
[----:B------:R-:W-:Y:S01]  /*4ef0*/  @!P2 IMAD.IADD R2, R2, 0x1, -R0 ;  /* 0x000000010202a824 */ /* 0x000fe200078e0a00 */
[----:B------:R-:W5:Y:S01]  /*4f00*/  LDL.LU R61, [R1] ;  /* 0x00000000013d7983 */ /* 0x000f620000300800 */
[----:B------:R-:W-:-:S03]  /*4f10*/  ISETP.GE.AND P2, PT, R3, RZ, PT ;  /* 0x000000ff0300720c */ /* 0x000fc60003f46270 */
[----:B------:R-:W5:Y:S04]  /*4f20*/  LDL.LU R23, [R1+0x28bc] ;  /* 0x0028bc0001177983 */ /* 0x000f680000300800 */
[----:B------:R-:W5:Y:S04]  /*4f30*/  LDL.LU R22, [R1+0x28b8] ;  /* 0x0028b80001167983 */ /* 0x000f680000300800 */
[----:B------:R-:W2:Y:S01]  /*4f40*/  LDL.LU R3, [R1+0x28b4] ;  /* 0x0028b40001037983 */ /* 0x000ea20000300800 */
[----:B------:R-:W1:Y:S01]  /*4f50*/  S2R R21, SR_TID.X ;  /* 0x0000000000157919 */ /* 0x000e620000002100 */
[----:B------:R-:W-:Y:S01]  /*4f60*/  @!P1 IMAD.MOV R10, RZ, RZ, -R10 ;  /* 0x000000ffff0a9224 */ /* 0x000fe200078e0a0a */
[----:B------:R-:W-:Y:S01]  /*4f70*/  ISETP.GT.U32.AND P1, PT, R0, R4, PT ;  /* 0x000000040000720c */ /* 0x000fe20003f24070 */
[----:B------:R-:W-:Y:S01]  /*4f80*/  @!P4 IMAD.MOV R9, RZ, RZ, -R9 ;  /* 0x000000ffff09c224 */ /* 0x000fe200078e0a09 */
[----:B------:R-:W-:-:S11]  /*4f90*/  ISETP.GE.AND P4, PT, R20, RZ, PT ;  /* 0x000000ff1400720c */ /* 0x000fd60003f86270 */
[----:B------:R-:W-:Y:S01]  /*4fa0*/  @!P1 IMAD.IADD R4, R4, 0x1, -R0 ;  /* 0x0000000104049824 */ /* 0x000fe200078e0a00 */
[----:B-1----:R-:W-:-:S05]  /*4fb0*/  LOP3.LUT R21, R21, 0x1f, RZ, 0xc0, !PT ;  /* 0x0000001f15157812 */ /* 0x002fca00078ec0ff */
[----:B0-----:R-:W-:-:S04]  /*4fc0*/  IMAD R21, R21, R19, RZ ;  /* 0x0000001315157224 */ /* 0x001fc800078e02ff */
[C---:B------:R-:W-:Y:S02]  /*4fd0*/  IMAD R0, R19.reuse, 0x20, R21 ;  /* 0x0000002013007824 */ /* 0x040fe400078e0215 */
[----:B------:R-:W5:Y:S02]  /*4fe0*/  LDL.LU R21, [R1+0x28b0] ;  /* 0x0028b00001157983 */ /* 0x000f640000300800 */
[----:B------:R-:W-:Y:S02]  /*4ff0*/  IMAD R19, R19, 0x20, R0 ;  /* 0x0000002013137824 */ /* 0x000fe400078e0200 */
[----:B------:R-:W5:Y:S04]  /*5000*/  LDL.LU R20, [R1+0x28ac] ;  /* 0x0028ac0001147983 */ /* 0x000f680000300800 */
[----:B------:R-:W5:Y:S01]  /*5010*/  LDL.LU R19, [R1+0x28a8] ;  /* 0x0028a80001137983 */ /* 0x000f620000300800 */
[----:B--2---:R-:W-:-:S02]  /*5020*/  ISETP.NE.AND P1, PT, R3, RZ, PT ;  /* 0x000000ff0300720c */ /* 0x004fc40003f25270 */
[----:B------:R-:W-:-:S04]  /*5030*/  LOP3.LUT R3, RZ, R3, RZ, 0x33, !PT ;  /* 0x00000003ff037212 */ /* 0x000fc800078e33ff */
[C---:B------:R-:W-:Y:S02]  /*5040*/  SEL R18, R3.reuse, R18, !P1 ;  /* 0x0000001203127207 */ /* 0x040fe40004800000 */
[C---:B---3--:R-:W-:Y:S02]  /*5050*/  SEL R17, R3.reuse, R17, !P1 ;  /* 0x0000001103117207 */ /* 0x048fe40004800000 */
[C---:B----4-:R-:W-:Y:S01]  /*5060*/  SEL R16, R3.reuse, R16, !P1 ;  /* 0x0000001003107207 */ /* 0x050fe20004800000 */
[----:B------:R0:W-:Y:S01]  /*5070*/  STL [R1+0x30], R18 ;  /* 0x0000301201007387 */ /* 0x0001e20000100800 */
[C---:B-----5:R-:W-:Y:S02]  /*5080*/  SEL R15, R3.reuse, R15, !P1 ;  /* 0x0000000f030f7207 */ /* 0x060fe40004800000 */
[C---:B------:R-:W-:Y:S01]  /*5090*/  SEL R61, R3.reuse, R61, !P1 ;  /* 0x0000003d033d7207 */ /* 0x040fe20004800000 */
[----:B0-----:R-:W2:Y:S04]  /*50a0*/  LDL.LU R18, [R1+0x28a4] ;  /* 0x0028a40001127983 */ /* 0x001ea80000300800 */
[----:B------:R0:W-:Y:S04]  /*50b0*/  STL [R1+0x2c], R17 ;  /* 0x00002c1101007387 */ /* 0x0001e80000100800 */
[----:B0-----:R-:W3:Y:S04]  /*50c0*/  LDL.LU R17, [R1+0x28a0] ;  /* 0x0028a00001117983 */ /* 0x001ee80000300800 */
[----:B------:R0:W-:Y:S04]  /*50d0*/  STL [R1+0x28], R16 ;  /* 0x0000281001007387 */ /* 0x0001e80000100800 */
[----:B0-----:R-:W4:Y:S04]  /*50e0*/  LDL.LU R16, [R1+0x289c] ;  /* 0x00289c0001107983 */ /* 0x001f280000300800 */
[----:B------:R0:W-:Y:S04]  /*50f0*/  STL [R1+0x24], R15 ;  /* 0x0000240f01007387 */ /* 0x0001e80000100800 */
[----:B0-----:R-:W5:Y:S04]  /*5100*/  LDL.LU R15, [R1+0x2898] ;  /* 0x00289800010f7983 */ /* 0x001f680000300800 */
[----:B------:R0:W-:Y:S04]  /*5110*/  STL [R1+0x20], R61 ;  /* 0x0000203d01007387 */ /* 0x0001e80000100800 */
[----:B0-----:R-:W2:Y:S01]  /*5120*/  LDL.LU R61, [R1+0x2894] ;  /* 0x00289400013d7983 */ /* 0x001ea20000300800 */
[----:B------:R-:W-:-:S02]  /*5130*/  SEL R22, R3, R22, !P1 ;  /* 0x0000001603167207 */ /* 0x000fc40004800000 */
[C---:B------:R-:W-:Y:S01]  /*5140*/  SEL R23, R3.reuse, R23, !P1 ;  /* 0x0000001703177207 */ /* 0x040fe20004800000 */
[----:B------:R-:W-:Y:S02]  /*5150*/  @!P6 IMAD.MOV R5, RZ, RZ, -R5 ;  /* 0x000000ffff05e224 */ /* 0x000fe400078e0a05 */
[----:B------:R-:W-:Y:S02]  /*5160*/  @!P3 IMAD.MOV R8, RZ, RZ, -R8 ;  /* 0x000000ffff08b224 */ /* 0x000fe400078e0a08 */
[----:B------:R-:W-:Y:S02]  /*5170*/  @!P5 IMAD.MOV R7, RZ, RZ, -R7 ;  /* 0x000000ffff07d224 */ /* 0x000fe400078e0a07 */
[----:B------:R-:W-:Y:S02]  /*5180*/  @!P0 IMAD.MOV R6, RZ, RZ, -R6 ;  /* 0x000000ffff068224 */ /* 0x000fe400078e0a06 */
[----:B------:R-:W-:Y:S02]  /*5190*/  @!P2 IMAD.MOV R2, RZ, RZ, -R2 ;  /* 0x000000ffff02a224 */ /* 0x000fe400078e0a02 */
[----:B------:R-:W-:Y:S01]  /*51a0*/  @!P4 IMAD.MOV R4, RZ, RZ, -R4 ;  /* 0x000000ffff04c224 */ /* 0x000fe200078e0a04 */
[----:B------:R-:W-:-:S02]  /*51b0*/  SEL R24, R3, R24, !P1 ;  /* 0x0000001803187207 */ /* 0x000fc40004800000 */
[C---:B------:R-:W-:Y:S02]  /*51c0*/  SEL R25, R3.reuse, R25, !P1 ;  /* 0x0000001903197207 */ /* 0x040fe40004800000 */
[C---:B------:R-:W-:Y:S02]  /*51d0*/  SEL R26, R3.reuse, R26, !P1 ;  /* 0x0000001a031a7207 */ /* 0x040fe40004800000 */
[C---:B------:R-:W-:Y:S02]  /*51e0*/  SEL R27, R3.reuse, R27, !P1 ;  /* 0x0000001b031b7207 */ /* 0x040fe40004800000 */
[C---:B------:R-:W-:Y:S02]  /*51f0*/  SEL R28, R3.reuse, R28, !P1 ;  /* 0x0000001c031c7207 */ /* 0x040fe40004800000 */
[C---:B------:R-:W-:Y:S02]  /*5200*/  SEL R29, R3.reuse, R29, !P1 ;  /* 0x0000001d031d7207 */ /* 0x040fe40004800000 */
        /* <DEDUP_REMOVED lines=36> */
[----:B----4-:R-:W-:-:S02]  /*5450*/  SEL R16, R3, R16, !P1 ;  /* 0x0000001003107207 */ /* 0x010fc40004800000 */
[----:B--2---:R-:W-:-:S05]  /*5460*/  SEL R61, R3, R61, !P1 ;  /* 0x0000003d033d7207 */ /* 0x004fca0004800000 */
[----:B------:R5:W-:Y:S02]  /*5470*/  STL [R1+0x1c], R61 ;  /* 0x00001c3d01007387 */ /* 0x000be40000100800 */
[C---:B-----5:R-:W-:Y:S02]  /*5480*/  SEL R61, R3.reuse, R15, !P1 ;  /* 0x0000000f033d7207 */ /* 0x060fe40004800000 */
[----:B---3--:R-:W-:-:S03]  /*5490*/  SEL R15, R3, R17, !P1 ;  /* 0x00000011030f7207 */ /* 0x008fc60004800000 */
[----:B------:R0:W-:Y:S01]  /*54a0*/  STL [R1+0x18], R61 ;  /* 0x0000183d01007387 */ /* 0x0001e20000100800 */
[----:B------:R-:W-:-:S03]  /*54b0*/  SEL R17, R3, R18, !P1 ;  /* 0x0000001203117207 */ /* 0x000fc60004800000 */
[----:B------:R1:W-:Y:S04]  /*54c0*/  STL [R1+0x14], R16 ;  /* 0x0000141001007387 */ /* 0x0003e80000100800 */
[----:B------:R2:W-:Y:S01]  /*54d0*/  STL [R1+0x10], R15 ;  /* 0x0000100f01007387 */ /* 0x0005e20000100800 */
[C---:B0-----:R-:W-:Y:S02]  /*54e0*/  SEL R61, R3.reuse, R21, !P1 ;  /* 0x00000015033d7207 */ /* 0x041fe40004800000 */
[C---:B-1----:R-:W-:Y:S02]  /*54f0*/  SEL R16, R3.reuse, R19, !P1 ;  /* 0x0000001303107207 */ /* 0x042fe40004800000 */
[----:B------:R-:W0:Y:S01]  /*5500*/  S2R R19, SR_TID.X ;  /* 0x0000000000137919 */ /* 0x000e220000002100 */
[----:B--2---:R-:W-:Y:S01]  /*5510*/  SEL R15, R3, R20, !P1 ;  /* 0x00000014030f7207 */ /* 0x004fe20004800000 */
[----:B------:R-:W-:Y:S04]  /*5520*/  STL [R1+0x8], R17 ;  /* 0x0000081101007387 */ /* 0x000fe80000100800 */
[----:B------:R-:W-:Y:S04]  /*5530*/  STL [R1+0x4], R16 ;  /* 0x0000041001007387 */ /* 0x000fe80000100800 */
[----:B------:R-:W-:Y:S04]  /*5540*/  STL [R1+0x2888], R61 ;  /* 0x0028883d01007387 */ /* 0x000fe80000100800 */
[----:B------:R-:W-:Y:S04]  /*5550*/  STL [R1], R15 ;  /* 0x0000000f01007387 */ /* 0x000fe80000100800 */
[----:B------:R-:W-:Y:S04]  /*5560*/  STL [R1+0x288c], R22 ;  /* 0x00288c1601007387 */ /* 0x000fe80000100800 */
[----:B------:R1:W-:Y:S02]  /*5570*/  STL [R1+0x2890], R23 ;  /* 0x0028901701007387 */ /* 0x0003e40000100800 */
[----:B-1----:R-:W1:Y:S01]  /*5580*/  LDC R23, c[0x0][0x23c] ;  /* 0x00008f00ff177b82 */ /* 0x002e620000000800 */
[----:B0-----:R-:W-:-:S02]  /*5590*/  LOP3.LUT R21, R19, 0x1f, RZ, 0xc0, !PT ;  /* 0x0000001f13157812 */ /* 0x001fc400078ec0ff */
[C---:B------:R-:W-:Y:S02]  /*55a0*/  SEL R15, R3.reuse, R9, !P1 ;  /* 0x00000009030f7207 */ /* 0x040fe40004800000 */
[C---:B------:R-:W-:Y:S02]  /*55b0*/  SEL R19, R3.reuse, R5, !P1 ;  /* 0x0000000503137207 */ /* 0x040fe40004800000 */
[C---:B------:R-:W-:Y:S02]  /*55c0*/  SEL R16, R3.reuse, R8, !P1 ;  /* 0x0000000803107207 */ /* 0x040fe40004800000 */
[C---:B------:R-:W-:Y:S02]  /*55d0*/  SEL R17, R3.reuse, R7, !P1 ;  /* 0x0000000703117207 */ /* 0x040fe40004800000 */
[C---:B------:R-:W-:Y:S02]  /*55e0*/  SEL R18, R3.reuse, R6, !P1 ;  /* 0x0000000603127207 */ /* 0x040fe40004800000 */
[----:B------:R-:W-:Y:S01]  /*55f0*/  SEL R20, R3, R2, !P1 ;  /* 0x0000000203147207 */ /* 0x000fe20004800000 */
[----:B-1----:R-:W-:-:S02]  /*5600*/  IMAD R61, R23, 0x20, R0 ;  /* 0x00000020173d7824 */ /* 0x002fc400078e0200 */
[----:B------:R-:W-:Y:S02]  /*5610*/  IMAD R22, R21, R23, RZ ;  /* 0x0000001715167224 */ /* 0x000fe400078e02ff */
[----:B------:R-:W-:Y:S01]  /*5620*/  IMAD R9, R23, 0x20, R61 ;  /* 0x0000002017097824 */ /* 0x000fe200078e023d */
[----:B------:R-:W-:Y:S02]  /*5630*/  SEL R21, R3, R4, !P1 ;  /* 0x0000000403157207 */ /* 0x000fe40004800000 */
[----:B------:R-:W-:Y:S02]  /*5640*/  IADD3 R5, P0, R22, UR6, RZ ;  /* 0x0000000616057c10 */ /* 0x000fe4000ff1e0ff */
[----:B------:R-:W-:Y:S02]  /*5650*/  IADD3 R4, P1, R0, UR6, RZ ;  /* 0x0000000600047c10 */ /* 0x000fe4000ff3e0ff */
[----:B------:R-:W-:Y:S02]  /*5660*/  IADD3 R2, P2, R61, UR6, RZ ;  /* 0x000000063d027c10 */ /* 0x000fe4000ff5e0ff */
[----:B------:R-:W-:Y:S01]  /*5670*/  IADD3 R3, P3, R9, UR6, RZ ;  /* 0x0000000609037c10 */ /* 0x000fe2000ff7e0ff */
[----:B------:R-:W-:Y:S01]  /*5680*/  STL [R1+0x2858], R5 ;  /* 0x0028580501007387 */ /* 0x000fe20000100800 */
[----:B------:R-:W-:Y:S01]  /*5690*/  LEA.HI.X.SX32 R6, R22, UR7, 0x1, P0 ;  /* 0x0000000716067c11 */ /* 0x000fe200080f0eff */
[----:B------:R-:W-:Y:S01]  /*56a0*/  IMAD R58, R58, UR34, RZ ;  /* 0x000000223a3a7c24 */ /* 0x000fe2000f8e02ff */
[----:B------:R-:W-:Y:S01]  /*56b0*/  LEA.HI.X.SX32 R7, R0, UR7, 0x1, P1 ;  /* 0x0000000700077c11 */ /* 0x000fe200088f0eff */
[----:B------:R-:W-:Y:S01]  /*56c0*/  STL [R1+0x285c], R4 ;  /* 0x00285c0401007387 */ /* 0x000fe20000100800 */
[----:B------:R-:W-:Y:S01]  /*56d0*/  LEA.HI.X.SX32 R8, R61, UR7, 0x1, P2 ;  /* 0x000000073d087c11 */ /* 0x000fe200090f0eff */
[----:B------:R-:W-:Y:S01]  /*56e0*/  IMAD R27, R27, UR34, RZ ;  /* 0x000000221b1b7c24 */ /* 0x000fe2000f8e02ff */
[----:B------:R-:W-:Y:S01]  /*56f0*/  UIMAD UR50, UR50, 0x5d, URZ ;  /* 0x0000005d323278a4 */ /* 0x000fe2000f8e023f */
[----:B------:R-:W-:Y:S01]  /*5700*/  STL [R1+0x2860], R2 ;  /* 0x0028600201007387 */ /* 0x000fe20000100800 */
[----:B------:R-:W-:Y:S01]  /*5710*/  IMAD R35, R35, UR34, RZ ;  /* 0x0000002223237c24 */ /* 0x000fe2000f8e02ff */
[----:B------:R-:W-:-:S02]  /*5720*/  UIMAD UR42, UR42, 0x5c, URZ ;  /* 0x0000005c2a2a78a4 */ /* 0x000fc4000f8e023f */
[----:B------:R-:W-:Y:S01]  /*5730*/  STL [R1+0x2864], R3 ;  /* 0x0028640301007387 */ /* 0x000fe20000100800 */
[----:B------:R-:W-:Y:S01]  /*5740*/  IMAD R40, R40, UR34, RZ ;  /* 0x0000002228287c24 */ /* 0x000fe2000f8e02ff */
[----:B------:R-:W-:Y:S02]  /*5750*/  UIMAD UR30, UR30, 0x5b, URZ ;  /* 0x0000005b1e1e78a4 */ /* 0x000fe4000f8e023f */
[----:B------:R0:W-:Y:S01]  /*5760*/  STL [R1+0x284c], R6 ;  /* 0x00284c0601007387 */ /* 0x0001e20000100800 */
[----:B------:R-:W-:Y:S01]  /*5770*/  IMAD R47, R47, UR34, RZ ;  /* 0x000000222f2f7c24 */ /* 0x000fe2000f8e02ff */
[----:B------:R-:W-:Y:S02]  /*5780*/  UIMAD UR22, UR22, 0x5a, URZ ;  /* 0x0000005a161678a4 */ /* 0x000fe4000f8e023f */
[----:B------:R1:W-:Y:S01]  /*5790*/  STL [R1+0x2850], R7 ;  /* 0x0028500701007387 */ /* 0x0003e20000100800 */
[----:B------:R-:W-:Y:S01]  /*57a0*/  IMAD R52, R52, UR34, RZ ;  /* 0x0000002234347c24 */ /* 0x000fe2000f8e02ff */
[----:B------:R-:W-:-:S02]  /*57b0*/  UIMAD UR14, UR14, 0x59, URZ ;  /* 0x000000590e0e78a4 */ /* 0x000fc4000f8e023f */
[----:B------:R-:W-:Y:S01]  /*57c0*/  UIMAD UR60, UR60, 0x58, URZ ;  /* 0x000000583c3c78a4 */ /* 0x000fe2000f8e023f */
[----:B0-----:R-:W2:Y:S01]  /*57d0*/  LDL.LU R6, [R1+0x30] ;  /* 0x0000300001067983 */ /* 0x001ea20000300800 */
[----:B------:R-:W-:Y:S02]  /*57e0*/  UIMAD UR56, UR56, 0x57, URZ ;  /* 0x00000057383878a4 */ /* 0x000fe4000f8e023f */
[----:B------:R-:W-:Y:S01]  /*57f0*/  UIMAD UR52, UR52, 0x56, URZ ;  /* 0x00000056343478a4 */ /* 0x000fe2000f8e023f */
[----:B------:R-:W3:Y:S01]  /*5800*/  LDL.LU R23, [R1+0x2c] ;  /* 0x00002c0001177983 */ /* 0x000ee20000300800 */
[----:B------:R-:W-:Y:S02]  /*5810*/  UIMAD UR48, UR48, 0x55, URZ ;  /* 0x00000055303078a4 */ /* 0x000fe4000f8e023f */
[----:B------:R-:W-:Y:S01]  /*5820*/  UIMAD UR44, UR44, 0x54, URZ ;  /* 0x000000542c2c78a4 */ /* 0x000fe2000f8e023f */
[----:B------:R-:W4:Y:S01]  /*5830*/  LDL.LU R22, [R1+0x28] ;  /* 0x0000280001167983 */ /* 0x000f220000300800 */
[----:B------:R-:W-:-:S02]  /*5840*/  UIMAD UR40, UR40, 0x53, URZ ;  /* 0x00000053282878a4 */ /* 0x000fc4000f8e023f */
[----:B------:R-:W-:Y:S01]  /*5850*/  UIMAD UR36, UR36, 0x52, URZ ;  /* 0x00000052242478a4 */ /* 0x000fe2000f8e023f */
[----:B------:R-:W5:Y:S01]  /*5860*/  LDL.LU R61, [R1+0x24] ;  /* 0x00002400013d7983 */ /* 0x000f620000300800 */
[----:B------:R-:W-:Y:S01]  /*5870*/  LEA.HI.X.SX32 R9, R9, UR7, 0x1, P3 ;  /* 0x0000000709097c11 */ /* 0x000fe200098f0eff */
[----:B------:R-:W-:Y:S02]  /*5880*/  UIMAD UR28, UR28, 0x51, URZ ;  /* 0x000000511c1c78a4 */ /* 0x000fe4000f8e023f */
[----:B-1----:R-:W2:Y:S01]  /*5890*/  LDL.LU R7, [R1+0x18] ;  /* 0x0000180001077983 */ /* 0x002ea20000300800 */
[----:B------:R-:W-:Y:S02]  /*58a0*/  UIMAD UR24, UR24, 0x50, URZ ;  /* 0x00000050181878a4 */ /* 0x000fe4000f8e023f */
[----:B------:R-:W-:Y:S01]  /*58b0*/  UIMAD UR20, UR20, 0x4f, URZ ;  /* 0x0000004f141478a4 */ /* 0x000fe2000f8e023f */
[----:B------:R-:W2:Y:S01]  /*58c0*/  LDL.LU R0, [R1+0x14] ;  /* 0x0000140001007983 */ /* 0x000ea20000300800 */
[----:B------:R-:W-:-:S02]  /*58d0*/  UIMAD UR16, UR16, 0x4e, URZ ;  /* 0x0000004e101078a4 */ /* 0x000fc4000f8e023f */
[----:B------:R-:W-:Y:S01]  /*58e0*/  UIMAD UR10, UR10, 0x4d, URZ ;  /* 0x0000004d0a0a78a4 */ /* 0x000fe2000f8e023f */
[----:B------:R-:W2:Y:S01]  /*58f0*/  LDL.LU R3, [R1+0x10] ;  /* 0x0000100001037983 */ /* 0x000ea20000300800 */
[----:B------:R-:W-:Y:S01]  /*5900*/  ULDC UR6, c[0x0][0x238] ;  /* 0x00008e0000067ab9 */ /* 0x000fe20000000800 */
[----:B------:R-:W-:Y:S02]  /*5910*/  UIMAD UR61, UR61, 0x4b, URZ ;  /* 0x0000004b3d3d78a4 */ /* 0x000fe4000f8e023f */
[----:B------:R-:W2:Y:S01]  /*5920*/  LDL.LU R2, [R1+0x8] ;  /* 0x0000080001027983 */ /* 0x000ea20000300800 */
[----:B------:R-:W-:Y:S02]  /*5930*/  UIMAD UR59, UR59, 0x4a, URZ ;  /* 0x0000004a3b3b78a4 */ /* 0x000fe4000f8e023f */
[----:B------:R-:W-:Y:S01]  /*5940*/  UIMAD UR57, UR57, 0x49, URZ ;  /* 0x00000049393978a4 */ /* 0x000fe2000f8e023f */
[----:B------:R-:W2:Y:S01]  /*5950*/  LDL.LU R4, [R1+0x4] ;  /* 0x0000040001047983 */ /* 0x000ea20000300800 */
[----:B------:R-:W-:-:S02]  /*5960*/  UIMAD UR55, UR55, 0x48, URZ ;  /* 0x00000048373778a4 */ /* 0x000fc4000f8e023f */
[----:B------:R-:W-:Y:S01]  /*5970*/  UIMAD UR53, UR53, 0x47, URZ ;  /* 0x00000047353578a4 */ /* 0x000fe2000f8e023f */
[----:B------:R-:W2:Y:S01]  /*5980*/  LDL.LU R5, [R1] ;  /* 0x0000000001057983 */ /* 0x000ea20000300800 */
[----:B------:R-:W-:Y:S02]  /*5990*/  UIMAD UR51, UR51, 0x46, URZ ;  /* 0x00000046333378a4 */ /* 0x000fe4000f8e023f */
[----:B------:R-:W-:Y:S01]  /*59a0*/  UIMAD UR49, UR49, 0x45, URZ ;  /* 0x00000045313178a4 */ /* 0x000fe2000f8e023f */
[----:B------:R0:W-:Y:S01]  /*59b0*/  STL [R1+0x2854], R8 ;  /* 0x0028540801007387 */ /* 0x0001e20000100800 */
[----:B------:R-:W-:Y:S02]  /*59c0*/  UIMAD UR47, UR47, 0x44, URZ ;  /* 0x000000442f2f78a4 */ /* 0x000fe4000f8e023f */
[----:B------:R-:W-:Y:S02]  /*59d0*/  UIMAD UR45, UR45, 0x43, URZ ;  /* 0x000000432d2d78a4 */ /* 0x000fe4000f8e023f */
[----:B------:R-:W-:-:S02]  /*59e0*/  UIMAD UR43, UR43, 0x42, URZ ;  /* 0x000000422b2b78a4 */ /* 0x000fc4000f8e023f */
[----:B------:R-:W-:Y:S02]  /*59f0*/  UIMAD UR41, UR41, 0x41, URZ ;  /* 0x00000041292978a4 */ /* 0x000fe4000f8e023f */
[----:B------:R-:W-:Y:S01]  /*5a00*/  USHF.L.U32 UR39, UR39, 0x6, URZ ;  /* 0x0000000627277899 */ /* 0x000fe2000800063f */
[----:B0-----:R-:W2:Y:S01]  /*5a10*/  LDL.LU R8, [R1+0x1c] ;  /* 0x00001c0001087983 */ /* 0x001ea20000300800 */
[----:B------:R-:W-:Y:S02]  /*5a20*/  UIMAD UR37, UR37, 0x3f, URZ ;  /* 0x0000003f252578a4 */ /* 0x000fe4000f8e023f */
[----:B------:R-:W-:Y:S01]  /*5a30*/  UIMAD UR31, UR31, 0x3e, URZ ;  /* 0x0000003e1f1f78a4 */ /* 0x000fe2000f8e023f */
[----:B------:R0:W-:Y:S01]  /*5a40*/  STL [R1+0x2868], R9 ;  /* 0x0028680901007387 */ /* 0x0001e20000100800 */
[----:B------:R-:W-:Y:S02]  /*5a50*/  UIMAD UR29, UR29, 0x3d, URZ ;  /* 0x0000003d1d1d78a4 */ /* 0x000fe4000f8e023f */
[----:B------:R-:W-:-:S02]  /*5a60*/  UIMAD UR27, UR27, 0x3c, URZ ;  /* 0x0000003c1b1b78a4 */ /* 0x000fc4000f8e023f */
[----:B------:R-:W-:Y:S02]  /*5a70*/  UIMAD UR25, UR25, 0x3b, URZ ;  /* 0x0000003b191978a4 */ /* 0x000fe4000f8e023f */
[----:B------:R-:W-:Y:S02]  /*5a80*/  UIMAD UR23, UR23, 0x3a, URZ ;  /* 0x0000003a171778a4 */ /* 0x000fe4000f8e023f */
[----:B------:R-:W-:Y:S01]  /*5a90*/  UIMAD UR21, UR21, 0x39, URZ ;  /* 0x00000039151578a4 */ /* 0x000fe2000f8e023f */
[----:B0-----:R-:W2:Y:S01]  /*5aa0*/  LDL.LU R9, [R1+0x20] ;  /* 0x0000200001097983 */ /* 0x001ea20000300800 */
[----:B------:R-:W-:Y:S02]  /*5ab0*/  UIMAD UR19, UR19, 0x38, URZ ;  /* 0x00000038131378a4 */ /* 0x000fe4000f8e023f */
[----:B------:R-:W-:Y:S01]  /*5ac0*/  UIMAD UR17, UR17, 0x37, URZ ;  /* 0x00000037111178a4 */ /* 0x000fe2000f8e023f */
[----:B------:R-:W-:Y:S01]  /*5ad0*/  ULDC UR7, c[0x0][0x238] ;  /* 0x00008e0000077ab9 */ /* 0x000fe20000000800 */
[----:B---3--:R-:W-:-:S05]  /*5ae0*/  IMAD R23, R23, UR34, RZ ;  /* 0x0000002217177c24 */ /* 0x008fca000f8e02ff */
[----:B------:R0:W-:Y:S04]  /*5af0*/  STL [R1+0x2c], R23 ;  /* 0x00002c1701007387 */ /* 0x0001e80000100800 */
[----:B0-----:R-:W3:Y:S01]  /*5b00*/  LDL.LU R23, [R1+0x2890] ;  /* 0x0028900001177983 */ /* 0x001ee20000300800 */
[----:B----4-:R-:W-:Y:S02]  /*5b10*/  IMAD R22, R22, UR34, RZ ;  /* 0x0000002216167c24 */ /* 0x010fe4000f8e02ff */
[----:B-----5:R-:W-:-:S03]  /*5b20*/  IMAD R61, R61, UR34, RZ ;  /* 0x000000223d3d7c24 */ /* 0x020fc6000f8e02ff */
[----:B------:R0:W-:Y:S04]  /*5b30*/  STL [R1+0x28], R22 ;  /* 0x0000281601007387 */ /* 0x0001e80000100800 */
[----:B0-----:R-:W4:Y:S04]  /*5b40*/  LDL.LU R22, [R1+0x288c] ;  /* 0x00288c0001167983 */ /* 0x001f280000300800 */
[----:B------:R0:W-:Y:S04]  /*5b50*/  STL [R1+0x24], R61 ;  /* 0x0000243d01007387 */ /* 0x0001e80000100800 */
[----:B0-----:R-:W5:Y:S01]  /*5b60*/  LDL.LU R61, [R1+0x2888] ;  /* 0x00288800013d7983 */ /* 0x001f620000300800 */
[----:B--2---:R-:W-:-:S05]  /*5b70*/  IMAD R9, R9, UR34, RZ ;  /* 0x0000002209097c24 */ /* 0x004fca000f8e02ff */
[----:B------:R0:W-:Y:S02]  /*5b80*/  STL [R1+0x20], R9 ;  /* 0x0000200901007387 */ /* 0x0001e40000100800 */
[----:B0-----:R-:W-:Y:S02]  /*5b90*/  IMAD R9, R8, UR34, RZ ;  /* 0x0000002208097c24 */ /* 0x001fe4000f8e02ff */
[----:B------:R-:W-:Y:S02]  /*5ba0*/  IMAD R8, R7, UR34, RZ ;  /* 0x0000002207087c24 */ /* 0x000fe4000f8e02ff */
[----:B------:R-:W-:Y:S02]  /*5bb0*/  IMAD R7, R0, UR34, RZ ;  /* 0x0000002200077c24 */ /* 0x000fe4000f8e02ff */
[----:B------:R-:W-:Y:S01]  /*5bc0*/  IMAD R0, R3, UR34, RZ ;  /* 0x0000002203007c24 */ /* 0x000fe2000f8e02ff */
[----:B------:R-:W-:Y:S01]  /*5bd0*/  STL [R1+0x1c], R9 ;  /* 0x00001c0901007387 */ /* 0x000fe20000100800 */
[----:B------:R-:W-:-:S03]  /*5be0*/  IMAD R3, R2, UR34, RZ ;  /* 0x0000002202037c24 */ /* 0x000fc6000f8e02ff */
[----:B------:R-:W-:Y:S01]  /*5bf0*/  STL [R1+0x18], R8 ;  /* 0x0000180801007387 */ /* 0x000fe20000100800 */
[----:B------:R-:W-:-:S03]  /*5c00*/  IMAD R2, R4, UR34, RZ ;  /* 0x0000002204027c24 */ /* 0x000fc6000f8e02ff */
[----:B------:R-:W-:Y:S04]  /*5c10*/  STL [R1+0x14], R7 ;  /* 0x0000140701007387 */ /* 0x000fe80000100800 */
[----:B------:R0:W-:Y:S04]  /*5c20*/  STL [R1+0x10], R0 ;  /* 0x0000100001007387 */ /* 0x0001e80000100800 */
[----:B------:R1:W-:Y:S01]  /*5c30*/  STL [R1+0x8], R3 ;  /* 0x0000080301007387 */ /* 0x0003e20000100800 */
[----:B0-----:R-:W-:-:S03]  /*5c40*/  IMAD R0, R5, UR34, RZ ;  /* 0x0000002205007c24 */ /* 0x001fc6000f8e02ff */
[----:B------:R0:W-:Y:S04]  /*5c50*/  STL [R1+0x4], R2 ;  /* 0x0000040201007387 */ /* 0x0001e80000100800 */
[----:B------:R3:W-:Y:S01]  /*5c60*/  STL [R1], R0 ;  /* 0x0000000001007387 */ /* 0x0007e20000100800 */
[----:B-1----:R-:W-:Y:S02]  /*5c70*/  IMAD R3, R24, UR34, RZ ;  /* 0x0000002218037c24 */ /* 0x002fe4000f8e02ff */
[----:B0-----:R-:W-:Y:S02]  /*5c80*/  IMAD R2, R25, UR34, RZ ;  /* 0x0000002219027c24 */ /* 0x001fe4000f8e02ff */
[----:B---3--:R-:W-:-:S05]  /*5c90*/  IMAD R0, R23, UR34, RZ ;  /* 0x0000002217007c24 */ /* 0x008fca000f8e02ff */
[----:B------:R0:W-:Y:S04]  /*5ca0*/  STL [R1+0x30], R0 ;  /* 0x0000300001007387 */ /* 0x0001e80000100800 */
[----:B------:R1:W-:Y:S01]  /*5cb0*/  STL [R1+0x34], R3 ;  /* 0x0000340301007387 */ /* 0x0003e20000100800 */
[----:B0-----:R-:W-:-:S03]  /*5cc0*/  IMAD R0, R26, UR34, RZ ;  /* 0x000000221a007c24 */ /* 0x001fc6000f8e02ff */
[----:B------:R0:W-:Y:S01]  /*5cd0*/  STL [R1+0x38], R2 ;  /* 0x0000380201007387 */ /* 0x0001e20000100800 */
[----:B-1----:R-:W-:-:S03]  /*5ce0*/  IMAD R3, R29, UR34, RZ ;  /* 0x000000221d037c24 */ /* 0x002fc6000f8e02ff */
[----:B------:R1:W-:Y:S01]  /*5cf0*/  STL [R1+0x3c], R0 ;  /* 0x00003c0001007387 */ /* 0x0003e20000100800 */
[----:B0-----:R-:W-:Y:S02]  /*5d00*/  IMAD R2, R28, UR34, RZ ;  /* 0x000000221c027c24 */ /* 0x001fe4000f8e02ff */
[----:B-1----:R-:W-:-:S03]  /*5d10*/  IMAD R0, R30, UR34, RZ ;  /* 0x000000221e007c24 */ /* 0x002fc6000f8e02ff */
[----:B------:R0:W-:Y:S04]  /*5d20*/  STL [R1+0x40], R2 ;  /* 0x0000400201007387 */ /* 0x0001e80000100800 */
[----:B------:R1:W-:Y:S04]  /*5d30*/  STL [R1+0x44], R3 ;  /* 0x0000440301007387 */ /* 0x0003e80000100800 */
[----:B------:R2:W-:Y:S01]  /*5d40*/  STL [R1+0x48], R0 ;  /* 0x0000480001007387 */ /* 0x0005e20000100800 */
[----:B0-----:R-:W-:Y:S02]  /*5d50*/  IMAD R2, R31, UR34, RZ ;  /* 0x000000221f027c24 */ /* 0x001fe4000f8e02ff */
[----:B-1----:R-:W-:-:S03]  /*5d60*/  IMAD R3, R32, UR34, RZ ;  /* 0x0000002220037c24 */ /* 0x002fc6000f8e02ff */
[----:B------:R0:W-:Y:S01]  /*5d70*/  STL [R1+0x4c], R2 ;  /* 0x00004c0201007387 */ /* 0x0001e20000100800 */
[----:B--2---:R-:W-:-:S03]  /*5d80*/  IMAD R0, R33, UR34, RZ ;  /* 0x0000002221007c24 */ /* 0x004fc6000f8e02ff */
[----:B------:R1:W-:Y:S04]  /*5d90*/  STL [R1+0x50], R3 ;  /* 0x0000500301007387 */ /* 0x0003e80000100800 */
[----:B------:R2:W-:Y:S01]  /*5da0*/  STL [R1+0x54], R0 ;  /* 0x0000540001007387 */ /* 0x0005e20000100800 */
[----:B0-----:R-:W-:Y:S02]  /*5db0*/  IMAD R2, R34, UR34, RZ ;  /* 0x0000002222027c24 */ /* 0x001fe4000f8e02ff */
[----:B-1----:R-:W-:Y:S02]  /*5dc0*/  IMAD R3, R37, UR34, RZ ;  /* 0x0000002225037c24 */ /* 0x002fe4000f8e02ff */
[----:B--2---:R-:W-:Y:S01]  /*5dd0*/  IMAD R0, R36, UR34, RZ ;  /* 0x0000002224007c24 */ /* 0x004fe2000f8e02ff */
[----:B------:R0:W-:Y:S04]  /*5de0*/  STL [R1+0x58], R2 ;  /* 0x0000580201007387 */ /* 0x0001e80000100800 */
[----:B------:R1:W-:Y:S01]  /*5df0*/  STL [R1+0x6c], R0 ;  /* 0x00006c0001007387 */ /* 0x0003e20000100800 */
[----:B0-----:R-:W-:-:S03]  /*5e00*/  IMAD R2, R38, UR34, RZ ;  /* 0x0000002226027c24 */ /* 0x001fc6000f8e02ff */
[----:B------:R0:W-:Y:S01]  /*5e10*/  STL [R1+0x70], R3 ;  /* 0x0000700301007387 */ /* 0x0001e20000100800 */
[----:B-1----:R-:W-:-:S03]  /*5e20*/  IMAD R0, R39, UR34, RZ ;  /* 0x0000002227007c24 */ /* 0x002fc6000f8e02ff */
        /* <DEDUP_REMOVED lines=13> */
[----:B-1----:R-:W-:-:S03]  /*5f00*/  IMAD R3, R49, UR34, RZ ;  /* 0x0000002231037c24 */ /* 0x002fc6000f8e02ff */
[----:B------:R0:W-:Y:S01]  /*5f10*/  STL [R1+0x90], R2 ;  /* 0x0000900201007387 */ /* 0x0001e20000100800 */
[----:B--2---:R-:W-:-:S05]  /*5f20*/  IMAD R0, R48, UR34, RZ ;  /* 0x0000002230007c24 */ /* 0x004fca000f8e02ff */
[----:B------:R1:W-:Y:S01]  /*5f30*/  STL [R1+0x94], R0 ;  /* 0x0000940001007387 */ /* 0x0003e20000100800 */
[----:B0-----:R-:W-:-:S03]  /*5f40*/  IMAD R2, R50, UR34, RZ ;  /* 0x0000002232027c24 */ /* 0x001fc6000f8e02ff */
[----:B------:R0:W-:Y:S04]  /*5f50*/  STL [R1+0x98], R3 ;  /* 0x0000980301007387 */ /* 0x0001e80000100800 */
[----:B------:R2:W-:Y:S01]  /*5f60*/  STL [R1+0x9c], R2 ;  /* 0x00009c0201007387 */ /* 0x0005e20000100800 */
[----:B-1----:R-:W-:Y:S02]  /*5f70*/  IMAD R0, R51, UR34, RZ ;  /* 0x0000002233007c24 */ /* 0x002fe4000f8e02ff */
[----:B0-----:R-:W-:-:S03]  /*5f80*/  IMAD R3, R53, UR34, RZ ;  /* 0x0000002235037c24 */ /* 0x001fc6000f8e02ff */
[----:B------:R0:W-:Y:S01]  /*5f90*/  STL [R1+0xa0], R0 ;  /* 0x0000a00001007387 */ /* 0x0001e20000100800 */
[----:B--2---:R-:W-:-:S03]  /*5fa0*/  IMAD R2, R54, UR34, RZ ;  /* 0x0000002236027c24 */ /* 0x004fc6000f8e02ff */
[----:B------:R1:W-:Y:S04]  /*5fb0*/  STL [R1+0xa4], R3 ;  /* 0x0000a40301007387 */ /* 0x0003e80000100800 */
[----:B------:R2:W-:Y:S01]  /*5fc0*/  STL [R1+0xa8], R2 ;  /* 0x0000a80201007387 */ /* 0x0005e20000100800 */
[----:B0-----:R-:W-:Y:S02]  /*5fd0*/  IMAD R0, R55, UR34, RZ ;  /* 0x0000002237007c24 */ /* 0x001fe4000f8e02ff */
[----:B-1----:R-:W-:-:S03]  /*5fe0*/  IMAD R3, R56, UR34, RZ ;  /* 0x0000002238037c24 */ /* 0x002fc6000f8e02ff */
[----:B------:R0:W-:Y:S01]  /*5ff0*/  STL [R1+0xac], R0 ;  /* 0x0000ac0001007387 */ /* 0x0001e20000100800 */
[----:B--2---:R-:W-:-:S03]  /*6000*/  IMAD R2, R57, UR34, RZ ;  /* 0x0000002239027c24 */ /* 0x004fc6000f8e02ff */
[----:B0-----:R-:W2:Y:S04]  /*6010*/  LDL.LU R0, [R1+0x68] ;  /* 0x0000680001007983 */ /* 0x001ea80000300800 */
[----:B------:R-:W-:Y:S04]  /*6020*/  STL [R1+0xb0], R3 ;  /* 0x0000b00301007387 */ /* 0x000fe80000100800 */
[----:B------:R0:W-:Y:S04]  /*6030*/  STL [R1+0xb4], R2 ;  /* 0x0000b40201007387 */ /* 0x0001e80000100800 */
[----:B------:R-:W-:Y:S04]  /*6040*/  STL [R1+0x287c], R58 ;  /* 0x00287c3a01007387 */ /* 0x000fe80000100800 */
[----:B------:R-:W3:Y:S01]  /*6050*/  LDL.LU R25, [R1+0x64] ;  /* 0x0000640001197983 */ /* 0x000ee20000300800 */
[----:B0-----:R-:W-:-:S03]  /*6060*/  IMAD R2, R59, UR34, RZ ;  /* 0x000000223b027c24 */ /* 0x001fc6000f8e02ff */
[----:B------:R-:W3:Y:S04]  /*6070*/  LDL.LU R24, [R1+0x60] ;  /* 0x0000600001187983 */ /* 0x000ee80000300800 */
[----:B------:R0:W-:Y:S04]  /*6080*/  STL [R1+0xb8], R2 ;  /* 0x0000b80201007387 */ /* 0x0001e80000100800 */
[----:B------:R-:W3:Y:S01]  /*6090*/  LDL.LU R23, [R1+0x5c] ;  /* 0x00005c0001177983 */ /* 0x000ee20000300800 */
[----:B------:R-:W-:Y:S02]  /*60a0*/  IMAD R3, R60, UR34, RZ ;  /* 0x000000223c037c24 */ /* 0x000fe4000f8e02ff */
[----:B------:R-:W-:-:S02]  /*60b0*/  IMAD R4, R13, UR34, RZ ;  /* 0x000000220d047c24 */ /* 0x000fc4000f8e02ff */
[----:B0-----:R-:W-:Y:S01]  /*60c0*/  IMAD R2, R14, UR34, RZ ;  /* 0x000000220e027c24 */ /* 0x001fe2000f8e02ff */
[----:B------:R0:W-:Y:S01]  /*60d0*/  STL [R1+0xbc], R3 ;  /* 0x0000bc0301007387 */ /* 0x0001e20000100800 */
[----:B------:R-:W-:-:S03]  /*60e0*/  IMAD R9, R10, UR34, RZ ;  /* 0x000000220a097c24 */ /* 0x000fc6000f8e02ff */
[----:B------:R1:W-:Y:S01]  /*60f0*/  STL [R1+0xc0], R2 ;  /* 0x0000c00201007387 */ /* 0x0003e20000100800 */
[----:B0-----:R-:W-:-:S03]  /*6100*/  IMAD R3, R12, UR34, RZ ;  /* 0x000000220c037c24 */ /* 0x001fc6000f8e02ff */
[----:B------:R-:W-:Y:S01]  /*6110*/  STL [R1+0xc4], R4 ;  /* 0x0000c40401007387 */ /* 0x000fe20000100800 */
[----:B-1----:R-:W-:-:S03]  /*6120*/  IMAD R2, R11, UR34, RZ ;  /* 0x000000220b027c24 */ /* 0x002fc6000f8e02ff */
[----:B------:R0:W-:Y:S04]  /*6130*/  STL [R1+0xc8], R3 ;  /* 0x0000c80301007387 */ /* 0x0001e80000100800 */
[----:B------:R1:W-:Y:S01]  /*6140*/  STL [R1+0xcc], R2 ;  /* 0x0000cc0201007387 */ /* 0x0003e20000100800 */
[----:B0-----:R-:W-:-:S03]  /*6150*/  IMAD R3, R15, UR34, RZ ;  /* 0x000000220f037c24 */ /* 0x001fc6000f8e02ff */
[----:B------:R-:W-:Y:S01]  /*6160*/  STL [R1+0xd0], R9 ;  /* 0x0000d00901007387 */ /* 0x000fe20000100800 */
[----:B-1----:R-:W-:-:S03]  /*6170*/  IMAD R2, R16, UR34, RZ ;  /* 0x0000002210027c24 */ /* 0x002fc6000f8e02ff */
[----:B------:R-:W-:Y:S01]  /*6180*/  STL [R1+0x286c], R9 ;  /* 0x00286c0901007387 */ /* 0x000fe20000100800 */
[----:B------:R-:W-:-:S03]  /*6190*/  IMAD R4, R17, UR34, RZ ;  /* 0x0000002211047c24 */ /* 0x000fc6000f8e02ff */
[----:B------:R-:W-:Y:S01]  /*61a0*/  STL [R1+0xd8], R3 ;  /* 0x0000d80301007387 */ /* 0x000fe20000100800 */
[----:B------:R-:W-:-:S03]  /*61b0*/  IMAD R5, R18, UR34, RZ ;  /* 0x0000002212057c24 */ /* 0x000fc6000f8e02ff */
[----:B------:R-:W-:Y:S01]  /*61c0*/  STL [R1+0x2870], R3 ;  /* 0x0028700301007387 */ /* 0x000fe20000100800 */
[----:B------:R-:W-:-:S03]  /*61d0*/  IMAD R8, R19, UR34, RZ ;  /* 0x0000002213087c24 */ /* 0x000fc6000f8e02ff */
[----:B------:R-:W-:Y:S04]  /*61e0*/  STL [R1+0xe0], R2 ;  /* 0x0000e00201007387 */ /* 0x000fe80000100800 */
[----:B------:R0:W-:Y:S04]  /*61f0*/  STL [R1+0x2874], R2 ;  /* 0x0028740201007387 */ /* 0x0001e80000100800 */
[----:B------:R-:W-:Y:S01]  /*6200*/  STL [R1+0xe8], R4 ;  /* 0x0000e80401007387 */ /* 0x000fe20000100800 */
[----:B------:R-:W-:-:S03]  /*6210*/  IMAD R6, R6, UR34, RZ ;  /* 0x0000002206067c24 */ /* 0x000fc6000f8e02ff */
[----:B------:R-:W-:Y:S01]  /*6220*/  STL [R1+0x2878], R4 ;  /* 0x0028780401007387 */ /* 0x000fe20000100800 */
[----:B0-----:R-:W-:-:S03]  /*6230*/  IMAD R2, R21, UR34, RZ ;  /* 0x0000002215027c24 */ /* 0x001fc6000f8e02ff */
[----:B------:R-:W-:Y:S01]  /*6240*/  STL [R1+0xec], R5 ;  /* 0x0000ec0501007387 */ /* 0x000fe20000100800 */
[----:B-----5:R-:W-:Y:S02]  /*6250*/  IMAD R61, R61, UR34, RZ ;  /* 0x000000223d3d7c24 */ /* 0x020fe4000f8e02ff */
[----:B----4-:R-:W-:Y:S01]  /*6260*/  IMAD R22, R22, UR34, RZ ;  /* 0x0000002216167c24 */ /* 0x010fe2000f8e02ff */
[----:B------:R-:W-:Y:S01]  /*6270*/  STL [R1+0x2880], R5 ;  /* 0x0028800501007387 */ /* 0x000fe20000100800 */
[----:B------:R-:W-:Y:S01]  /*6280*/  IMAD R7, R20, UR34, RZ ;  /* 0x0000002214077c24 */ /* 0x000fe2000f8e02ff */
[----:B------:R-:W-:Y:S02]  /*6290*/  ULDC.64 UR34, c[0x0][0x210] ;  /* 0x0000840000227ab9 */ /* 0x000fe40000000a00 */
[----:B------:R-:W-:Y:S04]  /*62a0*/  STL [R1+0x104], R2 ;  /* 0x0001040201007387 */ /* 0x000fe80000100800 */
[----:B------:R-:W-:Y:S04]  /*62b0*/  STL [R1+0xf4], R8 ;  /* 0x0000f40801007387 */ /* 0x000fe80000100800 */
[----:B------:R0:W-:Y:S04]  /*62c0*/  STL [R1+0x2884], R8 ;  /* 0x0028840801007387 */ /* 0x0001e80000100800 */
[----:B------:R-:W-:Y:S01]  /*62d0*/  STL [R1+0xfc], R7 ;  /* 0x0000fc0701007387 */ /* 0x000fe20000100800 */
[----:B--2---:R-:W-:-:S05]  /*62e0*/  IMAD R0, R0, UR58, RZ ;  /* 0x0000003a00007c24 */ /* 0x004fca000f8e02ff */
[----:B0-----:R-:W-:Y:S01]  /*62f0*/  IADD3 R8, P0, R0, UR34, RZ ;  /* 0x0000002200087c10 */ /* 0x001fe2000ff1e0ff */
[----:B---3--:R-:W-:Y:S02]  /*6300*/  IMAD R10, R25, UR58, RZ ;  /* 0x0000003a190a7c24 */ /* 0x008fe4000f8e02ff */
[----:B------:R-:W-:-:S03]  /*6310*/  IMAD R11, R24, UR58, RZ ;  /* 0x0000003a180b7c24 */ /* 0x000fc6000f8e02ff */
[----:B------:R-:W-:Y:S01]  /*6320*/  IADD3 R9, P1, R10, UR34, RZ ;  /* 0x000000220a097c10 */ /* 0x000fe2000ff3e0ff */
[----:B------:R-:W-:Y:S01]  /*6330*/  IMAD R12, R23, UR58, RZ ;  /* 0x0000003a170c7c24 */ /* 0x000fe2000f8e02ff */
[C---:B------:R-:W-:Y:S01]  /*6340*/  IADD3 R13, P2, R11.reuse, UR34, RZ ;  /* 0x000000220b0d7c10 */ /* 0x040fe2000ff5e0ff */
[----:B------:R-:W-:Y:S01]  /*6350*/  STL [R1+0x8ec], R8 ;  /* 0x0008ec0801007387 */ /* 0x000fe20000100800 */
[----:B------:R-:W-:Y:S01]  /*6360*/  LEA.HI.X.SX32 R2, R0, UR35, 0x1, P0 ;  /* 0x0000002300027c11 */ /* 0x000fe200080f0eff */
[----:B------:R-:W-:Y:S01]  /*6370*/  UIMAD UR6, UR6, 0x4c, URZ ;  /* 0x0000004c060678a4 */ /* 0x000fe2000f8e023f */
[----:B------:R-:W-:Y:S01]  /*6380*/  IADD3 R14, P3, R12, UR34, RZ ;  /* 0x000000220c0e7c10 */ /* 0x000fe2000ff7e0ff */
[----:B------:R-:W-:Y:S01]  /*6390*/  UIMAD UR34, UR9, 0x7f, URZ ;  /* 0x0000007f092278a4 */ /* 0x000fe2000f8e023f */
[----:B------:R-:W-:Y:S01]  /*63a0*/  LEA.HI.X.SX32 R3, R10, UR35, 0x1, P1 ;  /* 0x000000230a037c11 */ /* 0x000fe200088f0eff */
[----:B------:R-:W-:Y:S01]  /*63b0*/  STL [R1+0x8f4], R9 ;  /* 0x0008f40901007387 */ /* 0x000fe20000100800 */
[----:B------:R-:W-:Y:S01]  /*63c0*/  LEA.HI.X.SX32 R4, R11, UR35, 0x1, P2 ;  /* 0x000000230b047c11 */ /* 0x000fe200090f0eff */
[----:B------:R-:W0:Y:S01]  /*63d0*/  LDC R24, c[0x0][0x230] ;  /* 0x00008c00ff187b82 */ /* 0x000e220000000800 */
[----:B------:R-:W-:Y:S01]  /*63e0*/  LEA.HI.X.SX32 R5, R12, UR35, 0x1, P3 ;  /* 0x000000230c057c11 */ /* 0x000fe200098f0eff */
[----:B------:R-:W-:Y:S01]  /*63f0*/  STL [R1+0x8fc], R13 ;  /* 0x0008fc0d01007387 */ /* 0x000fe20000100800 */
[----:B------:R-:W-:Y:S01]  /*6400*/  IADD3 R0, P0, R14, UR34, RZ ;  /* 0x000000220e007c10 */ /* 0x000fe2000ff1e0ff */
[----:B------:R-:W-:-:S02]  /*6410*/  UIMAD UR7, UR7, 0x36, URZ ;  /* 0x00000036070778a4 */ /* 0x000fc4000f8e023f */
[----:B------:R-:W-:Y:S01]  /*6420*/  STL [R1+0x904], R14 ;  /* 0x0009040e01007387 */ /* 0x000fe20000100800 */
[----:B------:R-:W-:Y:S01]  /*6430*/  IADD3 R11, P1, R13, UR34, RZ ;  /* 0x000000220d0b7c10 */ /* 0x000fe2000ff3e0ff */
[----:B------:R-:W-:Y:S02]  /*6440*/  UIMAD UR13, UR13, 0x35, URZ ;  /* 0x000000350d0d78a4 */ /* 0x000fe4000f8e023f */
[----:B------:R-:W-:Y:S01]  /*6450*/  STL [R1+0x8e8], R2 ;  /* 0x0008e80201007387 */ /* 0x000fe20000100800 */
[----:B------:R-:W-:Y:S02]  /*6460*/  USHF.R.S32.HI UR35, URZ, 0x1f, UR34 ;  /* 0x0000001f3f237899 */ /* 0x000fe40008011422 */
[----:B------:R-:W-:Y:S01]  /*6470*/  IADD3 R10, P2, R9, UR34, RZ ;  /* 0x00000022090a7c10 */ /* 0x000fe2000ff5e0ff */
[----:B------:R-:W-:Y:S01]  /*6480*/  UIMAD UR12, UR12, 0x34, URZ ;  /* 0x000000340c0c78a4 */ /* 0x000fe2000f8e023f */
[----:B------:R-:W-:Y:S01]  /*6490*/  STL [R1+0x8f0], R3 ;  /* 0x0008f00301007387 */ /* 0x000fe20000100800 */
[----:B------:R-:W-:Y:S01]  /*64a0*/  SHF.R.S32.HI R45, RZ, 0x1f, R40 ;  /* 0x0000001fff2d7819 */ /* 0x000fe20000011428 */
[----:B------:R-:W-:-:S02]  /*64b0*/  UIMAD UR11, UR11, 0x33, URZ ;  /* 0x000000330b0b78a4 */ /* 0x000fc4000f8e023f */
[----:B------:R-:W-:Y:S01]  /*64c0*/  STL [R1+0x8f8], R4 ;  /* 0x0008f80401007387 */ /* 0x000fe20000100800 */
[----:B------:R-:W-:Y:S01]  /*64d0*/  SHF.R.S32.HI R54, RZ, 0x1f, R47 ;  /* 0x0000001fff367819 */ /* 0x000fe2000001142f */
[----:B------:R-:W-:Y:S02]  /*64e0*/  UIMAD UR5, UR5, 0x32, URZ ;  /* 0x00000032050578a4 */ /* 0x000fe4000f8e023f */
[----:B------:R-:W-:Y:S01]  /*64f0*/  STL [R1+0x900], R5 ;  /* 0x0009000501007387 */ /* 0x000fe20000100800 */
[----:B------:R-:W-:Y:S01]  /*6500*/  SHF.R.S32.HI R60, RZ, 0x1f, R52 ;  /* 0x0000001fff3c7819 */ /* 0x000fe20000011434 */
[----:B------:R-:W-:Y:S02]  /*6510*/  UIMAD UR15, UR15, 0x31, URZ ;  /* 0x000000310f0f78a4 */ /* 0x000fe4000f8e023f */
[----:B------:R1:W-:Y:S01]  /*6520*/  STL [R1+0x1cc4], R0 ;  /* 0x001cc40001007387 */ /* 0x0003e20000100800 */
[----:B------:R-:W-:Y:S02]  /*6530*/  UIMAD UR46, UR46, 0x30, URZ ;  /* 0x000000302e2e78a4 */ /* 0x000fe4000f8e023f */
[----:B------:R-:W-:Y:S01]  /*6540*/  UIMAD UR8, UR8, 0x2f, URZ ;  /* 0x0000002f080878a4 */ /* 0x000fe2000f8e023f */
[----:B------:R2:W-:Y:S01]  /*6550*/  STL [R1+0x1ccc], R11 ;  /* 0x001ccc0b01007387 */ /* 0x0005e20000100800 */
[----:B------:R-:W-:-:S02]  /*6560*/  UIMAD UR26, UR26, 0x2e, URZ ;  /* 0x0000002e1a1a78a4 */ /* 0x000fc4000f8e023f */
[----:B------:R-:W-:Y:S01]  /*6570*/  UIMAD UR54, UR54, 0x2d, URZ ;  /* 0x0000002d363678a4 */ /* 0x000fe2000f8e023f */
[----:B------:R-:W3:Y:S01]  /*6580*/  S2R R23, SR_TID.X ;  /* 0x0000000000177919 */ /* 0x000ee20000002100 */
[----:B------:R-:W-:Y:S01]  /*6590*/  UIMAD UR38, UR38, 0x2c, URZ ;  /* 0x0000002c262678a4 */ /* 0x000fe2000f8e023f */
[----:B-1----:R-:W-:Y:S01]  /*65a0*/  IADD3 R0, P3, R8, UR34, RZ ;  /* 0x0000002208007c10 */ /* 0x002fe2000ff7e0ff */
[----:B------:R-:W-:Y:S01]  /*65b0*/  UIMAD UR18, UR18, 0x2b, URZ ;  /* 0x0000002b121278a4 */ /* 0x000fe2000f8e023f */
[----:B------:R1:W-:Y:S01]  /*65c0*/  STL [R1+0x1cd4], R10 ;  /* 0x001cd40a01007387 */ /* 0x0003e20000100800 */
[----:B------:R-:W-:Y:S01]  /*65d0*/  UIMAD UR34, UR9, 0x7e, URZ ;  /* 0x0000007e092278a4 */ /* 0x000fe2000f8e023f */
[----:B--2---:R-:W-:Y:S01]  /*65e0*/  IADD3.X R11, R4, UR35, RZ, P1, !PT ;  /* 0x00000023040b7c10 */ /* 0x004fe20008ffe4ff */
[----:B------:R-:W-:Y:S01]  /*65f0*/  ULDC UR58, c[0x0][0x238] ;  /* 0x00008e00003a7ab9 */ /* 0x000fe20000000800 */
[----:B------:R2:W-:Y:S01]  /*6600*/  STL [R1+0x1cdc], R0 ;  /* 0x001cdc0001007387 */ /* 0x0005e20000100800 */
[----:B-1----:R-:W-:-:S02]  /*6610*/  IADD3.X R10, R5, UR35, RZ, P0, !PT ;  /* 0x00000023050a7c10 */ /* 0x002fc400087fe4ff */
[----:B--2---:R-:W-:-:S03]  /*6620*/  IADD3.X R0, R3, UR35, RZ, P2, !PT ;  /* 0x0000002303007c10 */ /* 0x004fc600097fe4ff */
[----:B------:R1:W-:Y:S04]  /*6630*/  STL [R1+0x1cc0], R10 ;  /* 0x001cc00a01007387 */ /* 0x0003e80000100800 */
[----:B------:R2:W-:Y:S04]  /*6640*/  STL [R1+0x1cc8], R11 ;  /* 0x001cc80b01007387 */ /* 0x0005e80000100800 */
[----:B------:R4:W-:Y:S01]  /*6650*/  STL [R1+0x1cd0], R0 ;  /* 0x001cd00001007387 */ /* 0x0009e20000100800 */
[----:B-1----:R-:W-:Y:S01]  /*6660*/  IADD3.X R10, R2, UR35, RZ, P3, !PT ;  /* 0x00000023020a7c10 */ /* 0x002fe20009ffe4ff */
[----:B------:R-:W-:-:S02]  /*6670*/  USHF.R.S32.HI UR35, URZ, 0x1f, UR34 ;  /* 0x0000001f3f237899 */ /* 0x000fc40008011422 */
[----:B--2---:R-:W-:Y:S02]  /*6680*/  IADD3 R11, P1, R13, UR34, RZ ;  /* 0x000000220d0b7c10 */ /* 0x004fe4000ff3e0ff */
[----:B------:R1:W-:Y:S01]  /*6690*/  STL [R1+0x1cd8], R10 ;  /* 0x001cd80a01007387 */ /* 0x0003e20000100800 */
[----:B----4-:R-:W-:-:S05]  /*66a0*/  IADD3 R0, P0, R14, UR34, RZ ;  /* 0x000000220e007c10 */ /* 0x010fca000ff1e0ff */
[----:B------:R2:W-:Y:S01]  /*66b0*/  STL [R1+0x1ce4], R0 ;  /* 0x001ce40001007387 */ /* 0x0005e20000100800 */
[----:B-1----:R-:W-:-:S03]  /*66c0*/  IADD3 R10, P2, R9, UR34, RZ ;  /* 0x00000022090a7c10 */ /* 0x002fc6000ff5e0ff */
[----:B------:R1:W-:Y:S01]  /*66d0*/  STL [R1+0x1cec], R11 ;  /* 0x001cec0b01007387 */ /* 0x0003e20000100800 */
[----:B--2---:R-:W-:-:S03]  /*66e0*/  IADD3 R0, P3, R8, UR34, RZ ;  /* 0x0000002208007c10 */ /* 0x004fc6000ff7e0ff */
[----:B------:R2:W-:Y:S01]  /*66f0*/  STL [R1+0x1cf4], R10 ;  /* 0x001cf40a01007387 */ /* 0x0005e20000100800 */
[----:B------:R-:W-:Y:S01]  /*6700*/  UIMAD UR34, UR9, 0x7d, URZ ;  /* 0x0000007d092278a4 */ /* 0x000fe2000f8e023f */
[----:B-1----:R-:W-:Y:S02]  /*6710*/  IADD3.X R11, R4, UR35, RZ, P1, !PT ;  /* 0x00000023040b7c10 */ /* 0x002fe40008ffe4ff */
[----:B------:R1:W-:Y:S01]  /*6720*/  STL [R1+0x1cfc], R0 ;  /* 0x001cfc0001007387 */ /* 0x0003e20000100800 */
[----:B--2---:R-:W-:Y:S02]  /*6730*/  IADD3.X R10, R5, UR35, RZ, P0, !PT ;  /* 0x00000023050a7c10 */ /* 0x004fe400087fe4ff */
[----:B-1----:R-:W-:-:S03]  /*6740*/  IADD3.X R0, R3, UR35, RZ, P2, !PT ;  /* 0x0000002303007c10 */ /* 0x002fc600097fe4ff */
        /* <DEDUP_REMOVED lines=571> */
[----:B0-----:R-:W-:Y:S01]  /*8b00*/  VIADD R24, R24, 0x7f ;  /* 0x0000007f18187836 */ /* 0x001fe20000000000 */
[----:B------:R-:W-:Y:S01]  /*8b10*/  UIMAD UR58, UR58, 0x2a, URZ ;  /* 0x0000002a3a3a78a4 */ /* 0x000fe2000f8e023f */
[----:B-1----:R-:W-:Y:S01]  /*8b20*/  IADD3.X R11, R4, UR35, RZ, P1, !PT ;  /* 0x00000023040b7c10 */ /* 0x002fe20008ffe4ff */
[----:B------:R0:W-:Y:S01]  /*8b30*/  STL [R1+0x20fc], R0 ;  /* 0x0020fc0001007387 */ /* 0x0001e20000100800 */
[----:B------:R-:W-:Y:S01]  /*8b40*/  ULDC UR34, c[0x0][0x238] ;  /* 0x00008e0000227ab9 */ /* 0x000fe20000000800 */
[----:B--2---:R-:W-:Y:S02]  /*8b50*/  IADD3.X R10, R5, UR35, RZ, P0, !PT ;  /* 0x00000023050a7c10 */ /* 0x004fe400087fe4ff */
[----:B0-----:R-:W-:-:S03]  /*8b60*/  IADD3.X R0, R3, UR35, RZ, P2, !PT ;  /* 0x0000002303007c10 */ /* 0x001fc600097fe4ff */
[----:B------:R0:W-:Y:S04]  /*8b70*/  STL [R1+0x20e0], R10 ;  /* 0x0020e00a01007387 */ /* 0x0001e80000100800 */
[----:B------:R1:W-:Y:S04]  /*8b80*/  STL [R1+0x20e8], R11 ;  /* 0x0020e80b01007387 */ /* 0x0003e80000100800 */
[----:B------:R2:W-:Y:S01]  /*8b90*/  STL [R1+0x20f0], R0 ;  /* 0x0020f00001007387 */ /* 0x0005e20000100800 */
[----:B0-----:R-:W-:Y:S01]  /*8ba0*/  IADD3.X R10, R2, UR35, RZ, P3, !PT ;  /* 0x00000023020a7c10 */ /* 0x001fe20009ffe4ff */
[----:B------:R-:W-:-:S02]  /*8bb0*/  USHF.R.S32.HI UR35, URZ, 0x1f, UR50 ;  /* 0x0000001f3f237899 */ /* 0x000fc40008011432 */
[----:B-1----:R-:W-:Y:S02]  /*8bc0*/  IADD3 R11, P1, R13, UR50, RZ ;  /* 0x000000320d0b7c10 */ /* 0x002fe4000ff3e0ff */
[----:B------:R0:W-:Y:S01]  /*8bd0*/  STL [R1+0x20f8], R10 ;  /* 0x0020f80a01007387 */ /* 0x0001e20000100800 */
[----:B--2---:R-:W-:-:S05]  /*8be0*/  IADD3 R0, P0, R14, UR50, RZ ;  /* 0x000000320e007c10 */ /* 0x004fca000ff1e0ff */
[----:B------:R1:W-:Y:S01]  /*8bf0*/  STL [R1+0x2104], R0 ;  /* 0x0021040001007387 */ /* 0x0003e20000100800 */
[----:B0-----:R-:W-:-:S03]  /*8c00*/  IADD3 R10, P2, R9, UR50, RZ ;  /* 0x00000032090a7c10 */ /* 0x001fc6000ff5e0ff */
[----:B------:R0:W-:Y:S01]  /*8c10*/  STL [R1+0x210c], R11 ;  /* 0x00210c0b01007387 */ /* 0x0001e20000100800 */
[----:B-1----:R-:W-:-:S03]  /*8c20*/  IADD3 R0, P3, R8, UR50, RZ ;  /* 0x0000003208007c10 */ /* 0x002fc6000ff7e0ff */
[----:B------:R1:W-:Y:S01]  /*8c30*/  STL [R1+0x2114], R10 ;  /* 0x0021140a01007387 */ /* 0x0003e20000100800 */
[----:B------:R-:W-:Y:S01]  /*8c40*/  UIMAD UR34, UR34, 0x29, URZ ;  /* 0x00000029222278a4 */ /* 0x000fe2000f8e023f */
[----:B0-----:R-:W-:Y:S02]  /*8c50*/  IADD3.X R11, R4, UR35, RZ, P1, !PT ;  /* 0x00000023040b7c10 */ /* 0x001fe40008ffe4ff */
[----:B------:R0:W-:Y:S01]  /*8c60*/  STL [R1+0x211c], R0 ;  /* 0x00211c0001007387 */ /* 0x0001e20000100800 */
[----:B------:R-:W-:Y:S01]  /*8c70*/  ULDC UR50, c[0x0][0x238] ;  /* 0x00008e0000327ab9 */ /* 0x000fe20000000800 */
[----:B-1----:R-:W-:Y:S02]  /*8c80*/  IADD3.X R10, R5, UR35, RZ, P0, !PT ;  /* 0x00000023050a7c10 */ /* 0x002fe400087fe4ff */
        /* <DEDUP_REMOVED lines=166> */
[----:B------:R-:W-:Y:S01]  /*96f0*/  USHF.L.U32 UR48, UR48, 0x5, URZ ;  /* 0x0000000530307899 */ /* 0x000fe2000800063f */
        /* <DEDUP_REMOVED lines=467> */
[----:B--2---:R-:W-:Y:S01]  /*b430*/  IADD3 R0, P0, R14, UR25, RZ ;  /* 0x000000190e007c10 */ /* 0x004fe2000ff1e0ff */
[----:B------:R0:W-:Y:S04]  /*b440*/  STL [R1+0x2538], R10 ;  /* 0x0025380a01007387 */ /* 0x0001e80000100800 */
[----:B------:R1:W-:Y:S01]  /*b450*/  STL [R1+0x2544], R0 ;  /* 0x0025440001007387 */ /* 0x0003e20000100800 */
[----:B0-----:R-:W-:-:S03]  /*b460*/  IADD3 R10, P2, R9, UR25, RZ ;  /* 0x00000019090a7c10 */ /* 0x001fc6000ff5e0ff */
[----:B------:R0:W-:Y:S01]  /*b470*/  STL [R1+0x254c], R11 ;  /* 0x00254c0b01007387 */ /* 0x0001e20000100800 */
[----:B-1----:R-:W-:-:S03]  /*b480*/  IADD3 R0, P3, R8, UR25, RZ ;  /* 0x0000001908007c10 */ /* 0x002fc6000ff7e0ff */
[----:B------:R-:W-:Y:S01]  /*b490*/  STL [R1+0x2554], R10 ;  /* 0x0025540a01007387 */ /* 0x000fe20000100800 */
[----:B------:R-:W-:Y:S01]  /*b4a0*/  UIMAD UR27, UR27, 0x7, URZ ;  /* 0x000000071b1b78a4 */ /* 0x000fe2000f8e023f */
[----:B------:R-:W-:Y:S02]  /*b4b0*/  ULDC UR25, c[0x0][0x238] ;  /* 0x00008e0000197ab9 */ /* 0x000fe40000000800 */
[----:B------:R1:W-:Y:S01]  /*b4c0*/  STL [R1+0x255c], R0 ;  /* 0x00255c0001007387 */ /* 0x0003e20000100800 */
[----:B0-----:R-:W-:Y:S02]  /*b4d0*/  IADD3.X R11, R4, UR35, RZ, P1, !PT ;  /* 0x00000023040b7c10 */ /* 0x001fe40008ffe4ff */
[----:B-1----:R-:W-:Y:S02]  /*b4e0*/  IADD3.X R0, R5, UR35, RZ, P0, !PT ;  /* 0x0000002305007c10 */ /* 0x002fe400087fe4ff */
[----:B------:R-:W-:-:S03]  /*b4f0*/  IADD3.X R10, R3, UR35, RZ, P2, !PT ;  /* 0x00000023030a7c10 */ /* 0x000fc600097fe4ff */
[----:B------:R0:W-:Y:S04]  /*b500*/  STL [R1+0x2540], R0 ;  /* 0x0025400001007387 */ /* 0x0001e80000100800 */
[----:B------:R-:W-:Y:S01]  /*b510*/  STL [R1+0x2548], R11 ;  /* 0x0025480b01007387 */ /* 0x000fe20000100800 */
[----:B0-----:R-:W-:-:S03]  /*b520*/  IADD3.X R0, R2, UR35, RZ, P3, !PT ;  /* 0x0000002302007c10 */ /* 0x001fc60009ffe4ff */
[----:B------:R0:W-:Y:S01]  /*b530*/  STL [R1+0x2550], R10 ;  /* 0x0025500a01007387 */ /* 0x0001e20000100800 */
[----:B------:R-:W-:-:S03]  /*b540*/  USHF.R.S32.HI UR35, URZ, 0x1f, UR23 ;  /* 0x0000001f3f237899 */ /* 0x000fc60008011417 */
[----:B------:R1:W-:Y:S01]  /*b550*/  STL [R1+0x2558], R0 ;  /* 0x0025580001007387 */ /* 0x0003e20000100800 */
[----:B0-----:R-:W-:Y:S02]  /*b560*/  IADD3 R10, P0, R14, UR23, RZ ;  /* 0x000000170e0a7c10 */ /* 0x001fe4000ff1e0ff */
[----:B-1----:R-:W-:-:S03]  /*b570*/  IADD3 R0, P1, R13, UR23, RZ ;  /* 0x000000170d007c10 */ /* 0x002fc6000ff3e0ff */
[----:B------:R0:W-:Y:S01]  /*b580*/  STL [R1+0x2564], R10 ;  /* 0x0025640a01007387 */ /* 0x0001e20000100800 */
[----:B------:R-:W-:-:S03]  /*b590*/  IADD3.X R15, R5, UR35, RZ, P0, !PT ;  /* 0x00000023050f7c10 */ /* 0x000fc600087fe4ff */
[----:B------:R1:W-:Y:S01]  /*b5a0*/  STL [R1+0x256c], R0 ;  /* 0x00256c0001007387 */ /* 0x0003e20000100800 */
[----:B------:R-:W-:Y:S02]  /*b5b0*/  IADD3.X R16, R4, UR35, RZ, P1, !PT ;  /* 0x0000002304107c10 */ /* 0x000fe40008ffe4ff */
[----:B0-----:R-:W-:Y:S02]  /*b5c0*/  IADD3 R10, P2, R9, UR23, RZ ;  /* 0x00000017090a7c10 */ /* 0x001fe4000ff5e0ff */
[----:B-1----:R-:W-:-:S03]  /*b5d0*/  IADD3 R0, P3, R8, UR23, RZ ;  /* 0x0000001708007c10 */ /* 0x002fc6000ff7e0ff */
[----:B------:R-:W-:Y:S01]  /*b5e0*/  STL [R1+0x2574], R10 ;  /* 0x0025740a01007387 */ /* 0x000fe20000100800 */
[----:B------:R-:W-:Y:S01]  /*b5f0*/  IADD3.X R12, R3, UR35, RZ, P2, !PT ;  /* 0x00000023030c7c10 */ /* 0x000fe200097fe4ff */
[----:B------:R-:W-:Y:S02]  /*b600*/  UIMAD UR25, UR25, 0x6, URZ ;  /* 0x00000006191978a4 */ /* 0x000fe4000f8e023f */
[----:B------:R-:W-:Y:S01]  /*b610*/  STL [R1+0x257c], R0 ;  /* 0x00257c0001007387 */ /* 0x000fe20000100800 */
[----:B---3--:R-:W-:Y:S01]  /*b620*/  LOP3.LUT R11, R23, 0x3, RZ, 0xc0, !PT ;  /* 0x00000003170b7812 */ /* 0x008fe200078ec0ff */
[----:B------:R-:W-:Y:S02]  /*b630*/  ULDC UR23, c[0x0][0x238] ;  /* 0x00008e0000177ab9 */ /* 0x000fe40000000800 */
[----:B------:R0:W-:Y:S04]  /*b640*/  STL [R1+0x2560], R15 ;  /* 0x0025600f01007387 */ /* 0x0001e80000100800 */
[----:B------:R1:W-:Y:S04]  /*b650*/  STL [R1+0x2568], R16 ;  /* 0x0025681001007387 */ /* 0x0003e80000100800 */
[----:B------:R2:W-:Y:S01]  /*b660*/  STL [R1+0x2570], R12 ;  /* 0x0025700c01007387 */ /* 0x0005e20000100800 */
[----:B0-----:R-:W-:Y:S01]  /*b670*/  IADD3.X R15, R2, UR35, RZ, P3, !PT ;  /* 0x00000023020f7c10 */ /* 0x001fe20009ffe4ff */
[----:B------:R-:W-:-:S02]  /*b680*/  USHF.R.S32.HI UR35, URZ, 0x1f, UR21 ;  /* 0x0000001f3f237899 */ /* 0x000fc40008011415 */
[----:B-1----:R-:W-:Y:S02]  /*b690*/  IADD3 R16, P1, R13, UR21, RZ ;  /* 0x000000150d107c10 */ /* 0x002fe4000ff3e0ff */
[----:B--2---:R-:W-:Y:S01]  /*b6a0*/  IADD3 R12, P0, R14, UR21, RZ ;  /* 0x000000150e0c7c10 */ /* 0x004fe2000ff1e0ff */
[----:B------:R0:W-:Y:S01]  /*b6b0*/  STL [R1+0x2578], R15 ;  /* 0x0025780f01007387 */ /* 0x0001e20000100800 */
[----:B------:R-:W-:-:S03]  /*b6c0*/  SHF.R.S32.HI R0, RZ, 0x1f, R24 ;  /* 0x0000001fff007819 */ /* 0x000fc60000011418 */
[----:B------:R1:W-:Y:S01]  /*b6d0*/  STL [R1+0x2584], R12 ;  /* 0x0025840c01007387 */ /* 0x0003e20000100800 */
[----:B0-----:R-:W-:-:S03]  /*b6e0*/  IADD3 R15, P2, R9, UR21, RZ ;  /* 0x00000015090f7c10 */ /* 0x001fc6000ff5e0ff */
[----:B------:R-:W-:Y:S01]  /*b6f0*/  STL [R1+0x258c], R16 ;  /* 0x00258c1001007387 */ /* 0x000fe20000100800 */
[----:B-1----:R-:W-:-:S03]  /*b700*/  IADD3 R12, P3, R8, UR21, RZ ;  /* 0x00000015080c7c10 */ /* 0x002fc6000ff7e0ff */
[----:B------:R0:W-:Y:S01]  /*b710*/  STL [R1+0x2594], R15 ;  /* 0x0025940f01007387 */ /* 0x0001e20000100800 */
[----:B------:R-:W-:Y:S01]  /*b720*/  LEA.HI R0, R0, R24, RZ, 0x7 ;  /* 0x0000001800007211 */ /* 0x000fe200078f38ff */
[----:B------:R-:W-:Y:S01]  /*b730*/  IMAD R0, R11, 0x220, RZ ;  /* 0x000002200b007824 */ /* 0x000fe200078e02ff */
[----:B------:R-:W-:Y:S01]  /*b740*/  SHF.R.U32.HI R10, RZ, 0x2, R23 ;  /* 0x00000002ff0a7819 */ /* 0x000fe20000011617 */
[----:B------:R1:W-:Y:S01]  /*b750*/  STL [R1+0x259c], R12 ;  /* 0x00259c0c01007387 */ /* 0x0003e20000100800 */
[----:B------:R-:W-:Y:S01]  /*b760*/  IADD3.X R11, R3, UR35, RZ, P2, !PT ;  /* 0x00000023030b7c10 */ /* 0x000fe200097fe4ff */
[----:B------:R-:W-:Y:S01]  /*b770*/  UIMAD UR23, UR23, 0x5, URZ ;  /* 0x00000005171778a4 */ /* 0x000fe2000f8e023f */
[----:B------:R-:W-:Y:S01]  /*b780*/  ULDC UR21, c[0x0][0x238] ;  /* 0x00008e0000157ab9 */ /* 0x000fe20000000800 */
[----:B0-----:R-:W-:Y:S02]  /*b790*/  IADD3.X R15, R4, UR35, RZ, P1, !PT ;  /* 0x00000023040f7c10 */ /* 0x001fe40008ffe4ff */
[----:B-1----:R-:W-:-:S05]  /*b7a0*/  IADD3.X R12, R5, UR35, RZ, P0, !PT ;  /* 0x00000023050c7c10 */ /* 0x002fca00087fe4ff */
[----:B------:R0:W-:Y:S04]  /*b7b0*/  STL [R1+0x2580], R12 ;  /* 0x0025800c01007387 */ /* 0x0001e80000100800 */
[----:B------:R1:W-:Y:S04]  /*b7c0*/  STL [R1+0x2588], R15 ;  /* 0x0025880f01007387 */ /* 0x0003e80000100800 */
[----:B------:R2:W-:Y:S01]  /*b7d0*/  STL [R1+0x2590], R11 ;  /* 0x0025900b01007387 */ /* 0x0005e20000100800 */
[----:B0-----:R-:W-:Y:S02]  /*b7e0*/  IADD3.X R12, R2, UR35, RZ, P3, !PT ;  /* 0x00000023020c7c10 */ /* 0x001fe40009ffe4ff */
[----:B------:R-:W-:Y:S01]  /*b7f0*/  SGXT.U32 R10, R10, 0x3 ;  /* 0x000000030a0a781a */ /* 0x000fe20000000000 */
[----:B------:R-:W-:-:S02]  /*b800*/  USHF.R.S32.HI UR35, URZ, 0x1f, UR19 ;  /* 0x0000001f3f237899 */ /* 0x000fc40008011413 */
[----:B-1----:R-:W-:Y:S02]  /*b810*/  IADD3 R15, P1, R13, UR19, RZ ;  /* 0x000000130d0f7c10 */ /* 0x002fe4000ff3e0ff */
[----:B--2---:R-:W-:Y:S01]  /*b820*/  IADD3 R11, P0, R14, UR19, RZ ;  /* 0x000000130e0b7c10 */ /* 0x004fe2000ff1e0ff */
[----:B------:R0:W-:Y:S01]  /*b830*/  STL [R1+0x2598], R12 ;  /* 0x0025980c01007387 */ /* 0x0001e20000100800 */
[----:B------:R-:W-:-:S03]  /*b840*/  LOP3.LUT R0, R0, R10, RZ, 0xfc, !PT ;  /* 0x0000000a00007212 */ /* 0x000fc600078efcff */
[----:B------:R1:W-:Y:S01]  /*b850*/  STL [R1+0x25a4], R11 ;  /* 0x0025a40b01007387 */ /* 0x0003e20000100800 */
[----:B0-----:R-:W-:-:S03]  /*b860*/  IADD3 R12, P2, R9, UR19, RZ ;  /* 0x00000013090c7c10 */ /* 0x001fc6000ff5e0ff */
[----:B------:R-:W-:Y:S01]  /*b870*/  STL [R1+0x25ac], R15 ;  /* 0x0025ac0f01007387 */ /* 0x000fe20000100800 */
[----:B-1----:R-:W-:-:S03]  /*b880*/  IADD3 R11, P3, R8, UR19, RZ ;  /* 0x00000013080b7c10 */ /* 0x002fc6000ff7e0ff */
[----:B------:R-:W-:Y:S01]  /*b890*/  STL [R1+0x25b4], R12 ;  /* 0x0025b40c01007387 */ /* 0x000fe20000100800 */
[----:B------:R-:W-:Y:S01]  /*b8a0*/  IADD3.X R10, R5, UR35, RZ, P0, !PT ;  /* 0x00000023050a7c10 */ /* 0x000fe200087fe4ff */
[----:B------:R-:W-:Y:S02]  /*b8b0*/  USHF.L.U32 UR21, UR21, 0x2, URZ ;  /* 0x0000000215157899 */ /* 0x000fe4000800063f */
[----:B------:R0:W-:Y:S01]  /*b8c0*/  STL [R1+0x25bc], R11 ;  /* 0x0025bc0b01007387 */ /* 0x0001e20000100800 */
[----:B------:R-:W-:-:S03]  /*b8d0*/  ULDC UR19, c[0x0][0x238] ;  /* 0x00008e0000137ab9 */ /* 0x000fc60000000800 */
[----:B------:R1:W-:Y:S01]  /*b8e0*/  STL [R1+0x2838], R0 ;  /* 0x0028380001007387 */ /* 0x0003e20000100800 */
[----:B0-----:R-:W-:-:S03]  /*b8f0*/  IADD3.X R11, R4, UR35, RZ, P1, !PT ;  /* 0x00000023040b7c10 */ /* 0x001fc60008ffe4ff */
[----:B------:R0:W-:Y:S01]  /*b900*/  STL [R1+0x25a0], R10 ;  /* 0x0025a00a01007387 */ /* 0x0001e20000100800 */
[----:B-1----:R-:W-:-:S03]  /*b910*/  IADD3.X R0, R3, UR35, RZ, P2, !PT ;  /* 0x0000002303007c10 */ /* 0x002fc600097fe4ff */
[----:B------:R1:W-:Y:S04]  /*b920*/  STL [R1+0x25a8], R11 ;  /* 0x0025a80b01007387 */ /* 0x0003e80000100800 */
[----:B------:R2:W-:Y:S01]  /*b930*/  STL [R1+0x25b0], R0 ;  /* 0x0025b00001007387 */ /* 0x0005e20000100800 */
[----:B0-----:R-:W-:Y:S01]  /*b940*/  IADD3.X R10, R2, UR35, RZ, P3, !PT ;  /* 0x00000023020a7c10 */ /* 0x001fe20009ffe4ff */
[----:B------:R-:W-:Y:S02]  /*b950*/  USHF.R.S32.HI UR35, URZ, 0x1f, UR17 ;  /* 0x0000001f3f237899 */ /* 0x000fe40008011411 */
        /* <DEDUP_REMOVED lines=8> */
[----:B------:R-:W-:Y:S01]  /*b9e0*/  IADD3.X R12, R4, UR35, RZ, P1, !PT ;  /* 0x00000023040c7c10 */ /* 0x000fe20008ffe4ff */
[----:B------:R-:W-:Y:S02]  /*b9f0*/  UIMAD UR19, UR19, 0x3, URZ ;  /* 0x00000003131378a4 */ /* 0x000fe4000f8e023f */
[----:B------:R1:W-:Y:S01]  /*ba00*/  STL [R1+0x25dc], R0 ;  /* 0x0025dc0001007387 */ /* 0x0003e20000100800 */
[----:B------:R-:W-:Y:S01]  /*ba10*/  ULDC UR17, c[0x0][0x238] ;  /* 0x00008e0000117ab9 */ /* 0x000fe20000000800 */
[----:B0-----:R-:W-:-:S05]  /*ba20*/  IADD3.X R11, R5, UR35, RZ, P0, !PT ;  /* 0x00000023050b7c10 */ /* 0x001fca00087fe4ff */
        /* <DEDUP_REMOVED lines=14> */
[----:B------:R-:W-:Y:S02]  /*bb10*/  IADD3.X R15, R4, UR35, RZ, P1, !PT ;  /* 0x00000023040f7c10 */ /* 0x000fe40008ffe4ff */
[----:B------:R-:W-:Y:S01]  /*bb20*/  LOP3.LUT R10, R23, 0x7, RZ, 0xc0, !PT ;  /* 0x00000007170a7812 */ /* 0x000fe200078ec0ff */
[----:B------:R1:W-:Y:S01]  /*bb30*/  STL [R1+0x25fc], R0 ;  /* 0x0025fc0001007387 */ /* 0x0003e20000100800 */
[----:B------:R-:W-:Y:S01]  /*bb40*/  USHF.L.U32 UR17, UR17, 0x1, URZ ;  /* 0x0000000111117899 */ /* 0x000fe2000800063f */
[----:B0-----:R-:W-:Y:S01]  /*bb50*/  IADD3.X R12, R3, UR35, RZ, P2, !PT ;  /* 0x00000023030c7c10 */ /* 0x001fe200097fe4ff */
[----:B------:R-:W-:Y:S01]  /*bb60*/  ULDC UR7, c[0x0][0x238] ;  /* 0x00008e0000077ab9 */ /* 0x000fe20000000800 */
[----:B-1----:R-:W-:-:S05]  /*bb70*/  IADD3.X R0, R5, UR35, RZ, P0, !PT ;  /* 0x0000002305007c10 */ /* 0x002fca00087fe4ff */
[----:B------:R0:W-:Y:S04]  /*bb80*/  STL [R1+0x25e0], R0 ;  /* 0x0025e00001007387 */ /* 0x0001e80000100800 */
[----:B------:R-:W-:Y:S04]  /*bb90*/  STL [R1+0x25e8], R15 ;  /* 0x0025e80f01007387 */ /* 0x000fe80000100800 */
[----:B------:R-:W2:Y:S01]  /*bba0*/  LDL R42, [R1+0x2c] ;  /* 0x00002c00012a7983 */ /* 0x000ea20000100800 */
[----:B0-----:R-:W-:-:S03]  /*bbb0*/  IADD3.X R0, R2, UR35, RZ, P3, !PT ;  /* 0x0000002302007c10 */ /* 0x001fc60009ffe4ff */
[----:B------:R0:W-:Y:S04]  /*bbc0*/  STL [R1+0x25f0], R12 ;  /* 0x0025f00c01007387 */ /* 0x0001e80000100800 */
[----:B------:R-:W3:Y:S01]  /*bbd0*/  LDL R33, [R1+0x28] ;  /* 0x0000280001217983 */ /* 0x000ee20000100800 */
[----:B------:R-:W-:-:S03]  /*bbe0*/  IADD3 R9, P2, R9, UR13, RZ ;  /* 0x0000000d09097c10 */ /* 0x000fc6000ff5e0ff */
[----:B------:R1:W-:Y:S01]  /*bbf0*/  STL [R1+0x25f8], R0 ;  /* 0x0025f80001007387 */ /* 0x0003e20000100800 */
[----:B0-----:R-:W-:-:S03]  /*bc00*/  IADD3 R12, P0, R14, UR13, RZ ;  /* 0x0000000d0e0c7c10 */ /* 0x001fc6000ff1e0ff */
[----:B------:R-:W4:Y:S01]  /*bc10*/  LDL R41, [R1+0x24] ;  /* 0x0000240001297983 */ /* 0x000f220000100800 */
[----:B-1----:R-:W-:-:S03]  /*bc20*/  IADD3 R0, P1, R13, UR13, RZ ;  /* 0x0000000d0d007c10 */ /* 0x002fc6000ff3e0ff */
[----:B------:R-:W-:Y:S04]  /*bc30*/  STL [R1+0x2604], R12 ;  /* 0x0026040c01007387 */ /* 0x000fe80000100800 */
[----:B------:R-:W5:Y:S04]  /*bc40*/  LDL R36, [R1+0x20] ;  /* 0x0000200001247983 */ /* 0x000f680000100800 */
[----:B------:R0:W-:Y:S04]  /*bc50*/  STL [R1+0x260c], R0 ;  /* 0x00260c0001007387 */ /* 0x0001e80000100800 */
[----:B------:R-:W2:Y:S04]  /*bc60*/  LDL R34, [R1+0x1c] ;  /* 0x00001c0001227983 */ /* 0x000ea80000100800 */
[----:B------:R-:W-:Y:S04]  /*bc70*/  STL [R1+0x2614], R9 ;  /* 0x0026140901007387 */ /* 0x000fe80000100800 */
[----:B------:R-:W2:Y:S01]  /*bc80*/  LDL R39, [R1+0x18] ;  /* 0x0000180001277983 */ /* 0x000ea20000100800 */
[----:B0-----:R-:W-:Y:S01]  /*bc90*/  IADD3 R0, P3, R8, UR13, RZ ;  /* 0x0000000d08007c10 */ /* 0x001fe2000ff7e0ff */
[----:B------:R-:W-:-:S02]  /*bca0*/  IMAD.SHL.U32 R11, R23, 0x2, RZ ;  /* 0x00000002170b7824 */ /* 0x000fc400078e00ff */
[----:B------:R-:W-:Y:S01]  /*bcb0*/  IMAD R10, R10, 0x90, RZ ;  /* 0x000000900a0a7824 */ /* 0x000fe200078e02ff */
[----:B------:R-:W-:Y:S01]  /*bcc0*/  USHF.R.S32.HI UR35, URZ, 0x1f, UR13 ;  /* 0x0000001f3f237899 */ /* 0x000fe2000801140d */
[----:B------:R0:W-:Y:S02]  /*bcd0*/  STL [R1+0x261c], R0 ;  /* 0x00261c0001007387 */ /* 0x0001e40000100800 */
[----:B------:R-:W-:Y:S02]  /*bce0*/  ULDC UR13, c[0x0][0x238] ;  /* 0x00008e00000d7ab9 */ /* 0x000fe40000000800 */
[----:B------:R-:W2:Y:S04]  /*bcf0*/  LDL R38, [R1+0x14] ;  /* 0x0000140001267983 */ /* 0x000ea80000100800 */
[----:B------:R-:W2:Y:S01]  /*bd00*/  LDL R37, [R1+0x10] ;  /* 0x0000100001257983 */ /* 0x000ea20000100800 */
[----:B0-----:R-:W-:-:S05]  /*bd10*/  LOP3.LUT R0, R10, 0x30, R11, 0x78, !PT ;  /* 0x000000300a007812 */ /* 0x001fca00078e780b */
[----:B------:R0:W-:Y:S01]  /*bd20*/  STL [R1+0x9c4], R0 ;  /* 0x0009c40001007387 */ /* 0x0001e20000100800 */
[----:B------:R-:W-:-:S03]  /*bd30*/  IADD3.X R4, R4, UR35, RZ, P1, !PT ;  /* 0x0000002304047c10 */ /* 0x000fc60008ffe4ff */
[----:B------:R-:W2:Y:S04]  /*bd40*/  LDL R30, [R1+0x8] ;  /* 0x00000800011e7983 */ /* 0x000ea80000100800 */
[----:B------:R-:W2:Y:S01]  /*bd50*/  LDL R24, [R1+0x4] ;  /* 0x0000040001187983 */ /* 0x000ea20000100800 */
[----:B0-----:R-:W-:-:S03]  /*bd60*/  IADD3.X R0, R5, UR35, RZ, P0, !PT ;  /* 0x0000002305007c10 */ /* 0x001fc600087fe4ff */
[----:B------:R-:W2:Y:S04]  /*bd70*/  LDL R23, [R1] ;  /* 0x0000000001177983 */ /* 0x000ea80000100800 */
[----:B------:R0:W-:Y:S04]  /*bd80*/  STL [R1+0x2600], R0 ;  /* 0x0026000001007387 */ /* 0x0001e80000100800 */
[----:B------:R-:W2:Y:S01]  /*bd90*/  LDL R25, [R1+0x30] ;  /* 0x0000300001197983 */ /* 0x000ea20000100800 */
[----:B0-----:R-:W-:-:S03]  /*bda0*/  IADD3.X R0, R3, UR35, RZ, P2, !PT ;  /* 0x0000002303007c10 */ /* 0x001fc600097fe4ff */
[----:B------:R-:W-:Y:S04]  /*bdb0*/  STL [R1+0x2608], R4 ;  /* 0x0026080401007387 */ /* 0x000fe80000100800 */
[----:B------:R-:W2:Y:S04]  /*bdc0*/  LDL R26, [R1+0x34] ;  /* 0x00003400011a7983 */ /* 0x000ea80000100800 */
[----:B------:R0:W-:Y:S04]  /*bdd0*/  STL [R1+0x2610], R0 ;  /* 0x0026100001007387 */ /* 0x0001e80000100800 */
[----:B------:R-:W2:Y:S04]  /*bde0*/  LDL R28, [R1+0x38] ;  /* 0x00003800011c7983 */ /* 0x000ea80000100800 */
[----:B------:R-:W2:Y:S01]  /*bdf0*/  LDL R29, [R1+0x3c] ;  /* 0x00003c00011d7983 */ /* 0x000ea20000100800 */
[----:B0-----:R-:W-:-:S03]  /*be00*/  IADD3.X R0, R2, UR35, RZ, P3, !PT ;  /* 0x0000002302007c10 */ /* 0x001fc60009ffe4ff */
[----:B------:R-:W2:Y:S04]  /*be10*/  LDL R31, [R1+0x40] ;  /* 0x00004000011f7983 */ /* 0x000ea80000100800 */
[----:B------:R-:W2:Y:S04]  /*be20*/  LDL R32, [R1+0x44] ;  /* 0x0000440001207983 */ /* 0x000ea80000100800 */
[----:B------:R-:W-:Y:S01]  /*be30*/  STL [R1+0x2618], R0 ;  /* 0x0026180001007387 */ /* 0x000fe20000100800 */
[----:B---3--:R-:W-:-:S03]  /*be40*/  SHF.R.S32.HI R12, RZ, 0x1f, R33 ;  /* 0x0000001fff0c7819 */ /* 0x008fc60000011421 */
[----:B------:R-:W3:Y:S01]  /*be50*/  LDL R33, [R1+0x48] ;  /* 0x0000480001217983 */ /* 0x000ee20000100800 */
[----:B----4-:R-:W-:-:S03]  /*be60*/  SHF.R.S32.HI R13, RZ, 0x1f, R41 ;  /* 0x0000001fff0d7819 */ /* 0x010fc60000011429 */
[----:B------:R-:W-:Y:S04]  /*be70*/  STL [R1+0x2848], R12 ;  /* 0x0028480c01007387 */ /* 0x000fe80000100800 */
[----:B------:R-:W-:Y:S01]  /*be80*/  STL [R1+0x2840], R13 ;  /* 0x0028400d01007387 */ /* 0x000fe20000100800 */
[----:B-----5:R-:W-:-:S05]  /*be90*/  SHF.R.S32.HI R14, RZ, 0x1f, R36 ;  /* 0x0000001fff0e7819 */ /* 0x020fca0000011424 */
[----:B------:R0:W-:Y:S01]  /*bea0*/  STL [R1+0x2844], R14 ;  /* 0x0028440e01007387 */ /* 0x0001e20000100800 */
[----:B--2---:R-:W-:-:S03]  /*beb0*/  SHF.R.S32.HI R15, RZ, 0x1f, R34 ;  /* 0x0000001fff0f7819 */ /* 0x004fc60000011422 */
[----:B------:R-:W2:Y:S04]  /*bec0*/  LDL R36, [R1+0x50] ;  /* 0x0000500001247983 */ /* 0x000ea80000100800 */
[----:B------:R-:W4:Y:S01]  /*bed0*/  LDL R34, [R1+0x4c] ;  /* 0x00004c0001227983 */ /* 0x000f220000100800 */
[----:B------:R-:W-:-:S05]  /*bee0*/  SHF.R.S32.HI R16, RZ, 0x1f, R39 ;  /* 0x0000001fff107819 */ /* 0x000fca0000011427 */
[----:B------:R1:W-:Y:S04]  /*bef0*/  STL [R1+0x283c], R16 ;  /* 0x00283c1001007387 */ /* 0x0003e80000100800 */
[----:B------:R-:W5:Y:S04]  /*bf00*/  LDL R8, [R1+0xa4] ;  /* 0x0000a40001087983 */ /* 0x000f680000100800 */
[----:B0-----:R-:W3:Y:S04]  /*bf10*/  LDL R14, [R1+0xa8] ;  /* 0x0000a800010e7983 */ /* 0x001ee80000100800 */
[----:B------:R-:W2:Y:S04]  /*bf20*/  LDL R5, [R1+0xac] ;  /* 0x0000ac0001057983 */ /* 0x000ea80000100800 */
[----:B------:R-:W4:Y:S01]  /*bf30*/  LDL R58, [R1+0xb0] ;  /* 0x0000b000013a7983 */ /* 0x000f220000100800 */
[----:B------:R-:W-:-:S02]  /*bf40*/  SHF.R.S32.HI R11, RZ, 0x1f, R42 ;  /* 0x0000001fff0b7819 */ /* 0x000fc4000001142a */
[----:B------:R-:W-:Y:S01]  /*bf50*/  SHF.R.S32.HI R17, RZ, 0x1f, R38 ;  /* 0x0000001fff117819 */ /* 0x000fe20000011426 */
[----:B------:R-:W4:Y:S01]  /*bf60*/  LDL R41, [R1+0x6c] ;  /* 0x00006c0001297983 */ /* 0x000f220000100800 */
[----:B------:R-:W-:-:S03]  /*bf70*/  SHF.R.S32.HI R18, RZ, 0x1f, R37 ;  /* 0x0000001fff127819 */ /* 0x000fc60000011425 */
[----:B------:R-:W4:Y:S04]  /*bf80*/  LDL R37, [R1+0x54] ;  /* 0x0000540001257983 */ /* 0x000f280000100800 */
        /* <DEDUP_REMOVED lines=19> */
[----:B-1----:R-:W4:Y:S04]  /*c0c0*/  LDL R16, [R1+0xc8] ;  /* 0x0000c80001107983 */ /* 0x002f280000100800 */
[----:B------:R-:W4:Y:S04]  /*c0d0*/  LDL R0, [R1+0xcc] ;  /* 0x0000cc0001007983 */ /* 0x000f280000100800 */
[----:B------:R-:W4:Y:S01]  /*c0e0*/  LDL.LU R12, [R1+0x2c] ;  /* 0x00002c00010c7983 */ /* 0x000f220000300800 */
[----:B-----5:R-:W-:-:S02]  /*c0f0*/  SHF.R.S32.HI R8, RZ, 0x1f, R8 ;  /* 0x0000001fff087819 */ /* 0x020fc40000011408 */
[----:B---3--:R-:W-:-:S03]  /*c100*/  SHF.R.S32.HI R14, RZ, 0x1f, R14 ;  /* 0x0000001fff0e7819 */ /* 0x008fc6000001140e */
[----:B------:R0:W-:Y:S01]  /*c110*/  STL [R1+0x5c], R8 ;  /* 0x00005c0801007387 */ /* 0x0001e20000100800 */
[----:B--2---:R-:W-:Y:S02]  /*c120*/  SHF.R.S32.HI R5, RZ, 0x1f, R5 ;  /* 0x0000001fff057819 */ /* 0x004fe40000011405 */
[----:B----4-:R-:W-:Y:S01]  /*c130*/  SHF.R.S32.HI R58, RZ, 0x1f, R58 ;  /* 0x0000001fff3a7819 */ /* 0x010fe2000001143a */
[----:B0-----:R-:W2:Y:S04]  /*c140*/  LDL.LU R8, [R1+0x2884] ;  /* 0x0028840001087983 */ /* 0x001ea80000300800 */
[----:B------:R0:W-:Y:S04]  /*c150*/  STL [R1+0x60], R14 ;  /* 0x0000600e01007387 */ /* 0x0001e80000100800 */
[----:B0-----:R-:W3:Y:S04]  /*c160*/  LDL.LU R14, [R1+0x28] ;  /* 0x00002800010e7983 */ /* 0x001ee80000300800 */
[----:B------:R0:W-:Y:S04]  /*c170*/  STL [R1+0x64], R5 ;  /* 0x0000640501007387 */ /* 0x0001e80000100800 */
[----:B0-----:R-:W4:Y:S04]  /*c180*/  LDL.LU R5, [R1+0x2880] ;  /* 0x0028800001057983 */ /* 0x001f280000300800 */
[----:B------:R0:W-:Y:S04]  /*c190*/  STL [R1+0x68], R58 ;  /* 0x0000683a01007387 */ /* 0x0001e80000100800 */
[----:B0-----:R-:W5:Y:S01]  /*c1a0*/  LDL.LU R58, [R1+0x287c] ;  /* 0x00287c00013a7983 */ /* 0x001f620000300800 */
[----:B------:R-:W-:-:S05]  /*c1b0*/  SHF.R.S32.HI R4, RZ, 0x1f, R4 ;  /* 0x0000001fff047819 */ /* 0x000fca0000011404 */
[----:B------:R5:W-:Y:S01]  /*c1c0*/  STL [R1+0xd4], R4 ;  /* 0x0000d40401007387 */ /* 0x000be20000100800 */
[----:B------:R-:W-:Y:S02]  /*c1d0*/  SHF.R.S32.HI R2, RZ, 0x1f, R2 ;  /* 0x0000001fff027819 */ /* 0x000fe40000011402 */
[----:B------:R-:W-:Y:S02]  /*c1e0*/  SHF.R.S32.HI R3, RZ, 0x1f, R3 ;  /* 0x0000001fff037819 */ /* 0x000fe40000011403 */
[----:B------:R-:W-:Y:S02]  /*c1f0*/  SHF.R.S32.HI R9, RZ, 0x1f, R9 ;  /* 0x0000001fff097819 */ /* 0x000fe40000011409 */
[----:B-----5:R-:W-:-:S05]  /*c200*/  SHF.R.S32.HI R4, RZ, 0x1f, R58 ;  /* 0x0000001fff047819 */ /* 0x020fca000001143a */
[----:B------:R0:W-:Y:S04]  /*c210*/  STL [R1+0xdc], R4 ;  /* 0x0000dc0401007387 */ /* 0x0001e80000100800 */
[----:B0-----:R-:W5:Y:S04]  /*c220*/  LDL.LU R4, [R1+0x2878] ;  /* 0x0028780001047983 */ /* 0x001f680000300800 */
[----:B------:R0:W-:Y:S04]  /*c230*/  STL [R1+0xe4], R2 ;  /* 0x0000e40201007387 */ /* 0x0001e80000100800 */
[----:B0-----:R-:W2:Y:S04]  /*c240*/  LDL.LU R2, [R1+0x2874] ;  /* 0x0028740001027983 */ /* 0x001ea80000300800 */
[----:B------:R0:W-:Y:S04]  /*c250*/  STL [R1+0xf0], R3 ;  /* 0x0000f00301007387 */ /* 0x0001e80000100800 */
[----:B0-----:R-:W3:Y:S04]  /*c260*/  LDL.LU R3, [R1+0x2870] ;  /* 0x0028700001037983 */ /* 0x001ee80000300800 */
[----:B------:R0:W-:Y:S04]  /*c270*/  STL [R1+0xf8], R9 ;  /* 0x0000f80901007387 */ /* 0x0001e80000100800 */
[----:B0-----:R-:W4:Y:S01]  /*c280*/  LDL.LU R9, [R1+0x286c] ;  /* 0x00286c0001097983 */ /* 0x001f220000300800 */
[----:B------:R-:W-:-:S02]  /*c290*/  SHF.R.S32.HI R13, RZ, 0x1f, R13 ;  /* 0x0000001fff0d7819 */ /* 0x000fc4000001140d */
[----:B------:R-:W-:-:S03]  /*c2a0*/  SHF.R.S32.HI R16, RZ, 0x1f, R16 ;  /* 0x0000001fff107819 */ /* 0x000fc60000011410 */
[----:B------:R0:W-:Y:S04]  /*c2b0*/  STL [R1+0x100], R13 ;  /* 0x0001000d01007387 */ /* 0x0001e80000100800 */
[----:B0-----:R-:W5:Y:S04]  /*c2c0*/  LDL.LU R13, [R1+0x24] ;  /* 0x00002400010d7983 */ /* 0x001f680000300800 */
[----:B------:R0:W-:Y:S02]  /*c2d0*/  STL [R1+0x108], R16 ;  /* 0x0001081001007387 */ /* 0x0001e40000100800 */
[----:B0-----:R-:W-:-:S02]  /*c2e0*/  SHF.R.S32.HI R16, RZ, 0x1f, R0 ;  /* 0x0000001fff107819 */ /* 0x001fc40000011400 */
[----:B----4-:R-:W-:Y:S02]  /*c2f0*/  SHF.R.S32.HI R0, RZ, 0x1f, R9 ;  /* 0x0000001fff007819 */ /* 0x010fe40000011409 */
[----:B------:R-:W4:Y:S04]  /*c300*/  LDL.LU R9, [R1+0x2868] ;  /* 0x0028680001097983 */ /* 0x000f280000300800 */
[----:B------:R3:W-:Y:S02]  /*c310*/  STL [R1+0x10c], R16 ;  /* 0x00010c1001007387 */ /* 0x0007e40000100800 */
[----:B---3--:R-:W-:Y:S02]  /*c320*/  SHF.R.S32.HI R16, RZ, 0x1f, R3 ;  /* 0x0000001fff107819 */ /* 0x008fe40000011403 */
[----:B------:R-:W3:Y:S04]  /*c330*/  LDL.LU R3, [R1+0x2864] ;  /* 0x0028640001037983 */ /* 0x000ee80000300800 */
[----:B------:R2:W-:Y:S02]  /*c340*/  STL [R1+0x110], R0 ;  /* 0x0001100001007387 */ /* 0x0005e40000100800 */
[----:B--2---:R-:W-:-:S02]  /*c350*/  SHF.R.S32.HI R0, RZ, 0x1f, R2 ;  /* 0x0000001fff007819 */ /* 0x004fc40000011402 */
[----:B------:R-:W2:Y:S04]  /*c360*/  LDL.LU R2, [R1+0x2860] ;  /* 0x0028600001027983 */ /* 0x000ea80000300800 */
[----:B------:R5:W-:Y:S02]  /*c370*/  STL [R1+0x114], R16 ;  /* 0x0001141001007387 */ /* 0x000be40000100800 */
[----:B-----5:R-:W-:Y:S02]  /*c380*/  SHF.R.S32.HI R16, RZ, 0x1f, R4 ;  /* 0x0000001fff107819 */ /* 0x020fe40000011404 */
[----:B------:R-:W5:Y:S04]  /*c390*/  LDL.LU R4, [R1+0x285c] ;  /* 0x00285c0001047983 */ /* 0x000f680000300800 */
[----:B------:R0:W-:Y:S02]  /*c3a0*/  STL [R1+0x118], R0 ;  /* 0x0001180001007387 */ /* 0x0001e40000100800 */
[----:B0-----:R-:W-:-:S02]  /*c3b0*/  SHF.R.S32.HI R0, RZ, 0x1f, R5 ;  /* 0x0000001fff007819 */ /* 0x001fc40000011405 */
[----:B------:R-:W4:Y:S04]  /*c3c0*/  LDL.LU R5, [R1+0x2858] ;  /* 0x0028580001057983 */ /* 0x000f280000300800 */
[----:B------:R0:W-:Y:S02]  /*c3d0*/  STL [R1+0x11c], R16 ;  /* 0x00011c1001007387 */ /* 0x0001e40000100800 */
[----:B0-----:R-:W-:Y:S02]  /*c3e0*/  SHF.R.S32.HI R16, RZ, 0x1f, R8 ;  /* 0x0000001fff107819 */ /* 0x001fe40000011408 */
[----:B------:R-:W4:Y:S04]  /*c3f0*/  LDL.LU R8, [R1+0x2854] ;  /* 0x0028540001087983 */ /* 0x000f280000300800 */
[----:B------:R0:W-:Y:S02]  /*c400*/  STL [R1+0x120], R0 ;  /* 0x0001200001007387 */ /* 0x0001e40000100800 */
[----:B0-----:R-:W-:-:S02]  /*c410*/  SHF.R.S32.HI R0, RZ, 0x1f, R7 ;  /* 0x0000001fff007819 */ /* 0x001fc40000011407 */
[----:B------:R-:W4:Y:S04]  /*c420*/  LDL.LU R7, [R1+0x2850] ;  /* 0x0028500001077983 */ /* 0x000f280000300800 */
[----:B------:R3:W-:Y:S01]  /*c430*/  STL [R1+0x124], R16 ;  /* 0x0001241001007387 */ /* 0x0007e20000100800 */
[----:B------:R-:W-:Y:S02]  /*c440*/  SHF.R.S32.HI R10, RZ, 0x1f, R6 ;  /* 0x0000001fff0a7819 */ /* 0x000fe40000011406 */
[----:B---3--:R-:W-:-:S05]  /*c450*/  IADD3 R16, P4, R6, R3, RZ ;  /* 0x0000000306107210 */ /* 0x008fca0007f9e0ff */
[----:B------:R2:W-:Y:S02]  /*c460*/  STL [R1+0x14f8], R16 ;  /* 0x0014f81001007387 */ /* 0x0005e40000100800 */
[----:B--2---:R-:W-:-:S05]  /*c470*/  IADD3 R16, P6, R6, R2, RZ ;  /* 0x0000000206107210 */ /* 0x004fca0007fde0ff */
[----:B------:R5:W-:Y:S02]  /*c480*/  STL [R1+0x1500], R16 ;  /* 0x0015001001007387 */ /* 0x000be40000100800 */
[----:B-----5:R-:W-:-:S05]  /*c490*/  IADD3 R16, P3, R6, R4, RZ ;  /* 0x0000000406107210 */ /* 0x020fca0007f7e0ff */
[----:B------:R0:W-:Y:S01]  /*c4a0*/  STL [R1+0x1508], R16 ;  /* 0x0015081001007387 */ /* 0x0001e20000100800 */
[----:B----4-:R-:W-:Y:S02]  /*c4b0*/  IADD3 R6, P0, R6, R5, RZ ;  /* 0x0000000506067210 */ /* 0x010fe40007f1e0ff */
[----:B0-----:R-:W-:-:S03]  /*c4c0*/  IADD3 R16, P2, R12, R3, RZ ;  /* 0x000000030c107210 */ /* 0x001fc60007f5e0ff */
[----:B------:R0:W-:Y:S04]  /*c4d0*/  STL [R1+0x1510], R6 ;  /* 0x0015100601007387 */ /* 0x0001e80000100800 */
[----:B------:R1:W-:Y:S01]  /*c4e0*/  STL [R1+0x1518], R16 ;  /* 0x0015181001007387 */ /* 0x0003e20000100800 */
[----:B0-----:R-:W-:-:S03]  /*c4f0*/  IADD3 R6, P1, R12, R2, RZ ;  /* 0x000000020c067210 */ /* 0x001fc60007f3e0ff */
[----:B-1----:R-:W2:Y:S04]  /*c500*/  LDL.LU R16, [R1+0x1c] ;  /* 0x00001c0001107983 */ /* 0x002ea80000300800 */
[----:B------:R0:W-:Y:S02]  /*c510*/  STL [R1+0x1520], R6 ;  /* 0x0015200601007387 */ /* 0x0001e40000100800 */
[----:B0-----:R-:W-:-:S05]  /*c520*/  IMAD.X R6, R10, 0x1, R9, P4 ;  /* 0x000000010a067824 */ /* 0x001fca00020e0609 */
[----:B------:R0:W-:Y:S02]  /*c530*/  STL [R1+0x14f4], R6 ;  /* 0x0014f40601007387 */ /* 0x0001e40000100800 */
[----:B0-----:R-:W-:-:S05]  /*c540*/  IADD3 R6, P5, R12, R4, RZ ;  /* 0x000000040c067210 */ /* 0x001fca0007fbe0ff */
[----:B------:R0:W-:Y:S02]  /*c550*/  STL [R1+0x1528], R6 ;  /* 0x0015280601007387 */ /* 0x0001e40000100800 */
[----:B0-----:R-:W-:-:S05]  /*c560*/  IMAD.X R6, R10, 0x1, R8, P6 ;  /* 0x000000010a067824 */ /* 0x001fca00030e0608 */
[----:B------:R0:W-:Y:S04]  /*c570*/  STL [R1+0x14fc], R6 ;  /* 0x0014fc0601007387 */ /* 0x0001e80000100800 */
[----:B0-----:R-:W3:Y:S01]  /*c580*/  LDL.LU R6, [R1+0x284c] ;  /* 0x00284c0001067983 */ /* 0x001ee20000300800 */
[----:B------:R-:W-:-:S05]  /*c590*/  IADD3 R12, P4, R12, R5, RZ ;  /* 0x000000050c0c7210 */ /* 0x000fca0007f9e0ff */
[----:B------:R0:W-:Y:S02]  /*c5a0*/  STL [R1+0x1530], R12 ;  /* 0x0015300c01007387 */ /* 0x0001e40000100800 */
[----:B0-----:R-:W-:-:S05]  /*c5b0*/  IMAD.X R12, R10, 0x1, R7, P3 ;  /* 0x000000010a0c7824 */ /* 0x001fca00018e0607 */
[----:B------:R0:W-:Y:S02]  /*c5c0*/  STL [R1+0x1504], R12 ;  /* 0x0015040c01007387 */ /* 0x0001e40000100800 */
[----:B0-----:R-:W-:-:S05]  /*c5d0*/  IADD3 R12, P3, R14, R3, RZ ;  /* 0x000000030e0c7210 */ /* 0x001fca0007f7e0ff */
[----:B------:R3:W-:Y:S02]  /*c5e0*/  STL [R1+0x1538], R12 ;  /* 0x0015380c01007387 */ /* 0x0007e40000100800 */
[----:B---3--:R-:W-:Y:S02]  /*c5f0*/  IMAD.X R12, R10, 0x1, R6, P0 ;  /* 0x000000010a0c7824 */ /* 0x008fe400000e0606 */
[----:B------:R-:W3:Y:S04]  /*c600*/  LDL.LU R10, [R1+0x20] ;  /* 0x00002000010a7983 */ /* 0x000ee80000300800 */
[----:B------:R0:W-:Y:S02]  /*c610*/  STL [R1+0x150c], R12 ;  /* 0x00150c0c01007387 */ /* 0x0001e40000100800 */
[----:B0-----:R-:W-:-:S05]  /*c620*/  IADD3 R12, P0, R14, R2, RZ ;  /* 0x000000020e0c7210 */ /* 0x001fca0007f1e0ff */
[----:B------:R0:W-:Y:S02]  /*c630*/  STL [R1+0x1540], R12 ;  /* 0x0015400c01007387 */ /* 0x0001e40000100800 */
[----:B0-----:R-:W-:-:S05]  /*c640*/  IMAD.X R12, R11, 0x1, R9, P2 ;  /* 0x000000010b0c7824 */ /* 0x001fca00010e0609 */
[----:B------:R0:W-:Y:S02]  /*c650*/  STL [R1+0x1514], R12 ;  /* 0x0015140c01007387 */ /* 0x0001e40000100800 */
[----:B0-----:R-:W-:-:S05]  /*c660*/  IADD3 R12, P2, R14, R4, RZ ;  /* 0x000000040e0c7210 */ /* 0x001fca0007f5e0ff */
[----:B------:R0:W-:Y:S02]  /*c670*/  STL [R1+0x1548], R12 ;  /* 0x0015480c01007387 */ /* 0x0001e40000100800 */
[----:B0-----:R-:W-:-:S05]  /*c680*/  IMAD.X R12, R11, 0x1, R8, P1 ;  /* 0x000000010b0c7824 */ /* 0x001fca00008e0608 */
[----:B------:R0:W-:Y:S04]  /*c690*/  STL [R1+0x151c], R12 ;  /* 0x00151c0c01007387 */ /* 0x0001e80000100800 */
[----:B0-----:R-:W4:Y:S01]  /*c6a0*/  LDL.LU R12, [R1+0x2848] ;  /* 0x00284800010c7983 */ /* 0x001f220000300800 */
[----:B------:R-:W-:-:S05]  /*c6b0*/  IADD3 R14, P1, R14, R5, RZ ;  /* 0x000000050e0e7210 */ /* 0x000fca0007f3e0ff */
[----:B------:R0:W-:Y:S02]  /*c6c0*/  STL [R1+0x1550], R14 ;  /* 0x0015500e01007387 */ /* 0x0001e40000100800 */
[----:B0-----:R-:W-:-:S05]  /*c6d0*/  IMAD.X R14, R11, 0x1, R7, P5 ;  /* 0x000000010b0e7824 */ /* 0x001fca00028e0607 */
[----:B------:R0:W-:Y:S02]  /*c6e0*/  STL [R1+0x1524], R14 ;  /* 0x0015240e01007387 */ /* 0x0001e40000100800 */
[----:B0-----:R-:W-:-:S05]  /*c6f0*/  IADD3 R14, P5, R13, R3, RZ ;  /* 0x000000030d0e7210 */ /* 0x001fca0007fbe0ff */
[----:B------:R0:W-:Y:S02]  /*c700*/  STL [R1+0x1558], R14 ;  /* 0x0015580e01007387 */ /* 0x0001e40000100800 */
[----:B0-----:R-:W-:Y:S02]  /*c710*/  IMAD.X R14, R11, 0x1, R6, P4 ;  /* 0x000000010b0e7824 */ /* 0x001fe400020e0606 */
[----:B------:R-:W5:Y:S04]  /*c720*/  LDL.LU R11, [R1+0x18] ;  /* 0x00001800010b7983 */ /* 0x000f680000300800 */
[----:B------:R0:W-:Y:S02]  /*c730*/  STL [R1+0x152c], R14 ;  /* 0x00152c0e01007387 */ /* 0x0001e40000100800 */
[----:B0-----:R-:W-:-:S05]  /*c740*/  IADD3 R14, P4, R13, R2, RZ ;  /* 0x000000020d0e7210 */ /* 0x001fca0007f9e0ff */
[----:B------:R4:W-:Y:S02]  /*c750*/  STL [R1+0x1560], R14 ;  /* 0x0015600e01007387 */ /* 0x0009e40000100800 */
[----:B----4-:R-:W-:-:S05]  /*c760*/  IMAD.X R14, R12, 0x1, R9, P3 ;  /* 0x000000010c0e7824 */ /* 0x010fca00018e0609 */
[----:B------:R0:W-:Y:S02]  /*c770*/  STL [R1+0x1534], R14 ;  /* 0x0015340e01007387 */ /* 0x0001e40000100800 */
[----:B0-----:R-:W-:-:S05]  /*c780*/  IADD3 R14, P3, R13, R4, RZ ;  /* 0x000000040d0e7210 */ /* 0x001fca0007f7e0ff */
[----:B------:R0:W-:Y:S02]  /*c790*/  STL [R1+0x1568], R14 ;  /* 0x0015680e01007387 */ /* 0x0001e40000100800 */
[----:B0-----:R-:W-:Y:S01]  /*c7a0*/  IMAD.X R14, R12, 0x1, R8, P0 ;  /* 0x000000010c0e7824 */ /* 0x001fe200000e0608 */
[----:B------:R-:W-:-:S04]  /*c7b0*/  IADD3 R13, P0, R13, R5, RZ ;  /* 0x000000050d0d7210 */ /* 0x000fc80007f1e0ff */
[----:B------:R0:W-:Y:S04]  /*c7c0*/  STL [R1+0x153c], R14 ;  /* 0x00153c0e01007387 */ /* 0x0001e80000100800 */
[----:B0-----:R-:W4:Y:S04]  /*c7d0*/  LDL.LU R14, [R1+0x2844] ;  /* 0x00284400010e7983 */ /* 0x001f280000300800 */
[----:B------:R0:W-:Y:S02]  /*c7e0*/  STL [R1+0x1570], R13 ;  /* 0x0015700d01007387 */ /* 0x0001e40000100800 */
[----:B0-----:R-:W-:-:S05]  /*c7f0*/  IMAD.X R13, R12, 0x1, R7, P2 ;  /* 0x000000010c0d7824 */ /* 0x001fca00010e0607 */
[----:B------:R3:W-:Y:S02]  /*c800*/  STL [R1+0x1544], R13 ;  /* 0x0015440d01007387 */ /* 0x0007e40000100800 */
[----:B---3--:R-:W-:-:S05]  /*c810*/  IADD3 R13, P2, R10, R3, RZ ;  /* 0x000000030a0d7210 */ /* 0x008fca0007f5e0ff */
[----:B------:R0:W-:Y:S04]  /*c820*/  STL [R1+0x1578], R13 ;  /* 0x0015780d01007387 */ /* 0x0001e80000100800 */
[----:B0-----:R-:W3:Y:S01]  /*c830*/  LDL.LU R13, [R1+0x2840] ;  /* 0x00284000010d7983 */ /* 0x001ee20000300800 */
[----:B------:R-:W-:-:S05]  /*c840*/  IMAD.X R12, R12, 0x1, R6, P1 ;  /* 0x000000010c0c7824 */ /* 0x000fca00008e0606 */
[----:B------:R0:W-:Y:S02]  /*c850*/  STL [R1+0x154c], R12 ;  /* 0x00154c0c01007387 */ /* 0x0001e40000100800 */
[----:B0-----:R-:W-:-:S05]  /*c860*/  IADD3 R12, P1, R10, R2, RZ ;  /* 0x000000020a0c7210 */ /* 0x001fca0007f3e0ff */
[----:B------:R3:W-:Y:S02]  /*c870*/  STL [R1+0x1580], R12 ;  /* 0x0015800c01007387 */ /* 0x0007e40000100800 */
[----:B---3--:R-:W-:-:S05]  /*c880*/  IMAD.X R12, R13, 0x1, R9, P5 ;  /* 0x000000010d0c7824 */ /* 0x008fca00028e0609 */
[----:B------:R0:W-:Y:S02]  /*c890*/  STL [R1+0x1554], R12 ;  /* 0x0015540c01007387 */ /* 0x0001e40000100800 */
[----:B0-----:R-:W-:-:S05]  /*c8a0*/  IADD3 R12, P5, R10, R4, RZ ;  /* 0x000000040a0c7210 */ /* 0x001fca0007fbe0ff */
[----:B------:R0:W-:Y:S02]  /*c8b0*/  STL [R1+0x1588], R12 ;  /* 0x0015880c01007387 */ /* 0x0001e40000100800 */
[----:B0-----:R-:W-:-:S05]  /*c8c0*/  IMAD.X R12, R13, 0x1, R8, P4 ;  /* 0x000000010d0c7824 */ /* 0x001fca00020e0608 */
[----:B------:R0:W-:Y:S02]  /*c8d0*/  STL [R1+0x155c], R12 ;  /* 0x00155c0c01007387 */ /* 0x0001e40000100800 */
[----:B0-----:R-:W-:Y:S01]  /*c8e0*/  IADD3 R12, P4, R10, R5, RZ ;  /* 0x000000050a0c7210 */ /* 0x001fe20007f9e0ff */
[----:B------:R-:W-:-:S04]  /*c8f0*/  IMAD.X R10, R13, 0x1, R7, P3 ;  /* 0x000000010d0a7824 */ /* 0x000fc800018e0607 */
[----:B------:R2:W-:Y:S04]  /*c900*/  STL [R1+0x1590], R12 ;  /* 0x0015900c01007387 */ /* 0x0005e80000100800 */
[----:B------:R0:W-:Y:S01]  /*c910*/  STL [R1+0x1564], R10 ;  /* 0x0015640a01007387 */ /* 0x0001e20000100800 */
[C---:B--2---:R-:W-:Y:S01]  /*c920*/  IADD3 R12, P3, R16.reuse, R3, RZ ;  /* 0x00000003100c7210 */ /* 0x044fe20007f7e0ff */
[----:B0-----:R-:W-:Y:S02]  /*c930*/  IMAD.X R10, R13, 0x1, R6, P0 ;  /* 0x000000010d0a7824 */ /* 0x001fe400000e0606 */
[----:B------:R-:W2:Y:S04]  /*c940*/  LDL.LU R13, [R1+0x10] ;  /* 0x00001000010d7983 */ /* 0x000ea80000300800 */
[----:B------:R0:W-:Y:S04]  /*c950*/  STL [R1+0x1598], R12 ;  /* 0x0015980c01007387 */ /* 0x0001e80000100800 */
[----:B------:R4:W-:Y:S01]  /*c960*/  STL [R1+0x156c], R10 ;  /* 0x00156c0a01007387 */ /* 0x0009e20000100800 */
[----:B0-----:R-:W-:Y:S01]  /*c970*/  IADD3 R12, P0, R16, R2, RZ ;  /* 0x00000002100c7210 */ /* 0x001fe20007f1e0ff */
[----:B----4-:R-:W-:-:S04]  /*c980*/  IMAD.X R10, R14, 0x1, R9, P2 ;  /* 0x000000010e0a7824 */ /* 0x010fc800010e0609 */
[----:B------:R0:W-:Y:S04]  /*c990*/  STL [R1+0x15a0], R12 ;  /* 0x0015a00c01007387 */ /* 0x0001e80000100800 */
[----:B0-----:R-:W3:Y:S04]  /*c9a0*/  LDL.LU R12, [R1+0x8] ;  /* 0x00000800010c7983 */ /* 0x001ee80000300800 */
[----:B------:R0:W-:Y:S02]  /*c9b0*/  STL [R1+0x1574], R10 ;  /* 0x0015740a01007387 */ /* 0x0001e40000100800 */
[----:B0-----:R-:W-:-:S05]  /*c9c0*/  IADD3 R10, P2, R16, R4, RZ ;  /* 0x00000004100a7210 */ /* 0x001fca0007f5e0ff */
[----:B------:R0:W-:Y:S02]  /*c9d0*/  STL [R1+0x15a8], R10 ;  /* 0x0015a80a01007387 */ /* 0x0001e40000100800 */
[----:B0-----:R-:W-:Y:S01]  /*c9e0*/  IMAD.X R10, R14, 0x1, R8, P1 ;  /* 0x000000010e0a7824 */ /* 0x001fe200008e0608 */
[----:B------:R-:W-:-:S04]  /*c9f0*/  IADD3 R16, P1, R16, R5, RZ ;  /* 0x0000000510107210 */ /* 0x000fc80007f3e0ff */
[----:B------:R0:W-:Y:S04]  /*ca00*/  STL [R1+0x157c], R10 ;  /* 0x00157c0a01007387 */ /* 0x0001e80000100800 */
[----:B------:R-:W-:Y:S01]  /*ca10*/  STL [R1+0x15b0], R16 ;  /* 0x0015b01001007387 */ /* 0x000fe20000100800 */
[----:B0-----:R-:W-:-:S05]  /*ca20*/  IMAD.X R10, R14, 0x1, R7, P5 ;  /* 0x000000010e0a7824 */ /* 0x001fca00028e0607 */
[----:B------:R0:W-:Y:S02]  /*ca30*/  STL [R1+0x1584], R10 ;  /* 0x0015840a01007387 */ /* 0x0001e40000100800 */
[----:B0-----:R-:W-:Y:S02]  /*ca40*/  IMAD.X R10, R14, 0x1, R6, P4 ;  /* 0x000000010e0a7824 */ /* 0x001fe400020e0606 */
[----:B------:R-:W4:Y:S01]  /*ca50*/  LDL.LU R14, [R1+0x14] ;  /* 0x00001400010e7983 */ /* 0x000f220000300800 */
[----:B-----5:R-:W-:-:S05]  /*ca60*/  IADD3 R16, P5, R11, R3, RZ ;  /* 0x000000030b107210 */ /* 0x020fca0007fbe0ff */
[----:B------:R0:W-:Y:S04]  /*ca70*/  STL [R1+0x15b8], R16 ;  /* 0x0015b81001007387 */ /* 0x0001e80000100800 */
[----:B------:R1:W-:Y:S01]  /*ca80*/  STL [R1+0x158c], R10 ;  /* 0x00158c0a01007387 */ /* 0x0003e20000100800 */
[----:B0-----:R-:W-:-:S03]  /*ca90*/  IADD3 R16, P4, R11, R2, RZ ;  /* 0x000000020b107210 */ /* 0x001fc60007f9e0ff */
[----:B-1----:R-:W5:Y:S04]  /*caa0*/  LDL.LU R10, [R1+0x4] ;  /* 0x00000400010a7983 */ /* 0x002f680000300800 */
[----:B------:R0:W-:Y:S02]  /*cab0*/  STL [R1+0x15c0], R16 ;  /* 0x0015c01001007387 */ /* 0x0001e40000100800 */
[----:B0-----:R-:W-:-:S05]  /*cac0*/  IMAD.X R16, R15, 0x1, R9, P3 ;  /* 0x000000010f107824 */ /* 0x001fca00018e0609 */
[----:B------:R0:W-:Y:S02]  /*cad0*/  STL [R1+0x1594], R16 ;  /* 0x0015941001007387 */ /* 0x0001e40000100800 */
[----:B0-----:R-:W-:-:S05]  /*cae0*/  IADD3 R16, P3, R11, R4, RZ ;  /* 0x000000040b107210 */ /* 0x001fca0007f7e0ff */
[----:B------:R0:W-:Y:S02]  /*caf0*/  STL [R1+0x15c8], R16 ;  /* 0x0015c81001007387 */ /* 0x0001e40000100800 */
[----:B0-----:R-:W-:-:S05]  /*cb00*/  IMAD.X R16, R15, 0x1, R8, P0 ;  /* 0x000000010f107824 */ /* 0x001fca00000e0608 */
[----:B------:R0:W-:Y:S04]  /*cb10*/  STL [R1+0x159c], R16 ;  /* 0x00159c1001007387 */ /* 0x0001e80000100800 */
[----:B0-----:R-:W2:Y:S01]  /*cb20*/  LDL.LU R16, [R1+0x283c] ;  /* 0x00283c0001107983 */ /* 0x001ea20000300800 */
[----:B------:R-:W-:-:S05]  /*cb30*/  IADD3 R11, P0, R11, R5, RZ ;  /* 0x000000050b0b7210 */ /* 0x000fca0007f1e0ff */
[----:B------:R0:W-:Y:S02]  /*cb40*/  STL [R1+0x15d0], R11 ;  /* 0x0015d00b01007387 */ /* 0x0001e40000100800 */
[----:B0-----:R-:W-:-:S05]  /*cb50*/  IMAD.X R11, R15, 0x1, R7, P2 ;  /* 0x000000010f0b7824 */ /* 0x001fca00010e0607 */
[----:B------:R4:W-:Y:S02]  /*cb60*/  STL [R1+0x15a4], R11 ;  /* 0x0015a40b01007387 */ /* 0x0009e40000100800 */
[----:B----4-:R-:W-:-:S05]  /*cb70*/  IADD3 R11, P2, R14, R3, RZ ;  /* 0x000000030e0b7210 */ /* 0x010fca0007f5e0ff */
[----:B------:R0:W-:Y:S02]  /*cb80*/  STL [R1+0x15d8], R11 ;  /* 0x0015d80b01007387 */ /* 0x0001e40000100800 */
[----:B0-----:R-:W-:-:S05]  /*cb90*/  IMAD.X R11, R15, 0x1, R6, P1 ;  /* 0x000000010f0b7824 */ /* 0x001fca00008e0606 */
[----:B------:R0:W-:Y:S04]  /*cba0*/  STL [R1+0x15ac], R11 ;  /* 0x0015ac0b01007387 */ /* 0x0001e80000100800 */
[----:B0-----:R-:W4:Y:S01]  /*cbb0*/  LDL.LU R11, [R1] ;  /* 0x00000000010b7983 */ /* 0x001f220000300800 */
[----:B------:R-:W-:-:S05]  /*cbc0*/  IADD3 R15, P1, R14, R2, RZ ;  /* 0x000000020e0f7210 */ /* 0x000fca0007f3e0ff */
[----:B------:R2:W-:Y:S02]  /*cbd0*/  STL [R1+0x15e0], R15 ;  /* 0x0015e00f01007387 */ /* 0x0005e40000100800 */
[----:B--2---:R-:W-:-:S05]  /*cbe0*/  IMAD.X R15, R16, 0x1, R9, P5 ;  /* 0x00000001100f7824 */ /* 0x004fca00028e0609 */
[----:B------:R0:W-:Y:S02]  /*cbf0*/  STL [R1+0x15b4], R15 ;  /* 0x0015b40f01007387 */ /* 0x0001e40000100800 */
[----:B0-----:R-:W-:-:S05]  /*cc00*/  IADD3 R15, P5, R14, R4, RZ ;  /* 0x000000040e0f7210 */ /* 0x001fca0007fbe0ff */
[----:B------:R0:W-:Y:S02]  /*cc10*/  STL [R1+0x15e8], R15 ;  /* 0x0015e80f01007387 */ /* 0x0001e40000100800 */
[----:B0-----:R-:W-:-:S05]  /*cc20*/  IMAD.X R15, R16, 0x1, R8, P4 ;  /* 0x00000001100f7824 */ /* 0x001fca00020e0608 */
[----:B------:R0:W-:Y:S02]  /*cc30*/  STL [R1+0x15bc], R15 ;  /* 0x0015bc0f01007387 */ /* 0x0001e40000100800 */
[----:B0-----:R-:W-:Y:S01]  /*cc40*/  IADD3 R15, P4, R14, R5, RZ ;  /* 0x000000050e0f7210 */ /* 0x001fe20007f9e0ff */
[C---:B------:R-:W-:Y:S02]  /*cc50*/  IMAD.X R14, R16.reuse, 0x1, R7, P3 ;  /* 0x00000001100e7824 */ /* 0x040fe400018e0607 */
[----:B------:R-:W-:Y:S02]  /*cc60*/  IMAD.X R16, R16, 0x1, R6, P0 ;  /* 0x0000000110107824 */ /* 0x000fe400000e0606 */
[----:B------:R0:W-:Y:S04]  /*cc70*/  STL [R1+0x15f0], R15 ;  /* 0x0015f00f01007387 */ /* 0x0001e80000100800 */
[----:B------:R1:W-:Y:S01]  /*cc80*/  STL [R1+0x15c4], R14 ;  /* 0x0015c40e01007387 */ /* 0x0003e20000100800 */
[----:B0-----:R-:W-:-:S02]  /*cc90*/  IADD3 R15, P3, R13, R3, RZ ;  /* 0x000000030d0f7210 */ /* 0x001fc40007f7e0ff */
[----:B-1----:R-:W-:-:S03]  /*cca0*/  IADD3 R14, P0, R13, R2, RZ ;  /* 0x000000020d0e7210 */ /* 0x002fc60007f1e0ff */
[----:B------:R0:W-:Y:S04]  /*ccb0*/  STL [R1+0x15f8], R15 ;  /* 0x0015f80f01007387 */ /* 0x0001e80000100800 */
[----:B------:R1:W-:Y:S04]  /*ccc0*/  STL [R1+0x15cc], R16 ;  /* 0x0015cc1001007387 */ /* 0x0003e80000100800 */
[----:B------:R2:W-:Y:S01]  /*ccd0*/  STL [R1+0x1600], R14 ;  /* 0x0016000e01007387 */ /* 0x0005e20000100800 */
[----:B0-----:R-:W-:Y:S01]  /*cce0*/  IMAD.X R15, R17, 0x1, R9, P2 ;  /* 0x00000001110f7824 */ /* 0x001fe200010e0609 */
[----:B-1----:R-:W-:-:S04]  /*ccf0*/  IADD3 R16, P2, R13, R4, RZ ;  /* 0x000000040d107210 */ /* 0x002fc80007f5e0ff */
[----:B------:R0:W-:Y:S01]  /*cd00*/  STL [R1+0x15d4], R15 ;  /* 0x0015d40f01007387 */ /* 0x0001e20000100800 */
[----:B--2---:R-:W-:-:S03]  /*cd10*/  IMAD.X R14, R17, 0x1, R8, P1 ;  /* 0x00000001110e7824 */ /* 0x004fc600008e0608 */
[----:B------:R-:W-:Y:S04]  /*cd20*/  STL [R1+0x1608], R16 ;  /* 0x0016081001007387 */ /* 0x000fe80000100800 */
[----:B------:R3:W-:Y:S01]  /*cd30*/  STL [R1+0x15dc], R14 ;  /* 0x0015dc0e01007387 */ /* 0x0007e20000100800 */
[----:B0-----:R-:W-:Y:S01]  /*cd40*/  IADD3 R15, P1, R13, R5, RZ ;  /* 0x000000050d0f7210 */ /* 0x001fe20007f3e0ff */
[----:B------:R-:W-:-:S04]  /*cd50*/  IMAD.X R13, R17, 0x1, R7, P5 ;  /* 0x00000001110d7824 */ /* 0x000fc800028e0607 */
[----:B------:R0:W-:Y:S01]  /*cd60*/  STL [R1+0x1610], R15 ;  /* 0x0016100f01007387 */ /* 0x0001e20000100800 */
[----:B---3--:R-:W-:-:S03]  /*cd70*/  IADD3 R14, P5, R12, R3, RZ ;  /* 0x000000030c0e7210 */ /* 0x008fc60007fbe0ff */
[----:B------:R1:W-:Y:S04]  /*cd80*/  STL [R1+0x15e4], R13 ;  /* 0x0015e40d01007387 */ /* 0x0003e80000100800 */
[----:B------:R2:W-:Y:S01]  /*cd90*/  STL [R1+0x1618], R14 ;  /* 0x0016180e01007387 */ /* 0x0005e20000100800 */
[----:B0-----:R-:W-:Y:S01]  /*cda0*/  IMAD.X R15, R17, 0x1, R6, P4 ;  /* 0x00000001110f7824 */ /* 0x001fe200020e0606 */
[----:B-1----:R-:W-:-:S04]  /*cdb0*/  IADD3 R13, P4, R12, R2, RZ ;  /* 0x000000020c0d7210 */ /* 0x002fc80007f9e0ff */
[----:B------:R0:W-:Y:S01]  /*cdc0*/  STL [R1+0x15ec], R15 ;  /* 0x0015ec0f01007387 */ /* 0x0001e20000100800 */
[----:B--2---:R-:W-:-:S03]  /*cdd0*/  IMAD.X R14, R18, 0x1, R9, P3 ;  /* 0x00000001120e7824 */ /* 0x004fc600018e0609 */
[----:B------:R1:W-:Y:S04]  /*cde0*/  STL [R1+0x1620], R13 ;  /* 0x0016200d01007387 */ /* 0x0003e80000100800 */
[----:B------:R2:W-:Y:S01]  /*cdf0*/  STL [R1+0x15f4], R14 ;  /* 0x0015f40e01007387 */ /* 0x0005e20000100800 */
[----:B0-----:R-:W-:Y:S01]  /*ce00*/  IADD3 R15, P3, R12, R4, RZ ;  /* 0x000000040c0f7210 */ /* 0x001fe20007f7e0ff */
[----:B-1----:R-:W-:-:S04]  /*ce10*/  IMAD.X R13, R18, 0x1, R8, P0 ;  /* 0x00000001120d7824 */ /* 0x002fc800000e0608 */
[----:B------:R-:W-:Y:S01]  /*ce20*/  STL [R1+0x1628], R15 ;  /* 0x0016280f01007387 */ /* 0x000fe20000100800 */
[----:B--2---:R-:W-:Y:S01]  /*ce30*/  IADD3 R14, P0, R12, R5, RZ ;  /* 0x000000050c0e7210 */ /* 0x004fe20007f1e0ff */
[----:B------:R-:W-:Y:S02]  /*ce40*/  IMAD.X R12, R18, 0x1, R7, P2 ;  /* 0x00000001120c7824 */ /* 0x000fe400010e0607 */
[----:B------:R5:W-:Y:S01]  /*ce50*/  STL [R1+0x15fc], R13 ;  /* 0x0015fc0d01007387 */ /* 0x000be20000100800 */
[----:B------:R-:W-:-:S03]  /*ce60*/  SHF.R.S32.HI R19, RZ, 0x1f, R30 ;  /* 0x0000001fff137819 */ /* 0x000fc6000001141e */
[----:B------:R0:W-:Y:S04]  /*ce70*/  STL [R1+0x1630], R14 ;  /* 0x0016300e01007387 */ /* 0x0001e80000100800 */
[----:B------:R1:W-:Y:S01]  /*ce80*/  STL [R1+0x1604], R12 ;  /* 0x0016040c01007387 */ /* 0x0003e20000100800 */
[----:B-----5:R-:W-:Y:S01]  /*ce90*/  IADD3 R13, P2, R10, R3, RZ ;  /* 0x000000030a0d7210 */ /* 0x020fe20007f5e0ff */
[----:B0-----:R-:W-:-:S04]  /*cea0*/  IMAD.X R14, R18, 0x1, R6, P1 ;  /* 0x00000001120e7824 */ /* 0x001fc800008e0606 */
[----:B------:R0:W-:Y:S01]  /*ceb0*/  STL [R1+0x1638], R13 ;  /* 0x0016380d01007387 */ /* 0x0001e20000100800 */
[----:B-1----:R-:W-:-:S03]  /*cec0*/  IADD3 R12, P1, R10, R2, RZ ;  /* 0x000000020a0c7210 */ /* 0x002fc60007f3e0ff */
[----:B------:R1:W-:Y:S04]  /*ced0*/  STL [R1+0x160c], R14 ;  /* 0x00160c0e01007387 */ /* 0x0003e80000100800 */
[----:B------:R2:W-:Y:S01]  /*cee0*/  STL [R1+0x1640], R12 ;  /* 0x0016400c01007387 */ /* 0x0005e20000100800 */
[C---:B0-----:R-:W-:Y:S01]  /*cef0*/  IMAD.X R13, R19.reuse, 0x1, R9, P5 ;  /* 0x00000001130d7824 */ /* 0x041fe200028e0609 */
[C---:B-1----:R-:W-:Y:S02]  /*cf00*/  IADD3 R14, P5, R10.reuse, R4, RZ ;  /* 0x000000040a0e7210 */ /* 0x042fe40007fbe0ff */
[----:B--2---:R-:W2:Y:S04]  /*cf10*/  LDL.LU R12, [R1+0x30] ;  /* 0x00003000010c7983 */ /* 0x004ea80000300800 */
[----:B------:R0:W-:Y:S04]  /*cf20*/  STL [R1+0x1614], R13 ;  /* 0x0016140d01007387 */ /* 0x0001e80000100800 */
[----:B------:R1:W-:Y:S01]  /*cf30*/  STL [R1+0x1648], R14 ;  /* 0x0016480e01007387 */ /* 0x0003e20000100800 */
[C---:B0-----:R-:W-:Y:S01]  /*cf40*/  IMAD.X R13, R19.reuse, 0x1, R8, P4 ;  /* 0x00000001130d7824 */ /* 0x041fe200020e0608 */
[----:B------:R-:W-:Y:S01]  /*cf50*/  IADD3 R10, P4, R10, R5, RZ ;  /* 0x000000050a0a7210 */ /* 0x000fe20007f9e0ff */
[----:B-1----:R-:W-:-:S03]  /*cf60*/  IMAD.X R14, R19, 0x1, R7, P3 ;  /* 0x00000001130e7824 */ /* 0x002fc600018e0607 */
[----:B------:R-:W-:Y:S01]  /*cf70*/  STL [R1+0x161c], R13 ;  /* 0x00161c0d01007387 */ /* 0x000fe20000100800 */
[----:B------:R-:W-:-:S03]  /*cf80*/  SHF.R.S32.HI R20, RZ, 0x1f, R24 ;  /* 0x0000001fff147819 */ /* 0x000fc60000011418 */
[----:B------:R0:W-:Y:S04]  /*cf90*/  STL [R1+0x1650], R10 ;  /* 0x0016500a01007387 */ /* 0x0001e80000100800 */
[----:B------:R1:W-:Y:S01]  /*cfa0*/  STL [R1+0x1624], R14 ;  /* 0x0016240e01007387 */ /* 0x0003e20000100800 */
[----:B0-----:R-:W-:Y:S02]  /*cfb0*/  IMAD.X R10, R19, 0x1, R6, P0 ;  /* 0x00000001130a7824 */ /* 0x001fe400000e0606 */
[----:B------:R-:W-:Y:S01]  /*cfc0*/  IMAD.X R15, R20, 0x1, R8, P1 ;  /* 0x00000001140f7824 */ /* 0x000fe200008e0608 */
[C---:B----4-:R-:W-:Y:S02]  /*cfd0*/  IADD3 R13, P3, R11.reuse, R3, RZ ;  /* 0x000000030b0d7210 */ /* 0x050fe40007f7e0ff */
[----:B-1----:R-:W-:-:S03]  /*cfe0*/  IADD3 R14, P0, R11, R2, RZ ;  /* 0x000000020b0e7210 */ /* 0x002fc60007f1e0ff */
[----:B------:R0:W-:Y:S04]  /*cff0*/  STL [R1+0x1658], R13 ;  /* 0x0016580d01007387 */ /* 0x0001e80000100800 */
[----:B------:R1:W-:Y:S01]  /*d000*/  STL [R1+0x162c], R10 ;  /* 0x00162c0a01007387 */ /* 0x0003e20000100800 */
[----:B0-----:R-:W-:-:S03]  /*d010*/  IMAD.X R13, R20, 0x1, R9, P2 ;  /* 0x00000001140d7824 */ /* 0x001fc600010e0609 */
[----:B-1----:R-:W3:Y:S04]  /*d020*/  LDL.LU R10, [R1+0x34] ;  /* 0x00003400010a7983 */ /* 0x002ee80000300800 */
[----:B------:R0:W-:Y:S04]  /*d030*/  STL [R1+0x1660], R14 ;  /* 0x0016600e01007387 */ /* 0x0001e80000100800 */
[----:B------:R1:W-:Y:S01]  /*d040*/  STL [R1+0x1634], R13 ;  /* 0x0016340d01007387 */ /* 0x0003e20000100800 */
[C---:B0-----:R-:W-:Y:S02]  /*d050*/  IADD3 R14, P2, R11.reuse, R4, RZ ;  /* 0x000000040b0e7210 */ /* 0x041fe40007f5e0ff */
[----:B-1----:R-:W-:-:S03]  /*d060*/  IADD3 R13, P1, R11, R5, RZ ;  /* 0x000000050b0d7210 */ /* 0x002fc60007f3e0ff */
[----:B------:R0:W-:Y:S04]  /*d070*/  STL [R1+0x1668], R14 ;  /* 0x0016680e01007387 */ /* 0x0001e80000100800 */
[----:B------:R-:W-:Y:S04]  /*d080*/  STL [R1+0x163c], R15 ;  /* 0x00163c0f01007387 */ /* 0x000fe80000100800 */
[----:B------:R1:W-:Y:S01]  /*d090*/  STL [R1+0x1670], R13 ;  /* 0x0016700d01007387 */ /* 0x0003e20000100800 */
[----:B0-----:R-:W-:Y:S01]  /*d0a0*/  IMAD.X R14, R20, 0x1, R7, P5 ;  /* 0x00000001140e7824 */ /* 0x001fe200028e0607 */
[----:B------:R-:W-:-:S04]  /*d0b0*/  IADD3 R11, P5, R61, R3, RZ ;  /* 0x000000033d0b7210 */ /* 0x000fc80007fbe0ff */
[----:B------:R-:W-:Y:S01]  /*d0c0*/  STL [R1+0x1644], R14 ;  /* 0x0016440e01007387 */ /* 0x000fe20000100800 */
[----:B-1----:R-:W-:-:S03]  /*d0d0*/  IMAD.X R13, R20, 0x1, R6, P4 ;  /* 0x00000001140d7824 */ /* 0x002fc600020e0606 */
[----:B------:R-:W-:Y:S04]  /*d0e0*/  STL [R1+0x1678], R11 ;  /* 0x0016780b01007387 */ /* 0x000fe80000100800 */
[----:B------:R0:W-:Y:S04]  /*d0f0*/  STL [R1+0x164c], R13 ;  /* 0x00164c0d01007387 */ /* 0x0001e80000100800 */
[----:B0-----:R-:W4:Y:S01]  /*d100*/  LDL.LU R13, [R1+0x38] ;  /* 0x00003800010d7983 */ /* 0x001f220000300800 */
[----:B------:R-:W-:Y:S02]  /*d110*/  SHF.R.S32.HI R21, RZ, 0x1f, R23 ;  /* 0x0000001fff157819 */ /* 0x000fe40000011417 */
[----:B------:R-:W-:-:S03]  /*d120*/  IADD3 R14, P4, R61, R2, RZ ;  /* 0x000000023d0e7210 */ /* 0x000fc60007f9e0ff */
[----:B------:R-:W-:Y:S01]  /*d130*/  IMAD.X R11, R21, 0x1, R9, P3 ;  /* 0x00000001150b7824 */ /* 0x000fe200018e0609 */
[----:B------:R-:W-:Y:S01]  /*d140*/  IADD3 R15, P3, R61, R4, RZ ;  /* 0x000000043d0f7210 */ /* 0x000fe20007f7e0ff */
[----:B------:R0:W-:Y:S04]  /*d150*/  STL [R1+0x1680], R14 ;  /* 0x0016800e01007387 */ /* 0x0001e80000100800 */
[----:B------:R1:W-:Y:S01]  /*d160*/  STL [R1+0x1654], R11 ;  /* 0x0016540b01007387 */ /* 0x0003e20000100800 */
[----:B0-----:R-:W-:-:S03]  /*d170*/  IMAD.X R14, R21, 0x1, R8, P0 ;  /* 0x00000001150e7824 */ /* 0x001fc600000e0608 */
[----:B------:R0:W-:Y:S01]  /*d180*/  STL [R1+0x1688], R15 ;  /* 0x0016880f01007387 */ /* 0x0001e20000100800 */
[----:B-1----:R-:W-:-:S03]  /*d190*/  IADD3 R11, P0, R61, R5, RZ ;  /* 0x000000053d0b7210 */ /* 0x002fc60007f1e0ff */
[----:B------:R1:W-:Y:S01]  /*d1a0*/  STL [R1+0x165c], R14 ;  /* 0x00165c0e01007387 */ /* 0x0003e20000100800 */
[----:B------:R-:W-:-:S03]  /*d1b0*/  SHF.R.S32.HI R23, RZ, 0x1f, R61 ;  /* 0x0000001fff177819 */ /* 0x000fc6000001143d */
[----:B------:R5:W-:Y:S01]  /*d1c0*/  STL [R1+0x1690], R11 ;  /* 0x0016900b01007387 */ /* 0x000be20000100800 */
[----:B0-----:R-:W-:Y:S01]  /*d1d0*/  IMAD.X R15, R21, 0x1, R7, P2 ;  /* 0x00000001150f7824 */ /* 0x001fe200010e0607 */
[----:B-1----:R-:W-:-:S04]  /*d1e0*/  IADD3 R14, P2, R22, R3, RZ ;  /* 0x00000003160e7210 */ /* 0x002fc80007f5e0ff */
[----:B------:R0:W-:Y:S01]  /*d1f0*/  STL [R1+0x1664], R15 ;  /* 0x0016640f01007387 */ /* 0x0001e20000100800 */
[----:B-----5:R-:W-:-:S03]  /*d200*/  IMAD.X R11, R21, 0x1, R6, P1 ;  /* 0x00000001150b7824 */ /* 0x020fc600008e0606 */
[----:B------:R1:W-:Y:S04]  /*d210*/  STL [R1+0x1698], R14 ;  /* 0x0016980e01007387 */ /* 0x0003e80000100800 */
[----:B------:R5:W-:Y:S01]  /*d220*/  STL [R1+0x166c], R11 ;  /* 0x00166c0b01007387 */ /* 0x000be20000100800 */
[C---:B0-----:R-:W-:Y:S01]  /*d230*/  IADD3 R15, P1, R22.reuse, R2, RZ ;  /* 0x00000002160f7210 */ /* 0x041fe20007f3e0ff */
[C---:B-1----:R-:W-:Y:S02]  /*d240*/  IMAD.X R14, R23.reuse, 0x1, R9, P5 ;  /* 0x00000001170e7824 */ /* 0x042fe400028e0609 */
[----:B-----5:R-:W5:Y:S04]  /*d250*/  LDL.LU R11, [R1+0x3c] ;  /* 0x00003c00010b7983 */ /* 0x020f680000300800 */
[----:B------:R0:W-:Y:S04]  /*d260*/  STL [R1+0x16a0], R15 ;  /* 0x0016a00f01007387 */ /* 0x0001e80000100800 */
[----:B------:R1:W-:Y:S01]  /*d270*/  STL [R1+0x1674], R14 ;  /* 0x0016740e01007387 */ /* 0x0003e20000100800 */
[C---:B0-----:R-:W-:Y:S01]  /*d280*/  IADD3 R15, P5, R22.reuse, R4, RZ ;  /* 0x00000004160f7210 */ /* 0x041fe20007fbe0ff */
[----:B-1----:R-:W-:Y:S01]  /*d290*/  IMAD.X R14, R23, 0x1, R8, P4 ;  /* 0x00000001170e7824 */ /* 0x002fe200020e0608 */
[----:B------:R-:W-:-:S03]  /*d2a0*/  IADD3 R16, P4, R22, R5, RZ ;  /* 0x0000000516107210 */ /* 0x000fc60007f9e0ff */
[----:B------:R0:W-:Y:S01]  /*d2b0*/  STL [R1+0x16a8], R15 ;  /* 0x0016a80f01007387 */ /* 0x0001e20000100800 */
[----:B------:R-:W-:-:S03]  /*d2c0*/  SHF.R.S32.HI R24, RZ, 0x1f, R22 ;  /* 0x0000001fff187819 */ /* 0x000fc60000011416 */
[----:B------:R-:W-:Y:S01]  /*d2d0*/  STL [R1+0x167c], R14 ;  /* 0x00167c0e01007387 */ /* 0x000fe20000100800 */
[----:B0-----:R-:W-:-:S03]  /*d2e0*/  IMAD.X R15, R23, 0x1, R7, P3 ;  /* 0x00000001170f7824 */ /* 0x001fc600018e0607 */
[----:B------:R0:W-:Y:S04]  /*d2f0*/  STL [R1+0x16b0], R16 ;  /* 0x0016b01001007387 */ /* 0x0001e80000100800 */
[----:B------:R1:W-:Y:S01]  /*d300*/  STL [R1+0x1684], R15 ;  /* 0x0016840f01007387 */ /* 0x0003e20000100800 */
[----:B0-----:R-:W-:Y:S01]  /*d310*/  IMAD.X R16, R23, 0x1, R6, P0 ;  /* 0x0000000117107824 */ /* 0x001fe200000e0606 */
[----:B------:R-:W-:Y:S02]  /*d320*/  SHF.R.S32.HI R25, RZ, 0x1f, R25 ;  /* 0x0000001fff197819 */ /* 0x000fe40000011419 */
[C---:B--2---:R-:W-:Y:S02]  /*d330*/  IADD3 R14, P3, R12.reuse, R3, RZ ;  /* 0x000000030c0e7210 */ /* 0x044fe40007f7e0ff */
[----:B-1----:R-:W-:-:S03]  /*d340*/  IADD3 R15, P0, R12, R2, RZ ;  /* 0x000000020c0f7210 */ /* 0x002fc60007f1e0ff */
[----:B------:R0:W-:Y:S04]  /*d350*/  STL [R1+0x16b8], R14 ;  /* 0x0016b80e01007387 */ /* 0x0001e80000100800 */
[----:B------:R1:W-:Y:S01]  /*d360*/  STL [R1+0x168c], R16 ;  /* 0x00168c1001007387 */ /* 0x0003e20000100800 */
[----:B0-----:R-:W-:-:S03]  /*d370*/  IMAD.X R14, R24, 0x1, R9, P2 ;  /* 0x00000001180e7824 */ /* 0x001fc600010e0609 */
[----:B------:R0:W-:Y:S01]  /*d380*/  STL [R1+0x16c0], R15 ;  /* 0x0016c00f01007387 */ /* 0x0001e20000100800 */
[----:B-1----:R-:W-:-:S03]  /*d390*/  IADD3 R16, P2, R12, R4, RZ ;  /* 0x000000040c107210 */ /* 0x002fc60007f5e0ff */
[----:B------:R1:W-:Y:S01]  /*d3a0*/  STL [R1+0x1694], R14 ;  /* 0x0016940e01007387 */ /* 0x0003e20000100800 */
[----:B0-----:R-:W-:-:S03]  /*d3b0*/  IMAD.X R15, R24, 0x1, R8, P1 ;  /* 0x00000001180f7824 */ /* 0x001fc600008e0608 */
[----:B------:R-:W-:Y:S01]  /*d3c0*/  STL [R1+0x16c8], R16 ;  /* 0x0016c81001007387 */ /* 0x000fe20000100800 */
[----:B-1----:R-:W-:Y:S01]  /*d3d0*/  IADD3 R14, P1, R12, R5, RZ ;  /* 0x000000050c0e7210 */ /* 0x002fe20007f3e0ff */
[C---:B------:R-:W-:Y:S02]  /*d3e0*/  IMAD.X R12, R24.reuse, 0x1, R7, P5 ;  /* 0x00000001180c7824 */ /* 0x040fe400028e0607 */
[----:B------:R-:W-:Y:S04]  /*d3f0*/  STL [R1+0x169c], R15 ;  /* 0x00169c0f01007387 */ /* 0x000fe80000100800 */
[----:B------:R0:W-:Y:S04]  /*d400*/  STL [R1+0x16d0], R14 ;  /* 0x0016d00e01007387 */ /* 0x0001e80000100800 */
[----:B------:R1:W-:Y:S01]  /*d410*/  STL [R1+0x16a4], R12 ;  /* 0x0016a40c01007387 */ /* 0x0003e20000100800 */
[----:B0-----:R-:W-:Y:S01]  /*d420*/  IMAD.X R14, R24, 0x1, R6, P4 ;  /* 0x00000001180e7824 */ /* 0x001fe200020e0606 */
[----:B---3--:R-:W-:-:S02]  /*d430*/  IADD3 R15, P5, R10, R3, RZ ;  /* 0x000000030a0f7210 */ /* 0x008fc40007fbe0ff */
[----:B-1----:R-:W-:-:S03]  /*d440*/  IADD3 R12, P4, R10, R2, RZ ;  /* 0x000000020a0c7210 */ /* 0x002fc60007f9e0ff */
[----:B------:R0:W-:Y:S04]  /*d450*/  STL [R1+0x16d8], R15 ;  /* 0x0016d80f01007387 */ /* 0x0001e80000100800 */
[----:B------:R1:W-:Y:S04]  /*d460*/  STL [R1+0x16ac], R14 ;  /* 0x0016ac0e01007387 */ /* 0x0003e80000100800 */
[----:B------:R2:W-:Y:S01]  /*d470*/  STL [R1+0x16e0], R12 ;  /* 0x0016e00c01007387 */ /* 0x0005e20000100800 */
[----:B0-----:R-:W-:Y:S01]  /*d480*/  IMAD.X R15, R25, 0x1, R9, P3 ;  /* 0x00000001190f7824 */ /* 0x001fe200018e0609 */
[----:B-1----:R-:W-:-:S02]  /*d490*/  IADD3 R14, P3, R10, R4, RZ ;  /* 0x000000040a0e7210 */ /* 0x002fc40007f7e0ff */
[----:B--2---:R-:W2:Y:S04]  /*d4a0*/  LDL.LU R12, [R1+0x40] ;  /* 0x00004000010c7983 */ /* 0x004ea80000300800 */
[----:B------:R0:W-:Y:S04]  /*d4b0*/  STL [R1+0x16b4], R15 ;  /* 0x0016b40f01007387 */ /* 0x0001e80000100800 */
[----:B------:R1:W-:Y:S01]  /*d4c0*/  STL [R1+0x16e8], R14 ;  /* 0x0016e80e01007387 */ /* 0x0003e20000100800 */
[C---:B0-----:R-:W-:Y:S01]  /*d4d0*/  IMAD.X R15, R25.reuse, 0x1, R8, P0 ;  /* 0x00000001190f7824 */ /* 0x041fe200000e0608 */
[----:B-1----:R-:W-:Y:S01]  /*d4e0*/  IADD3 R14, P0, R10, R5, RZ ;  /* 0x000000050a0e7210 */ /* 0x002fe20007f1e0ff */
[----:B------:R-:W-:-:S03]  /*d4f0*/  IMAD.X R10, R25, 0x1, R7, P2 ;  /* 0x00000001190a7824 */ /* 0x000fc600010e0607 */
[----:B------:R4:W-:Y:S04]  /*d500*/  STL [R1+0x16bc], R15 ;  /* 0x0016bc0f01007387 */ /* 0x0009e80000100800 */
[----:B------:R0:W-:Y:S04]  /*d510*/  STL [R1+0x16f0], R14 ;  /* 0x0016f00e01007387 */ /* 0x0001e80000100800 */
[----:B------:R1:W-:Y:S01]  /*d520*/  STL [R1+0x16c4], R10 ;  /* 0x0016c40a01007387 */ /* 0x0003e20000100800 */
[----:B----4-:R-:W-:Y:S01]  /*d530*/  IADD3 R15, P2, R13, R3, RZ ;  /* 0x000000030d0f7210 */ /* 0x010fe20007f5e0ff */
[----:B0-----:R-:W-:-:S04]  /*d540*/  IMAD.X R14, R25, 0x1, R6, P1 ;  /* 0x00000001190e7824 */ /* 0x001fc800008e0606 */
[----:B------:R-:W-:Y:S01]  /*d550*/  STL [R1+0x16f8], R15 ;  /* 0x0016f80f01007387 */ /* 0x000fe20000100800 */
[----:B-1----:R-:W-:-:S03]  /*d560*/  IADD3 R10, P1, R13, R2, RZ ;  /* 0x000000020d0a7210 */ /* 0x002fc60007f3e0ff */
[----:B------:R-:W-:Y:S04]  /*d570*/  STL [R1+0x16cc], R14 ;  /* 0x0016cc0e01007387 */ /* 0x000fe80000100800 */
[----:B------:R0:W-:Y:S04]  /*d580*/  STL [R1+0x1700], R10 ;  /* 0x0017000a01007387 */ /* 0x0001e80000100800 */
[----:B0-----:R-:W3:Y:S01]  /*d590*/  LDL.LU R10, [R1+0x44] ;  /* 0x00004400010a7983 */ /* 0x001ee20000300800 */
[----:B------:R-:W-:-:S05]  /*d5a0*/  SHF.R.S32.HI R26, RZ, 0x1f, R26 ;  /* 0x0000001fff1a7819 */ /* 0x000fca000001141a */
[----:B------:R-:W-:Y:S01]  /*d5b0*/  IMAD.X R15, R26, 0x1, R9, P5 ;  /* 0x000000011a0f7824 */ /* 0x000fe200028e0609 */
[----:B------:R-:W-:-:S04]  /*d5c0*/  IADD3 R14, P5, R13, R4, RZ ;  /* 0x000000040d0e7210 */ /* 0x000fc80007fbe0ff */
[----:B------:R0:W-:Y:S04]  /*d5d0*/  STL [R1+0x16d4], R15 ;  /* 0x0016d40f01007387 */ /* 0x0001e80000100800 */
[----:B------:R1:W-:Y:S01]  /*d5e0*/  STL [R1+0x1708], R14 ;  /* 0x0017080e01007387 */ /* 0x0003e20000100800 */
[C---:B0-----:R-:W-:Y:S01]  /*d5f0*/  IMAD.X R15, R26.reuse, 0x1, R8, P4 ;  /* 0x000000011a0f7824 */ /* 0x041fe200020e0608 */
[----:B------:R-:W-:Y:S01]  /*d600*/  IADD3 R13, P4, R13, R5, RZ ;  /* 0x000000050d0d7210 */ /* 0x000fe20007f9e0ff */
[----:B-1----:R-:W-:-:S03]  /*d610*/  IMAD.X R14, R26, 0x1, R7, P3 ;  /* 0x000000011a0e7824 */ /* 0x002fc600018e0607 */
        /* <DEDUP_REMOVED lines=12> */
[----:B----4-:R-:W4:Y:S04]  /*d6e0*/  LDL.LU R14, [R1+0x48] ;  /* 0x00004800010e7983 */ /* 0x010f280000300800 */
[----:B------:R0:W-:Y:S04]  /*d6f0*/  STL [R1+0x16f4], R15 ;  /* 0x0016f40f01007387 */ /* 0x0001e80000100800 */
[----:B------:R1:W-:Y:S01]  /*d700*/  STL [R1+0x1728], R13 ;  /* 0x0017280d01007387 */ /* 0x0003e20000100800 */
[C---:B0-----:R-:W-:Y:S01]  /*d710*/  IMAD.X R15, R28.reuse, 0x1, R8, P1 ;  /* 0x000000011c0f7824 */ /* 0x041fe200008e0608 */
[----:B-1----:R-:W-:Y:S01]  /*d720*/  IADD3 R13, P1, R11, R5, RZ ;  /* 0x000000050b0d7210 */ /* 0x002fe20007f3e0ff */
[----:B------:R-:W-:-:S03]  /*d730*/  IMAD.X R11, R28, 0x1, R7, P5 ;  /* 0x000000011c0b7824 */ /* 0x000fc600028e0607 */
[----:B------:R0:W-:Y:S01]  /*d740*/  STL [R1+0x16fc], R15 ;  /* 0x0016fc0f01007387 */ /* 0x0001e20000100800 */
[----:B------:R-:W-:-:S03]  /*d750*/  SHF.R.S32.HI R29, RZ, 0x1f, R29 ;  /* 0x0000001fff1d7819 */ /* 0x000fc6000001141d */
[----:B------:R1:W-:Y:S04]  /*d760*/  STL [R1+0x1730], R13 ;  /* 0x0017300d01007387 */ /* 0x0003e80000100800 */
[----:B------:R5:W-:Y:S01]  /*d770*/  STL [R1+0x1704], R11 ;  /* 0x0017040b01007387 */ /* 0x000be20000100800 */
[----:B0-----:R-:W-:Y:S01]  /*d780*/  IADD3 R15, P5, R27, R3, RZ ;  /* 0x000000031b0f7210 */ /* 0x001fe20007fbe0ff */
[----:B-1----:R-:W-:-:S04]  /*d790*/  IMAD.X R13, R28, 0x1, R6, P4 ;  /* 0x000000011c0d7824 */ /* 0x002fc800020e0606 */
[----:B------:R0:W-:Y:S01]  /*d7a0*/  STL [R1+0x1738], R15 ;  /* 0x0017380f01007387 */ /* 0x0001e20000100800 */
[----:B-----5:R-:W-:-:S03]  /*d7b0*/  IADD3 R11, P4, R27, R2, RZ ;  /* 0x000000021b0b7210 */ /* 0x020fc60007f9e0ff */
[----:B------:R1:W-:Y:S04]  /*d7c0*/  STL [R1+0x170c], R13 ;  /* 0x00170c0d01007387 */ /* 0x0003e80000100800 */
[----:B------:R5:W-:Y:S01]  /*d7d0*/  STL [R1+0x1740], R11 ;  /* 0x0017400b01007387 */ /* 0x000be20000100800 */
[----:B0-----:R-:W-:Y:S01]  /*d7e0*/  IMAD.X R15, R29, 0x1, R9, P3 ;  /* 0x000000011d0f7824 */ /* 0x001fe200018e0609 */
[----:B-1----:R-:W-:Y:S02]  /*d7f0*/  IADD3 R13, P3, R27, R4, RZ ;  /* 0x000000041b0d7210 */ /* 0x002fe40007f7e0ff */
[----:B-----5:R-:W5:Y:S04]  /*d800*/  LDL.LU R11, [R1+0x4c] ;  /* 0x00004c00010b7983 */ /* 0x020f680000300800 */
[----:B------:R0:W-:Y:S04]  /*d810*/  STL [R1+0x1714], R15 ;  /* 0x0017140f01007387 */ /* 0x0001e80000100800 */
[----:B------:R1:W-:Y:S01]  /*d820*/  STL [R1+0x1748], R13 ;  /* 0x0017480d01007387 */ /* 0x0003e20000100800 */
[----:B------:R-:W-:-:S02]  /*d830*/  IMAD.X R16, R29, 0x1, R7, P2 ;  /* 0x000000011d107824 */ /* 0x000fc400010e0607 */
[----:B0-----:R-:W-:Y:S01]  /*d840*/  IMAD.X R15, R29, 0x1, R8, P0 ;  /* 0x000000011d0f7824 */ /* 0x001fe200000e0608 */
[----:B-1----:R-:W-:-:S04]  /*d850*/  IADD3 R13, P0, R27, R5, RZ ;  /* 0x000000051b0d7210 */ /* 0x002fc80007f1e0ff */
[----:B------:R-:W-:Y:S01]  /*d860*/  STL [R1+0x171c], R15 ;  /* 0x00171c0f01007387 */ /* 0x000fe20000100800 */
[----:B------:R-:W-:-:S03]  /*d870*/  SHF.R.S32.HI R30, RZ, 0x1f, R27 ;  /* 0x0000001fff1e7819 */ /* 0x000fc6000001141b */
[----:B------:R0:W-:Y:S04]  /*d880*/  STL [R1+0x1750], R13 ;  /* 0x0017500d01007387 */ /* 0x0001e80000100800 */
[----:B------:R1:W-:Y:S01]  /*d890*/  STL [R1+0x1724], R16 ;  /* 0x0017241001007387 */ /* 0x0003e20000100800 */
[----:B0-----:R-:W-:Y:S01]  /*d8a0*/  IMAD.X R13, R29, 0x1, R6, P1 ;  /* 0x000000011d0d7824 */ /* 0x001fe200008e0606 */
[C---:B--2---:R-:W-:Y:S02]  /*d8b0*/  IADD3 R15, P2, R12.reuse, R3, RZ ;  /* 0x000000030c0f7210 */ /* 0x044fe40007f5e0ff */
[----:B-1----:R-:W-:-:S03]  /*d8c0*/  IADD3 R16, P1, R12, R2, RZ ;  /* 0x000000020c107210 */ /* 0x002fc60007f3e0ff */
[----:B------:R0:W-:Y:S04]  /*d8d0*/  STL [R1+0x1758], R15 ;  /* 0x0017580f01007387 */ /* 0x0001e80000100800 */
[----:B------:R1:W-:Y:S01]  /*d8e0*/  STL [R1+0x172c], R13 ;  /* 0x00172c0d01007387 */ /* 0x0003e20000100800 */
[----:B0-----:R-:W-:-:S03]  /*d8f0*/  IMAD.X R15, R30, 0x1, R9, P5 ;  /* 0x000000011e0f7824 */ /* 0x001fc600028e0609 */
[----:B-1----:R-:W2:Y:S04]  /*d900*/  LDL.LU R13, [R1+0x50] ;  /* 0x00005000010d7983 */ /* 0x002ea80000300800 */
[----:B------:R0:W-:Y:S04]  /*d910*/  STL [R1+0x1760], R16 ;  /* 0x0017601001007387 */ /* 0x0001e80000100800 */
[----:B------:R1:W-:Y:S01]  /*d920*/  STL [R1+0x1734], R15 ;  /* 0x0017340f01007387 */ /* 0x0003e20000100800 */
[----:B0-----:R-:W-:Y:S01]  /*d930*/  IADD3 R16, P5, R12, R4, RZ ;  /* 0x000000040c107210 */ /* 0x001fe20007fbe0ff */
[----:B-1----:R-:W-:Y:S01]  /*d940*/  IMAD.X R15, R30, 0x1, R8, P4 ;  /* 0x000000011e0f7824 */ /* 0x002fe200020e0608 */
[----:B------:R-:W-:-:S03]  /*d950*/  IADD3 R12, P4, R12, R5, RZ ;  /* 0x000000050c0c7210 */ /* 0x000fc60007f9e0ff */
[----:B------:R0:W-:Y:S04]  /*d960*/  STL [R1+0x1768], R16 ;  /* 0x0017681001007387 */ /* 0x0001e80000100800 */
[----:B------:R3:W-:Y:S04]  /*d970*/  STL [R1+0x173c], R15 ;  /* 0x00173c0f01007387 */ /* 0x0007e80000100800 */
[----:B------:R1:W-:Y:S01]  /*d980*/  STL [R1+0x1770], R12 ;  /* 0x0017700c01007387 */ /* 0x0003e20000100800 */
[----:B0-----:R-:W-:Y:S01]  /*d990*/  IMAD.X R16, R30, 0x1, R7, P3 ;  /* 0x000000011e107824 */ /* 0x001fe200018e0607 */
[----:B---3--:R-:W-:-:S04]  /*d9a0*/  IADD3 R15, P3, R10, R3, RZ ;  /* 0x000000030a0f7210 */ /* 0x008fc80007f7e0ff */
[----:B------:R-:W-:Y:S01]  /*d9b0*/  STL [R1+0x1744], R16 ;  /* 0x0017441001007387 */ /* 0x000fe20000100800 */
[----:B-1----:R-:W-:-:S03]  /*d9c0*/  IMAD.X R12, R30, 0x1, R6, P0 ;  /* 0x000000011e0c7824 */ /* 0x002fc600000e0606 */
[----:B------:R-:W-:Y:S04]  /*d9d0*/  STL [R1+0x1778], R15 ;  /* 0x0017780f01007387 */ /* 0x000fe80000100800 */
[----:B------:R0:W-:Y:S04]  /*d9e0*/  STL [R1+0x174c], R12 ;  /* 0x00174c0c01007387 */ /* 0x0001e80000100800 */
[----:B0-----:R-:W3:Y:S01]  /*d9f0*/  LDL.LU R12, [R1+0x54] ;  /* 0x00005400010c7983 */ /* 0x001ee20000300800 */
[----:B------:R-:W-:Y:S02]  /*da00*/  SHF.R.S32.HI R31, RZ, 0x1f, R31 ;  /* 0x0000001fff1f7819 */ /* 0x000fe4000001141f */
[----:B------:R-:W-:-:S03]  /*da10*/  IADD3 R16, P0, R10, R2, RZ ;  /* 0x000000020a107210 */ /* 0x000fc60007f1e0ff */
[C---:B------:R-:W-:Y:S02]  /*da20*/  IMAD.X R15, R31.reuse, 0x1, R9, P2 ;  /* 0x000000011f0f7824 */ /* 0x040fe400010e0609 */
[----:B------:R0:W-:Y:S04]  /*da30*/  STL [R1+0x1780], R16 ;  /* 0x0017801001007387 */ /* 0x0001e80000100800 */
[----:B------:R1:W-:Y:S01]  /*da40*/  STL [R1+0x1754], R15 ;  /* 0x0017540f01007387 */ /* 0x0003e20000100800 */
[C---:B0-----:R-:W-:Y:S01]  /*da50*/  IADD3 R16, P2, R10.reuse, R4, RZ ;  /* 0x000000040a107210 */ /* 0x041fe20007f5e0ff */
[----:B-1----:R-:W-:Y:S01]  /*da60*/  IMAD.X R15, R31, 0x1, R8, P1 ;  /* 0x000000011f0f7824 */ /* 0x002fe200008e0608 */
[----:B------:R-:W-:-:S03]  /*da70*/  IADD3 R10, P1, R10, R5, RZ ;  /* 0x000000050a0a7210 */ /* 0x000fc60007f3e0ff */
[----:B------:R0:W-:Y:S04]  /*da80*/  STL [R1+0x1788], R16 ;  /* 0x0017881001007387 */ /* 0x0001e80000100800 */
[----:B------:R4:W-:Y:S01]  /*da90*/  STL [R1+0x175c], R15 ;  /* 0x00175c0f01007387 */ /* 0x0009e20000100800 */
[----:B------:R-:W-:-:S03]  /*daa0*/  SHF.R.S32.HI R32, RZ, 0x1f, R32 ;  /* 0x0000001fff207819 */ /* 0x000fc60000011420 */
[----:B------:R1:W-:Y:S01]  /*dab0*/  STL [R1+0x1790], R10 ;  /* 0x0017900a01007387 */ /* 0x0003e20000100800 */
[C---:B0-----:R-:W-:Y:S01]  /*dac0*/  IMAD.X R16, R31.reuse, 0x1, R7, P5 ;  /* 0x000000011f107824 */ /* 0x041fe200028e0607 */
[----:B----4-:R-:W-:Y:S01]  /*dad0*/  IADD3 R15, P5, R14, R3, RZ ;  /* 0x000000030e0f7210 */ /* 0x010fe20007fbe0ff */
[----:B-1----:R-:W-:-:S03]  /*dae0*/  IMAD.X R10, R31, 0x1, R6, P4 ;  /* 0x000000011f0a7824 */ /* 0x002fc600020e0606 */
[----:B------:R0:W-:Y:S04]  /*daf0*/  STL [R1+0x1764], R16 ;  /* 0x0017641001007387 */ /* 0x0001e80000100800 */
[----:B------:R1:W-:Y:S04]  /*db00*/  STL [R1+0x1798], R15 ;  /* 0x0017980f01007387 */ /* 0x0003e80000100800 */
[----:B------:R4:W-:Y:S01]  /*db10*/  STL [R1+0x176c], R10 ;  /* 0x00176c0a01007387 */ /* 0x0009e20000100800 */
[----:B0-----:R-:W-:Y:S01]  /*db20*/  IADD3 R16, P4, R14, R2, RZ ;  /* 0x000000020e107210 */ /* 0x001fe20007f9e0ff */
[----:B-1----:R-:W-:-:S02]  /*db30*/  IMAD.X R15, R32, 0x1, R9, P3 ;  /* 0x00000001200f7824 */ /* 0x002fc400018e0609 */
[----:B----4-:R-:W4:Y:S01]  /*db40*/  LDL.LU R10, [R1+0x58] ;  /* 0x00005800010a7983 */ /* 0x010f220000300800 */
[----:B------:R-:W-:-:S03]  /*db50*/  IADD3 R17, P3, R14, R4, RZ ;  /* 0x000000040e117210 */ /* 0x000fc60007f7e0ff */
[----:B------:R-:W-:Y:S04]  /*db60*/  STL [R1+0x17a0], R16 ;  /* 0x0017a01001007387 */ /* 0x000fe80000100800 */
[----:B------:R0:W-:Y:S01]  /*db70*/  STL [R1+0x1774], R15 ;  /* 0x0017740f01007387 */ /* 0x0001e20000100800 */
[----:B------:R-:W-:-:S03]  /*db80*/  SHF.R.S32.HI R33, RZ, 0x1f, R33 ;  /* 0x0000001fff217819 */ /* 0x000fc60000011421 */
[----:B------:R-:W-:Y:S01]  /*db90*/  STL [R1+0x17a8], R17 ;  /* 0x0017a81101007387 */ /* 0x000fe20000100800 */
[----:B0-----:R-:W-:Y:S01]  /*dba0*/  IMAD.X R15, R32, 0x1, R8, P0 ;  /* 0x00000001200f7824 */ /* 0x001fe200000e0608 */
[----:B------:R-:W-:Y:S01]  /*dbb0*/  IADD3 R16, P0, R14, R5, RZ ;  /* 0x000000050e107210 */ /* 0x000fe20007f1e0ff */
[----:B------:R-:W-:-:S03]  /*dbc0*/  IMAD.X R14, R32, 0x1, R7, P2 ;  /* 0x00000001200e7824 */ /* 0x000fc600010e0607 */
[----:B------:R5:W-:Y:S04]  /*dbd0*/  STL [R1+0x177c], R15 ;  /* 0x00177c0f01007387 */ /* 0x000be80000100800 */
[----:B------:R0:W-:Y:S01]  /*dbe0*/  STL [R1+0x17b0], R16 ;  /* 0x0017b01001007387 */ /* 0x0001e20000100800 */
[----:B-----5:R-:W-:-:S03]  /*dbf0*/  IADD3 R15, P2, R11, R3, RZ ;  /* 0x000000030b0f7210 */ /* 0x020fc60007f5e0ff */
[----:B------:R1:W-:Y:S01]  /*dc00*/  STL [R1+0x1784], R14 ;  /* 0x0017840e01007387 */ /* 0x0003e20000100800 */
[----:B0-----:R-:W-:-:S03]  /*dc10*/  IMAD.X R16, R32, 0x1, R6, P1 ;  /* 0x0000000120107824 */ /* 0x001fc600008e0606 */
[----:B------:R0:W-:Y:S01]  /*dc20*/  STL [R1+0x17b8], R15 ;  /* 0x0017b80f01007387 */ /* 0x0001e20000100800 */
[----:B-1----:R-:W-:-:S03]  /*dc30*/  IADD3 R14, P1, R11, R2, RZ ;  /* 0x000000020b0e7210 */ /* 0x002fc60007f3e0ff */
[----:B------:R1:W-:Y:S01]  /*dc40*/  STL [R1+0x178c], R16 ;  /* 0x00178c1001007387 */ /* 0x0003e20000100800 */
[----:B0-----:R-:W-:-:S03]  /*dc50*/  IMAD.X R15, R33, 0x1, R9, P5 ;  /* 0x00000001210f7824 */ /* 0x001fc600028e0609 */
[----:B------:R0:W-:Y:S04]  /*dc60*/  STL [R1+0x17c0], R14 ;  /* 0x0017c00e01007387 */ /* 0x0001e80000100800 */
[----:B------:R5:W-:Y:S01]  /*dc70*/  STL [R1+0x1794], R15 ;  /* 0x0017940f01007387 */ /* 0x000be20000100800 */
[----:B-1----:R-:W-:Y:S01]  /*dc80*/  IADD3 R16, P5, R11, R4, RZ ;  /* 0x000000040b107210 */ /* 0x002fe20007fbe0ff */
[----:B0-----:R-:W-:-:S04]  /*dc90*/  IMAD.X R14, R33, 0x1, R8, P4 ;  /* 0x00000001210e7824 */ /* 0x001fc800020e0608 */
[----:B------:R-:W-:Y:S01]  /*dca0*/  STL [R1+0x17c8], R16 ;  /* 0x0017c81001007387 */ /* 0x000fe20000100800 */
[----:B-----5:R-:W-:Y:S01]  /*dcb0*/  IADD3 R15, P4, R11, R5, RZ ;  /* 0x000000050b0f7210 */ /* 0x020fe20007f9e0ff */
[----:B------:R-:W-:Y:S02]  /*dcc0*/  IMAD.X R11, R33, 0x1, R7, P3 ;  /* 0x00000001210b7824 */ /* 0x000fe400018e0607 */
        /* <DEDUP_REMOVED lines=16> */
[----:B------:R-:W-:Y:S01]  /*ddd0*/  IADD3 R13, P1, R13, R5, RZ ;  /* 0x000000050d0d7210 */ /* 0x000fe20007f3e0ff */
[----:B-1----:R-:W-:-:S03]  /*dde0*/  IMAD.X R15, R34, 0x1, R7, P5 ;  /* 0x00000001220f7824 */ /* 0x002fc600028e0607 */
[----:B------:R3:W-:Y:S04]  /*ddf0*/  STL [R1+0x17bc], R14 ;  /* 0x0017bc0e01007387 */ /* 0x0007e80000100800 */
[----:B------:R0:W-:Y:S01]  /*de00*/  STL [R1+0x17f0], R13 ;  /* 0x0017f00d01007387 */ /* 0x0001e20000100800 */
[----:B---3--:R-:W-:Y:S01]  /*de10*/  IADD3 R14, P5, R12, R3, RZ ;  /* 0x000000030c0e7210 */ /* 0x008fe20007fbe0ff */
[----:B0-----:R-:W-:Y:S02]  /*de20*/  IMAD.X R13, R34, 0x1, R6, P4 ;  /* 0x00000001220d7824 */ /* 0x001fe400020e0606 */
[----:B------:R-:W-:Y:S04]  /*de30*/  STL [R1+0x17c4], R15 ;  /* 0x0017c40f01007387 */ /* 0x000fe80000100800 */
[----:B------:R-:W-:Y:S04]  /*de40*/  STL [R1+0x17f8], R14 ;  /* 0x0017f80e01007387 */ /* 0x000fe80000100800 */
[----:B------:R0:W-:Y:S04]  /*de50*/  STL [R1+0x17cc], R13 ;  /* 0x0017cc0d01007387 */ /* 0x0001e80000100800 */
[----:B0-----:R-:W3:Y:S01]  /*de60*/  LDL.LU R13, [R1+0x70] ;  /* 0x00007000010d7983 */ /* 0x001ee20000300800 */
[----:B------:R-:W-:-:S02]  /*de70*/  SHF.R.S32.HI R36, RZ, 0x1f, R36 ;  /* 0x0000001fff247819 */ /* 0x000fc40000011424 */
[----:B------:R-:W-:-:S03]  /*de80*/  IADD3 R15, P4, R12, R2, RZ ;  /* 0x000000020c0f7210 */ /* 0x000fc60007f9e0ff */
[----:B------:R-:W-:Y:S02]  /*de90*/  IMAD.X R14, R36, 0x1, R9, P3 ;  /* 0x00000001240e7824 */ /* 0x000fe400018e0609 */
[----:B------:R0:W-:Y:S04]  /*dea0*/  STL [R1+0x1800], R15 ;  /* 0x0018000f01007387 */ /* 0x0001e80000100800 */
[----:B------:R1:W-:Y:S01]  /*deb0*/  STL [R1+0x17d4], R14 ;  /* 0x0017d40e01007387 */ /* 0x0003e20000100800 */
[----:B0-----:R-:W-:Y:S01]  /*dec0*/  IADD3 R15, P3, R12, R4, RZ ;  /* 0x000000040c0f7210 */ /* 0x001fe20007f7e0ff */
[----:B-1----:R-:W-:Y:S01]  /*ded0*/  IMAD.X R14, R36, 0x1, R8, P0 ;  /* 0x00000001240e7824 */ /* 0x002fe200000e0608 */
[----:B------:R-:W-:-:S03]  /*dee0*/  IADD3 R12, P0, R12, R5, RZ ;  /* 0x000000050c0c7210 */ /* 0x000fc60007f1e0ff */
[----:B------:R0:W-:Y:S04]  /*def0*/  STL [R1+0x1808], R15 ;  /* 0x0018080f01007387 */ /* 0x0001e80000100800 */
[----:B------:R4:W-:Y:S01]  /*df00*/  STL [R1+0x17dc], R14 ;  /* 0x0017dc0e01007387 */ /* 0x0009e20000100800 */
[----:B------:R-:W-:-:S03]  /*df10*/  SHF.R.S32.HI R37, RZ, 0x1f, R37 ;  /* 0x0000001fff257819 */ /* 0x000fc60000011425 */
[----:B------:R1:W-:Y:S01]  /*df20*/  STL [R1+0x1810], R12 ;  /* 0x0018100c01007387 */ /* 0x0003e20000100800 */
[----:B0-----:R-:W-:Y:S01]  /*df30*/  IMAD.X R15, R36, 0x1, R7, P2 ;  /* 0x00000001240f7824 */ /* 0x001fe200010e0607 */
[----:B----4-:R-:W-:Y:S01]  /*df40*/  IADD3 R14, P2, R10, R3, RZ ;  /* 0x000000030a0e7210 */ /* 0x010fe20007f5e0ff */
[----:B-1----:R-:W-:-:S03]  /*df50*/  IMAD.X R12, R36, 0x1, R6, P1 ;  /* 0x00000001240c7824 */ /* 0x002fc600008e0606 */
[----:B------:R0:W-:Y:S04]  /*df60*/  STL [R1+0x17e4], R15 ;  /* 0x0017e40f01007387 */ /* 0x0001e80000100800 */
[----:B------:R1:W-:Y:S04]  /*df70*/  STL [R1+0x1818], R14 ;  /* 0x0018180e01007387 */ /* 0x0003e80000100800 */
[----:B------:R4:W-:Y:S01]  /*df80*/  STL [R1+0x17ec], R12 ;  /* 0x0017ec0c01007387 */ /* 0x0009e20000100800 */
[----:B0-----:R-:W-:Y:S01]  /*df90*/  IADD3 R15, P1, R10, R2, RZ ;  /* 0x000000020a0f7210 */ /* 0x001fe20007f3e0ff */
[----:B-1----:R-:W-:-:S02]  /*dfa0*/  IMAD.X R14, R37, 0x1, R9, P5 ;  /* 0x00000001250e7824 */ /* 0x002fc400028e0609 */
[----:B----4-:R-:W4:Y:S04]  /*dfb0*/  LDL.LU R12, [R1+0x74] ;  /* 0x00007400010c7983 */ /* 0x010f280000300800 */
[----:B------:R0:W-:Y:S04]  /*dfc0*/  STL [R1+0x1820], R15 ;  /* 0x0018200f01007387 */ /* 0x0001e80000100800 */
[----:B------:R1:W-:Y:S01]  /*dfd0*/  STL [R1+0x17f4], R14 ;  /* 0x0017f40e01007387 */ /* 0x0003e20000100800 */
[C---:B0-----:R-:W-:Y:S01]  /*dfe0*/  IADD3 R15, P5, R10.reuse, R4, RZ ;  /* 0x000000040a0f7210 */ /* 0x041fe20007fbe0ff */
[----:B-1----:R-:W-:Y:S01]  /*dff0*/  IMAD.X R14, R37, 0x1, R8, P4 ;  /* 0x00000001250e7824 */ /* 0x002fe200020e0608 */
[----:B------:R-:W-:-:S03]  /*e000*/  IADD3 R10, P4, R10, R5, RZ ;  /* 0x000000050a0a7210 */ /* 0x000fc60007f9e0ff */
[----:B------:R0:W-:Y:S01]  /*e010*/  STL [R1+0x1828], R15 ;  /* 0x0018280f01007387 */ /* 0x0001e20000100800 */
[----:B------:R-:W-:-:S03]  /*e020*/  SHF.R.S32.HI R38, RZ, 0x1f, R38 ;  /* 0x0000001fff267819 */ /* 0x000fc60000011426 */
[----:B------:R1:W-:Y:S04]  /*e030*/  STL [R1+0x17fc], R14 ;  /* 0x0017fc0e01007387 */ /* 0x0003e80000100800 */
        /* <DEDUP_REMOVED lines=40> */
[----:B------:R-:W-:Y:S04]  /*e2c0*/  STL [R1+0x1878], R15 ;  /* 0x0018780f01007387 */ /* 0x000fe80000100800 */
[----:B------:R-:W-:Y:S04]  /*e2d0*/  STL [R1+0x184c], R14 ;  /* 0x00184c0e01007387 */ /* 0x000fe80000100800 */
[----:B------:R0:W-:Y:S04]  /*e2e0*/  STL [R1+0x1880], R11 ;  /* 0x0018800b01007387 */ /* 0x0001e80000100800 */
[----:B0-----:R-:W2:Y:S01]  /*e2f0*/  LDL.LU R11, [R1+0x7c] ;  /* 0x00007c00010b7983 */ /* 0x001ea20000300800 */
[----:B------:R-:W-:-:S05]  /*e300*/  SHF.R.S32.HI R41, RZ, 0x1f, R41 ;  /* 0x0000001fff297819 */ /* 0x000fca0000011429 */
[----:B------:R-:W-:Y:S01]  /*e310*/  IMAD.X R15, R41, 0x1, R9, P5 ;  /* 0x00000001290f7824 */ /* 0x000fe200028e0609 */
[----:B------:R-:W-:-:S04]  /*e320*/  IADD3 R14, P5, R13, R4, RZ ;  /* 0x000000040d0e7210 */ /* 0x000fc80007fbe0ff */
[----:B------:R0:W-:Y:S04]  /*e330*/  STL [R1+0x1854], R15 ;  /* 0x0018540f01007387 */ /* 0x0001e80000100800 */
[----:B------:R1:W-:Y:S01]  /*e340*/  STL [R1+0x1888], R14 ;  /* 0x0018880e01007387 */ /* 0x0003e20000100800 */
[----:B0-----:R-:W-:Y:S01]  /*e350*/  IMAD.X R15, R41, 0x1, R8, P4 ;  /* 0x00000001290f7824 */ /* 0x001fe200020e0608 */
[----:B------:R-:W-:Y:S01]  /*e360*/  IADD3 R13, P4, R13, R5, RZ ;  /* 0x000000050d0d7210 */ /* 0x000fe20007f9e0ff */
[----:B-1----:R-:W-:-:S03]  /*e370*/  IMAD.X R14, R41, 0x1, R7, P3 ;  /* 0x00000001290e7824 */ /* 0x002fc600018e0607 */
[----:B------:R4:W-:Y:S04]  /*e380*/  STL [R1+0x185c], R15 ;  /* 0x00185c0f01007387 */ /* 0x0009e80000100800 */
[----:B------:R0:W-:Y:S01]  /*e390*/  STL [R1+0x1890], R13 ;  /* 0x0018900d01007387 */ /* 0x0001e20000100800 */
[----:B------:R-:W-:-:S03]  /*e3a0*/  SHF.R.S32.HI R42, RZ, 0x1f, R42 ;  /* 0x0000001fff2a7819 */ /* 0x000fc6000001142a */
[----:B------:R1:W-:Y:S01]  /*e3b0*/  STL [R1+0x1864], R14 ;  /* 0x0018640e01007387 */ /* 0x0003e20000100800 */
[C---:B----4-:R-:W-:Y:S01]  /*e3c0*/  IADD3 R15, P3, R12.reuse, R3, RZ ;  /* 0x000000030c0f7210 */ /* 0x050fe20007f7e0ff */
[----:B0-----:R-:W-:Y:S01]  /*e3d0*/  IMAD.X R13, R41, 0x1, R6, P0 ;  /* 0x00000001290d7824 */ /* 0x001fe200000e0606 */
[----:B-1----:R-:W-:-:S03]  /*e3e0*/  IADD3 R14, P0, R12, R2, RZ ;  /* 0x000000020c0e7210 */ /* 0x002fc60007f1e0ff */
[----:B------:R0:W-:Y:S04]  /*e3f0*/  STL [R1+0x1898], R15 ;  /* 0x0018980f01007387 */ /* 0x0001e80000100800 */
[----:B------:R1:W-:Y:S04]  /*e400*/  STL [R1+0x186c], R13 ;  /* 0x00186c0d01007387 */ /* 0x0003e80000100800 */
[----:B------:R3:W-:Y:S01]  /*e410*/  STL [R1+0x18a0], R14 ;  /* 0x0018a00e01007387 */ /* 0x0007e20000100800 */
[----:B0-----:R-:W-:Y:S01]  /*e420*/  IMAD.X R15, R42, 0x1, R9, P2 ;  /* 0x000000012a0f7824 */ /* 0x001fe200010e0609 */
[----:B-1----:R-:W-:-:S02]  /*e430*/  IADD3 R13, P2, R12, R4, RZ ;  /* 0x000000040c0d7210 */ /* 0x002fc40007f5e0ff */
[----:B---3--:R-:W3:Y:S01]  /*e440*/  LDL.LU R14, [R1+0x80] ;  /* 0x00008000010e7983 */ /* 0x008ee20000300800 */
[----:B------:R-:W-:-:S03]  /*e450*/  IMAD.X R16, R42, 0x1, R8, P1 ;  /* 0x000000012a107824 */ /* 0x000fc600008e0608 */
[----:B------:R0:W-:Y:S04]  /*e460*/  STL [R1+0x1874], R15 ;  /* 0x0018740f01007387 */ /* 0x0001e80000100800 */
[----:B------:R1:W-:Y:S01]  /*e470*/  STL [R1+0x18a8], R13 ;  /* 0x0018a80d01007387 */ /* 0x0003e20000100800 */
[----:B0-----:R-:W-:-:S03]  /*e480*/  IADD3 R15, P1, R12, R5, RZ ;  /* 0x000000050c0f7210 */ /* 0x001fc60007f3e0ff */
[----:B------:R-:W-:Y:S01]  /*e490*/  STL [R1+0x187c], R16 ;  /* 0x00187c1001007387 */ /* 0x000fe20000100800 */
[----:B-1----:R-:W-:-:S03]  /*e4a0*/  IMAD.X R13, R42, 0x1, R7, P5 ;  /* 0x000000012a0d7824 */ /* 0x002fc600028e0607 */
[----:B------:R0:W-:Y:S01]  /*e4b0*/  STL [R1+0x18b0], R15 ;  /* 0x0018b00f01007387 */ /* 0x0001e20000100800 */
[----:B------:R-:W-:-:S03]  /*e4c0*/  SHF.R.S32.HI R43, RZ, 0x1f, R43 ;  /* 0x0000001fff2b7819 */ /* 0x000fc6000001142b */
[----:B------:R1:W-:Y:S01]  /*e4d0*/  STL [R1+0x1884], R13 ;  /* 0x0018840d01007387 */ /* 0x0003e20000100800 */
[----:B-----5:R-:W-:Y:S01]  /*e4e0*/  IADD3 R12, P5, R10, R3, RZ ;  /* 0x000000030a0c7210 */ /* 0x020fe20007fbe0ff */
[----:B0-----:R-:W-:Y:S01]  /*e4f0*/  IMAD.X R15, R42, 0x1, R6, P4 ;  /* 0x000000012a0f7824 */ /* 0x001fe200020e0606 */
[----:B-1----:R-:W-:-:S03]  /*e500*/  IADD3 R13, P4, R10, R2, RZ ;  /* 0x000000020a0d7210 */ /* 0x002fc60007f9e0ff */
[----:B------:R0:W-:Y:S04]  /*e510*/  STL [R1+0x18b8], R12 ;  /* 0x0018b80c01007387 */ /* 0x0001e80000100800 */
[----:B------:R1:W-:Y:S04]  /*e520*/  STL [R1+0x188c], R15 ;  /* 0x00188c0f01007387 */ /* 0x0003e80000100800 */
[----:B------:R4:W-:Y:S01]  /*e530*/  STL [R1+0x18c0], R13 ;  /* 0x0018c00d01007387 */ /* 0x0009e20000100800 */
[----:B0-----:R-:W-:Y:S01]  /*e540*/  IMAD.X R12, R43, 0x1, R9, P3 ;  /* 0x000000012b0c7824 */ /* 0x001fe200018e0609 */
[----:B-1----:R-:W-:-:S02]  /*e550*/  IADD3 R15, P3, R10, R4, RZ ;  /* 0x000000040a0f7210 */ /* 0x002fc40007f7e0ff */
[----:B----4-:R-:W4:Y:S04]  /*e560*/  LDL.LU R13, [R1+0x84] ;  /* 0x00008400010d7983 */ /* 0x010f280000300800 */
[----:B------:R0:W-:Y:S04]  /*e570*/  STL [R1+0x1894], R12 ;  /* 0x0018940c01007387 */ /* 0x0001e80000100800 */
[----:B------:R1:W-:Y:S01]  /*e580*/  STL [R1+0x18c8], R15 ;  /* 0x0018c80f01007387 */ /* 0x0003e20000100800 */
[C---:B0-----:R-:W-:Y:S01]  /*e590*/  IMAD.X R12, R43.reuse, 0x1, R8, P0 ;  /* 0x000000012b0c7824 */ /* 0x041fe200000e0608 */
[----:B------:R-:W-:Y:S01]  /*e5a0*/  IADD3 R10, P0, R10, R5, RZ ;  /* 0x000000050a0a7210 */ /* 0x000fe20007f1e0ff */
[----:B-1----:R-:W-:-:S03]  /*e5b0*/  IMAD.X R15, R43, 0x1, R7, P2 ;  /* 0x000000012b0f7824 */ /* 0x002fc600010e0607 */
[----:B------:R0:W-:Y:S01]  /*e5c0*/  STL [R1+0x189c], R12 ;  /* 0x00189c0c01007387 */ /* 0x0001e20000100800 */
[----:B------:R-:W-:-:S03]  /*e5d0*/  SHF.R.S32.HI R44, RZ, 0x1f, R44 ;  /* 0x0000001fff2c7819 */ /* 0x000fc6000001142c */
[----:B------:R1:W-:Y:S01]  /*e5e0*/  STL [R1+0x18d0], R10 ;  /* 0x0018d00a01007387 */ /* 0x0003e20000100800 */
[----:B0-----:R-:W-:-:S03]  /*e5f0*/  IADD3 R12, P2, R40, R3, RZ ;  /* 0x00000003280c7210 */ /* 0x001fc60007f5e0ff */
[----:B------:R0:W-:Y:S01]  /*e600*/  STL [R1+0x18a4], R15 ;  /* 0x0018a40f01007387 */ /* 0x0001e20000100800 */
[----:B-1----:R-:W-:-:S03]  /*e610*/  IMAD.X R10, R43, 0x1, R6, P1 ;  /* 0x000000012b0a7824 */ /* 0x002fc600008e0606 */
[----:B------:R1:W-:Y:S04]  /*e620*/  STL [R1+0x18d8], R12 ;  /* 0x0018d80c01007387 */ /* 0x0003e80000100800 */
[----:B------:R5:W-:Y:S01]  /*e630*/  STL [R1+0x18ac], R10 ;  /* 0x0018ac0a01007387 */ /* 0x000be20000100800 */
[----:B0-----:R-:W-:Y:S01]  /*e640*/  IADD3 R15, P1, R40, R2, RZ ;  /* 0x00000002280f7210 */ /* 0x001fe20007f3e0ff */
[----:B-1----:R-:W-:Y:S02]  /*e650*/  IMAD.X R12, R44, 0x1, R9, P5 ;  /* 0x000000012c0c7824 */ /* 0x002fe400028e0609 */
[----:B-----5:R-:W5:Y:S01]  /*e660*/  LDL.LU R10, [R1+0x88] ;  /* 0x00008800010a7983 */ /* 0x020f620000300800 */
[----:B------:R-:W-:-:S03]  /*e670*/  IADD3 R16, P5, R40, R4, RZ ;  /* 0x0000000428107210 */ /* 0x000fc60007fbe0ff */
[----:B------:R0:W-:Y:S04]  /*e680*/  STL [R1+0x18e0], R15 ;  /* 0x0018e00f01007387 */ /* 0x0001e80000100800 */
[----:B------:R1:W-:Y:S01]  /*e690*/  STL [R1+0x18b4], R12 ;  /* 0x0018b40c01007387 */ /* 0x0003e20000100800 */
[----:B0-----:R-:W-:-:S03]  /*e6a0*/  IMAD.X R15, R44, 0x1, R8, P4 ;  /* 0x000000012c0f7824 */ /* 0x001fc600020e0608 */
[----:B------:R0:W-:Y:S01]  /*e6b0*/  STL [R1+0x18e8], R16 ;  /* 0x0018e81001007387 */ /* 0x0001e20000100800 */
[----:B-1----:R-:W-:-:S03]  /*e6c0*/  IADD3 R12, P4, R40, R5, RZ ;  /* 0x00000005280c7210 */ /* 0x002fc60007f9e0ff */
[----:B------:R-:W-:Y:S04]  /*e6d0*/  STL [R1+0x18bc], R15 ;  /* 0x0018bc0f01007387 */ /* 0x000fe80000100800 */
[----:B------:R1:W-:Y:S01]  /*e6e0*/  STL [R1+0x18f0], R12 ;  /* 0x0018f00c01007387 */ /* 0x0003e20000100800 */
[----:B0-----:R-:W-:-:S05]  /*e6f0*/  IMAD.X R16, R44, 0x1, R7, P3 ;  /* 0x000000012c107824 */ /* 0x001fca00018e0607 */
[----:B------:R-:W-:Y:S01]  /*e700*/  STL [R1+0x18c4], R16 ;  /* 0x0018c41001007387 */ /* 0x000fe20000100800 */
[----:B-1----:R-:W-:Y:S01]  /*e710*/  IMAD.X R12, R44, 0x1, R6, P0 ;  /* 0x000000012c0c7824 */ /* 0x002fe200000e0606 */
[----:B--2---:R-:W-:-:S05]  /*e720*/  IADD3 R15, P3, R11, R3, RZ ;  /* 0x000000030b0f7210 */ /* 0x004fca0007f7e0ff */
[----:B------:R-:W-:Y:S04]  /*e730*/  STL [R1+0x18f8], R15 ;  /* 0x0018f80f01007387 */ /* 0x000fe80000100800 */
[----:B------:R0:W-:Y:S04]  /*e740*/  STL [R1+0x18cc], R12 ;  /* 0x0018cc0c01007387 */ /* 0x0001e80000100800 */
[----:B0-----:R-:W2:Y:S01]  /*e750*/  LDL.LU R12, [R1+0x8c] ;  /* 0x00008c00010c7983 */ /* 0x001ea20000300800 */
[----:B------:R-:W-:Y:S01]  /*e760*/  IADD3 R16, P0, R11, R2, RZ ;  /* 0x000000020b107210 */ /* 0x000fe20007f1e0ff */
[----:B------:R-:W-:-:S04]  /*e770*/  IMAD.X R15, R45, 0x1, R9, P2 ;  /* 0x000000012d0f7824 */ /* 0x000fc800010e0609 */
[----:B------:R0:W-:Y:S04]  /*e780*/  STL [R1+0x1900], R16 ;  /* 0x0019001001007387 */ /* 0x0001e80000100800 */
[----:B------:R1:W-:Y:S01]  /*e790*/  STL [R1+0x18d4], R15 ;  /* 0x0018d40f01007387 */ /* 0x0003e20000100800 */
[----:B0-----:R-:W-:Y:S01]  /*e7a0*/  IADD3 R16, P2, R11, R4, RZ ;  /* 0x000000040b107210 */ /* 0x001fe20007f5e0ff */
[----:B-1----:R-:W-:Y:S01]  /*e7b0*/  IMAD.X R15, R45, 0x1, R8, P1 ;  /* 0x000000012d0f7824 */ /* 0x002fe200008e0608 */
[----:B------:R-:W-:-:S03]  /*e7c0*/  IADD3 R11, P1, R11, R5, RZ ;  /* 0x000000050b0b7210 */ /* 0x000fc60007f3e0ff */
[----:B------:R0:W-:Y:S04]  /*e7d0*/  STL [R1+0x1908], R16 ;  /* 0x0019081001007387 */ /* 0x0001e80000100800 */
[----:B------:R-:W-:Y:S01]  /*e7e0*/  STL [R1+0x18dc], R15 ;  /* 0x0018dc0f01007387 */ /* 0x000fe20000100800 */
[----:B------:R-:W-:-:S03]  /*e7f0*/  SHF.R.S32.HI R46, RZ, 0x1f, R46 ;  /* 0x0000001fff2e7819 */ /* 0x000fc6000001142e */
[----:B------:R1:W-:Y:S01]  /*e800*/  STL [R1+0x1910], R11 ;  /* 0x0019100b01007387 */ /* 0x0003e20000100800 */
[----:B0-----:R-:W-:-:S05]  /*e810*/  IMAD.X R16, R45, 0x1, R7, P5 ;  /* 0x000000012d107824 */ /* 0x001fca00028e0607 */
[----:B------:R0:W-:Y:S01]  /*e820*/  STL [R1+0x18e4], R16 ;  /* 0x0018e41001007387 */ /* 0x0001e20000100800 */
[----:B-1----:R-:W-:Y:S01]  /*e830*/  IMAD.X R11, R45, 0x1, R6, P4 ;  /* 0x000000012d0b7824 */ /* 0x002fe200020e0606 */
[C---:B---3--:R-:W-:Y:S02]  /*e840*/  IADD3 R15, P5, R14.reuse, R3, RZ ;  /* 0x000000030e0f7210 */ /* 0x048fe40007fbe0ff */
[----:B0-----:R-:W-:-:S03]  /*e850*/  IADD3 R16, P4, R14, R2, RZ ;  /* 0x000000020e107210 */ /* 0x001fc60007f9e0ff */
[----:B------:R0:W-:Y:S04]  /*e860*/  STL [R1+0x1918], R15 ;  /* 0x0019180f01007387 */ /* 0x0001e80000100800 */
[----:B------:R1:W-:Y:S01]  /*e870*/  STL [R1+0x18ec], R11 ;  /* 0x0018ec0b01007387 */ /* 0x0003e20000100800 */
[----:B0-----:R-:W-:-:S03]  /*e880*/  IMAD.X R15, R46, 0x1, R9, P3 ;  /* 0x000000012e0f7824 */ /* 0x001fc600018e0609 */
[----:B-1----:R-:W3:Y:S01]  /*e890*/  LDL.LU R11, [R1+0x90] ;  /* 0x00009000010b7983 */ /* 0x002ee20000300800 */
        /* <DEDUP_REMOVED lines=10> */
[----:B----4-:R-:W-:-:S03]  /*e940*/  IADD3 R15, P2, R13, R3, RZ ;  /* 0x000000030d0f7210 */ /* 0x010fc60007f5e0ff */
        /* <DEDUP_REMOVED lines=11> */
[----:B----4-:R-:W-:Y:S01]  /*ea00*/  IADD3 R15, P4, R13, R5, RZ ;  /* 0x000000050d0f7210 */ /* 0x010fe20007f9e0ff */
[----:B------:R-:W-:Y:S02]  /*ea10*/  IMAD.X R13, R48, 0x1, R7, P3 ;  /* 0x00000001300d7824 */ /* 0x000fe400018e0607 */
[----:B------:R-:W-:Y:S01]  /*ea20*/  STL [R1+0x191c], R14 ;  /* 0x00191c0e01007387 */ /* 0x000fe20000100800 */
[----:B------:R-:W-:-:S03]  /*ea30*/  SHF.R.S32.HI R49, RZ, 0x1f, R49 ;  /* 0x0000001fff317819 */ /* 0x000fc60000011431 */
[----:B------:R0:W-:Y:S04]  /*ea40*/  STL [R1+0x1950], R15 ;  /* 0x0019500f01007387 */ /* 0x0001e80000100800 */
[----:B------:R1:W-:Y:S01]  /*ea50*/  STL [R1+0x1924], R13 ;  /* 0x0019240d01007387 */ /* 0x0003e20000100800 */
[----:B0-----:R-:W-:Y:S01]  /*ea60*/  IMAD.X R15, R48, 0x1, R6, P0 ;  /* 0x00000001300f7824 */ /* 0x001fe200000e0606 */
[C---:B-----5:R-:W-:Y:S02]  /*ea70*/  IADD3 R14, P3, R10.reuse, R3, RZ ;  /* 0x000000030a0e7210 */ /* 0x060fe40007f7e0ff */
        /* <DEDUP_REMOVED lines=12> */
[----:B------:R-:W-:Y:S04]  /*eb40*/  STL [R1+0x193c], R14 ;  /* 0x00193c0e01007387 */ /* 0x000fe80000100800 */
[----:B------:R0:W-:Y:S04]  /*eb50*/  STL [R1+0x1970], R10 ;  /* 0x0019700a01007387 */ /* 0x0001e80000100800 */
[----:B------:R-:W-:Y:S01]  /*eb60*/  STL [R1+0x1944], R15 ;  /* 0x0019440f01007387 */ /* 0x000fe20000100800 */
[----:B0-----:R-:W-:Y:S01]  /*eb70*/  IMAD.X R10, R49, 0x1, R6, P4 ;  /* 0x00000001310a7824 */ /* 0x001fe200020e0606 */
[----:B--2---:R-:W-:-:S05]  /*eb80*/  IADD3 R14, P5, R12, R3, RZ ;  /* 0x000000030c0e7210 */ /* 0x004fca0007fbe0ff */
[----:B------:R-:W-:Y:S04]  /*eb90*/  STL [R1+0x1978], R14 ;  /* 0x0019780e01007387 */ /* 0x000fe80000100800 */
[----:B------:R0:W-:Y:S04]  /*eba0*/  STL [R1+0x194c], R10 ;  /* 0x00194c0a01007387 */ /* 0x0001e80000100800 */
[----:B0-----:R-:W2:Y:S01]  /*ebb0*/  LDL.LU R10, [R1+0x98] ;  /* 0x00009800010a7983 */ /* 0x001ea20000300800 */
[----:B------:R-:W-:Y:S02]  /*ebc0*/  SHF.R.S32.HI R50, RZ, 0x1f, R50 ;  /* 0x0000001fff327819 */ /* 0x000fe40000011432 */
[----:B------:R-:W-:-:S03]  /*ebd0*/  IADD3 R15, P4, R12, R2, RZ ;  /* 0x000000020c0f7210 */ /* 0x000fc60007f9e0ff */
[----:B------:R-:W-:Y:S02]  /*ebe0*/  IMAD.X R14, R50, 0x1, R9, P3 ;  /* 0x00000001320e7824 */ /* 0x000fe400018e0609 */
[----:B------:R0:W-:Y:S04]  /*ebf0*/  STL [R1+0x1980], R15 ;  /* 0x0019800f01007387 */ /* 0x0001e80000100800 */
[----:B------:R1:W-:Y:S01]  /*ec00*/  STL [R1+0x1954], R14 ;  /* 0x0019540e01007387 */ /* 0x0003e20000100800 */
[----:B0-----:R-:W-:Y:S01]  /*ec10*/  IADD3 R15, P3, R12, R4, RZ ;  /* 0x000000040c0f7210 */ /* 0x001fe20007f7e0ff */
[----:B-1----:R-:W-:Y:S01]  /*ec20*/  IMAD.X R14, R50, 0x1, R8, P0 ;  /* 0x00000001320e7824 */ /* 0x002fe200000e0608 */
[----:B------:R-:W-:-:S03]  /*ec30*/  IADD3 R12, P0, R12, R5, RZ ;  /* 0x000000050c0c7210 */ /* 0x000fc60007f1e0ff */
[----:B------:R0:W-:Y:S01]  /*ec40*/  STL [R1+0x1988], R15 ;  /* 0x0019880f01007387 */ /* 0x0001e20000100800 */
[----:B------:R-:W-:-:S03]  /*ec50*/  SHF.R.S32.HI R51, RZ, 0x1f, R51 ;  /* 0x0000001fff337819 */ /* 0x000fc60000011433 */
[----:B------:R-:W-:Y:S04]  /*ec60*/  STL [R1+0x195c], R14 ;  /* 0x00195c0e01007387 */ /* 0x000fe80000100800 */
        /* <DEDUP_REMOVED lines=9> */
[----:B-1----:R-:W3:Y:S04]  /*ed00*/  LDL.LU R12, [R1+0x9c] ;  /* 0x00009c00010c7983 */ /* 0x002ee80000300800 */
        /* <DEDUP_REMOVED lines=9> */
[----:B-1----:R-:W-:-:S04]  /*eda0*/  IADD3 R14, P3, R47, R3, RZ ;  /* 0x000000032f0e7210 */ /* 0x002fc80007f7e0ff */
[----:B------:R0:W-:Y:S01]  /*edb0*/  STL [R1+0x1984], R15 ;  /* 0x0019840f01007387 */ /* 0x0001e20000100800 */
[----:B-----5:R-:W-:-:S03]  /*edc0*/  IMAD.X R11, R51, 0x1, R6, P0 ;  /* 0x00000001330b7824 */ /* 0x020fc600000e0606 */
[----:B------:R-:W-:Y:S01]  /*edd0*/  STL [R1+0x19b8], R14 ;  /* 0x0019b80e01007387 */ /* 0x000fe20000100800 */
[----:B------:R-:W-:-:S03]  /*ede0*/  SHF.R.S32.HI R53, RZ, 0x1f, R53 ;  /* 0x0000001fff357819 */ /* 0x000fc60000011435 */
[----:B------:R1:W-:Y:S01]  /*edf0*/  STL [R1+0x198c], R11 ;  /* 0x00198c0b01007387 */ /* 0x0003e20000100800 */
[----:B0-----:R-:W-:-:S03]  /*ee00*/  IADD3 R15, P0, R47, R2, RZ ;  /* 0x000000022f0f7210 */ /* 0x001fc60007f1e0ff */
[----:B-1----:R-:W5:Y:S01]  /*ee10*/  LDL.LU R11, [R1+0xa0] ;  /* 0x0000a000010b7983 */ /* 0x002f620000300800 */
[----:B------:R-:W-:Y:S01]  /*ee20*/  IMAD.X R14, R53, 0x1, R9, P2 ;  /* 0x00000001350e7824 */ /* 0x000fe200010e0609 */
[----:B------:R-:W-:Y:S02]  /*ee30*/  IADD3 R16, P2, R47, R4, RZ ;  /* 0x000000042f107210 */ /* 0x000fe40007f5e0ff */
[----:B------:R0:W-:Y:S04]  /*ee40*/  STL [R1+0x19c0], R15 ;  /* 0x0019c00f01007387 */ /* 0x0001e80000100800 */
[----:B------:R1:W-:Y:S01]  /*ee50*/  STL [R1+0x1994], R14 ;  /* 0x0019940e01007387 */ /* 0x0003e20000100800 */
[----:B0-----:R-:W-:-:S03]  /*ee60*/  IMAD.X R15, R53, 0x1, R8, P1 ;  /* 0x00000001350f7824 */ /* 0x001fc600008e0608 */
[----:B------:R0:W-:Y:S01]  /*ee70*/  STL [R1+0x19c8], R16 ;  /* 0x0019c81001007387 */ /* 0x0001e20000100800 */
[----:B-1----:R-:W-:-:S03]  /*ee80*/  IADD3 R14, P1, R47, R5, RZ ;  /* 0x000000052f0e7210 */ /* 0x002fc60007f3e0ff */
[----:B------:R4:W-:Y:S01]  /*ee90*/  STL [R1+0x199c], R15 ;  /* 0x00199c0f01007387 */ /* 0x0009e20000100800 */
[----:B0-----:R-:W-:-:S03]  /*eea0*/  IMAD.X R16, R53, 0x1, R7, P5 ;  /* 0x0000000135107824 */ /* 0x001fc600028e0607 */
        /* <DEDUP_REMOVED lines=12> */
[----:B------:R0:W-:Y:S01]  /*ef70*/  STL [R1+0x19e8], R14 ;  /* 0x0019e80e01007387 */ /* 0x0001e20000100800 */
[----:B----4-:R-:W-:-:S03]  /*ef80*/  IADD3 R15, P0, R13, R5, RZ ;  /* 0x000000050d0f7210 */ /* 0x010fc60007f1e0ff */
[----:B------:R-:W-:Y:S01]  /*ef90*/  STL [R1+0x19bc], R16 ;  /* 0x0019bc1001007387 */ /* 0x000fe20000100800 */
[----:B------:R-:W-:-:S03]  /*efa0*/  SHF.R.S32.HI R55, RZ, 0x1f, R55 ;  /* 0x0000001fff377819 */ /* 0x000fc60000011437 */
[----:B------:R1:W-:Y:S01]  /*efb0*/  STL [R1+0x19f0], R15 ;  /* 0x0019f00f01007387 */ /* 0x0003e20000100800 */
[----:B0-----:R-:W-:-:S05]  /*efc0*/  IMAD.X R14, R54, 0x1, R7, P2 ;  /* 0x00000001360e7824 */ /* 0x001fca00010e0607 */
[----:B------:R0:W-:Y:S01]  /*efd0*/  STL [R1+0x19c4], R14 ;  /* 0x0019c40e01007387 */ /* 0x0001e20000100800 */
[----:B-1----:R-:W-:Y:S01]  /*efe0*/  IMAD.X R15, R54, 0x1, R6, P1 ;  /* 0x00000001360f7824 */ /* 0x002fe200008e0606 */
[C---:B--2---:R-:W-:Y:S02]  /*eff0*/  IADD3 R13, P2, R10.reuse, R3, RZ ;  /* 0x000000030a0d7210 */ /* 0x044fe40007f5e0ff */
[----:B0-----:R-:W-:-:S03]  /*f000*/  IADD3 R14, P1, R10, R2, RZ ;  /* 0x000000020a0e7210 */ /* 0x001fc60007f3e0ff */
[----:B------:R0:W-:Y:S04]  /*f010*/  STL [R1+0x19f8], R13 ;  /* 0x0019f80d01007387 */ /* 0x0001e80000100800 */
[----:B------:R1:W-:Y:S01]  /*f020*/  STL [R1+0x19cc], R15 ;  /* 0x0019cc0f01007387 */ /* 0x0003e20000100800 */
[----:B0-----:R-:W-:-:S03]  /*f030*/  IMAD.X R13, R55, 0x1, R9, P5 ;  /* 0x00000001370d7824 */ /* 0x001fc600028e0609 */
[----:B------:R0:W-:Y:S01]  /*f040*/  STL [R1+0x1a00], R14 ;  /* 0x001a000e01007387 */ /* 0x0001e20000100800 */
[----:B-1----:R-:W-:-:S03]  /*f050*/  IADD3 R15, P5, R10, R4, RZ ;  /* 0x000000040a0f7210 */ /* 0x002fc60007fbe0ff */
[----:B------:R1:W-:Y:S04]  /*f060*/  STL [R1+0x19d4], R13 ;  /* 0x0019d40d01007387 */ /* 0x0003e80000100800 */
[----:B------:R2:W-:Y:S01]  /*f070*/  STL [R1+0x1a08], R15 ;  /* 0x001a080f01007387 */ /* 0x0005e20000100800 */
[C---:B0-----:R-:W-:Y:S01]  /*f080*/  IMAD.X R14, R55.reuse, 0x1, R8, P4 ;  /* 0x00000001370e7824 */ /* 0x041fe200020e0608 */
[----:B-1----:R-:W-:Y:S02]  /*f090*/  IADD3 R13, P4, R10, R5, RZ ;  /* 0x000000050a0d7210 */ /* 0x002fe40007f9e0ff */
[----:B------:R-:W4:Y:S04]  /*f0a0*/  LDL.LU R10, [R1+0xa4] ;  /* 0x0000a400010a7983 */ /* 0x000f280000300800 */
[----:B------:R0:W-:Y:S01]  /*f0b0*/  STL [R1+0x19dc], R14 ;  /* 0x0019dc0e01007387 */ /* 0x0001e20000100800 */
[----:B------:R-:W-:Y:S01]  /*f0c0*/  SHF.R.S32.HI R56, RZ, 0x1f, R56 ;  /* 0x0000001fff387819 */ /* 0x000fe20000011438 */
[----:B--2---:R-:W-:-:S02]  /*f0d0*/  IMAD.X R15, R55, 0x1, R6, P0 ;  /* 0x00000001370f7824 */ /* 0x004fc400000e0606 */
[----:B------:R3:W-:Y:S01]  /*f0e0*/  STL [R1+0x1a10], R13 ;  /* 0x001a100d01007387 */ /* 0x0007e20000100800 */
[----:B0-----:R-:W-:-:S05]  /*f0f0*/  IMAD.X R14, R55, 0x1, R7, P3 ;  /* 0x00000001370e7824 */ /* 0x001fca00018e0607 */
[----:B------:R0:W-:Y:S01]  /*f100*/  STL [R1+0x19e4], R14 ;  /* 0x0019e40e01007387 */ /* 0x0001e20000100800 */
[C---:B---3--:R-:W-:Y:S02]  /*f110*/  IADD3 R13, P3, R12.reuse, R3, RZ ;  /* 0x000000030c0d7210 */ /* 0x048fe40007f7e0ff */
[----:B0-----:R-:W-:-:S03]  /*f120*/  IADD3 R14, P0, R12, R2, RZ ;  /* 0x000000020c0e7210 */ /* 0x001fc60007f1e0ff */
        /* <DEDUP_REMOVED lines=8> */
[----:B------:R-:W-:Y:S01]  /*f1b0*/  STL [R1+0x19fc], R14 ;  /* 0x0019fc0e01007387 */ /* 0x000fe20000100800 */
[----:B0-----:R-:W-:-:S03]  /*f1c0*/  IADD3 R13, P1, R12, R5, RZ ;  /* 0x000000050c0d7210 */ /* 0x001fc60007f3e0ff */
[----:B------:R-:W2:Y:S01]  /*f1d0*/  LDL.LU R17, [R1+0xa8] ;  /* 0x0000a80001117983 */ /* 0x000ea20000300800 */
[C---:B------:R-:W-:Y:S01]  /*f1e0*/  IMAD.X R12, R56.reuse, 0x1, R7, P5 ;  /* 0x00000001380c7824 */ /* 0x040fe200028e0607 */
[----:B------:R-:W-:Y:S02]  /*f1f0*/  SHF.R.S32.HI R57, RZ, 0x1f, R57 ;  /* 0x0000001fff397819 */ /* 0x000fe40000011439 */
[----:B------:R0:W-:Y:S04]  /*f200*/  STL [R1+0x1a30], R13 ;  /* 0x001a300d01007387 */ /* 0x0001e80000100800 */
[----:B------:R1:W-:Y:S01]  /*f210*/  STL [R1+0x1a04], R12 ;  /* 0x001a040c01007387 */ /* 0x0003e20000100800 */
[----:B0-----:R-:W-:Y:S01]  /*f220*/  IMAD.X R13, R56, 0x1, R6, P4 ;  /* 0x00000001380d7824 */ /* 0x001fe200020e0606 */
[----:B-----5:R-:W-:-:S02]  /*f230*/  IADD3 R14, P5, R11, R3, RZ ;  /* 0x000000030b0e7210 */ /* 0x020fc40007fbe0ff */
[----:B-1----:R-:W-:-:S03]  /*f240*/  IADD3 R12, P4, R11, R2, RZ ;  /* 0x000000020b0c7210 */ /* 0x002fc60007f9e0ff */
[----:B------:R0:W-:Y:S04]  /*f250*/  STL [R1+0x1a38], R14 ;  /* 0x001a380e01007387 */ /* 0x0001e80000100800 */
[----:B------:R-:W3:Y:S04]  /*f260*/  LDL.LU R16, [R1+0x5c] ;  /* 0x00005c0001107983 */ /* 0x000ee80000300800 */
[----:B------:R1:W-:Y:S01]  /*f270*/  STL [R1+0x1a0c], R13 ;  /* 0x001a0c0d01007387 */ /* 0x0003e20000100800 */
[----:B0-----:R-:W-:-:S03]  /*f280*/  IMAD.X R14, R57, 0x1, R9, P3 ;  /* 0x00000001390e7824 */ /* 0x001fc600018e0609 */
[----:B------:R0:W-:Y:S01]  /*f290*/  STL [R1+0x1a40], R12 ;  /* 0x001a400c01007387 */ /* 0x0001e20000100800 */
[----:B-1----:R-:W-:-:S03]  /*f2a0*/  IADD3 R13, P3, R11, R4, RZ ;  /* 0x000000040b0d7210 */ /* 0x002fc60007f7e0ff */
[----:B------:R-:W-:Y:S01]  /*f2b0*/  STL [R1+0x1a14], R14 ;  /* 0x001a140e01007387 */ /* 0x000fe20000100800 */
[----:B0-----:R-:W-:-:S03]  /*f2c0*/  IMAD.X R12, R57, 0x1, R8, P0 ;  /* 0x00000001390c7824 */ /* 0x001fc600000e0608 */
[----:B------:R0:W-:Y:S01]  /*f2d0*/  STL [R1+0x1a48], R13 ;  /* 0x001a480d01007387 */ /* 0x0001e20000100800 */
[----:B------:R-:W-:-:S03]  /*f2e0*/  IADD3 R11, P0, R11, R5, RZ ;  /* 0x000000050b0b7210 */ /* 0x000fc60007f1e0ff */
[----:B------:R-:W5:Y:S04]  /*f2f0*/  LDL.LU R15, [R1+0xac] ;  /* 0x0000ac00010f7983 */ /* 0x000f680000300800 */
[----:B------:R1:W-:Y:S01]  /*f300*/  STL [R1+0x1a1c], R12 ;  /* 0x001a1c0c01007387 */ /* 0x0003e20000100800 */
[----:B0-----:R-:W-:-:S03]  /*f310*/  IMAD.X R13, R57, 0x1, R7, P2 ;  /* 0x00000001390d7824 */ /* 0x001fc600010e0607 */
[----:B------:R0:W-:Y:S01]  /*f320*/  STL [R1+0x1a50], R11 ;  /* 0x001a500b01007387 */ /* 0x0001e20000100800 */
[----:B------:R-:W-:Y:S02]  /*f330*/  SHF.R.S32.HI R59, RZ, 0x1f, R59 ;  /* 0x0000001fff3b7819 */ /* 0x000fe4000001143b */
[----:B-1----:R-:W-:Y:S01]  /*f340*/  IADD3 R12, P2, R52, R3, RZ ;  /* 0x00000003340c7210 */ /* 0x002fe20007f5e0ff */
[----:B------:R-:W-:Y:S01]  /*f350*/  STL [R1+0x1a24], R13 ;  /* 0x001a240d01007387 */ /* 0x000fe20000100800 */
[----:B0-----:R-:W-:-:S03]  /*f360*/  IMAD.X R11, R57, 0x1, R6, P1 ;  /* 0x00000001390b7824 */ /* 0x001fc600008e0606 */
[----:B------:R-:W5:Y:S04]  /*f370*/  LDL.LU R14, [R1+0x60] ;  /* 0x00006000010e7983 */ /* 0x000f680000300800 */
[----:B------:R0:W-:Y:S04]  /*f380*/  STL [R1+0x1a58], R12 ;  /* 0x001a580c01007387 */ /* 0x0001e80000100800 */
[----:B------:R1:W-:Y:S01]  /*f390*/  STL [R1+0x1a2c], R11 ;  /* 0x001a2c0b01007387 */ /* 0x0003e20000100800 */
[C---:B0-----:R-:W-:Y:S01]  /*f3a0*/  IADD3 R12, P1, R52.reuse, R2, RZ ;  /* 0x00000002340c7210 */ /* 0x041fe20007f3e0ff */
[----:B-1----:R-:W-:Y:S01]  /*f3b0*/  IMAD.X R11, R59, 0x1, R9, P5 ;  /* 0x000000013b0b7824 */ /* 0x002fe200028e0609 */
[----:B------:R-:W-:-:S03]  /*f3c0*/  IADD3 R13, P5, R52, R4, RZ ;  /* 0x00000004340d7210 */ /* 0x000fc60007fbe0ff */
[----:B------:R0:W-:Y:S04]  /*f3d0*/  STL [R1+0x1a60], R12 ;  /* 0x001a600c01007387 */ /* 0x0001e80000100800 */
[----:B------:R1:W-:Y:S04]  /*f3e0*/  STL [R1+0x1a34], R11 ;  /* 0x001a340b01007387 */ /* 0x0003e80000100800 */
[----:B------:R1:W-:Y:S01]  /*f3f0*/  STL [R1+0x1a68], R13 ;  /* 0x001a680d01007387 */ /* 0x0003e20000100800 */
[----:B0-----:R-:W-:Y:S01]  /*f400*/  IMAD.X R12, R59, 0x1, R8, P4 ;  /* 0x000000013b0c7824 */ /* 0x001fe200020e0608 */
[----:B-1----:R-:W-:-:S02]  /*f410*/  IADD3 R11, P4, R52, R5, RZ ;  /* 0x00000005340b7210 */ /* 0x002fc40007f9e0ff */
[----:B------:R-:W5:Y:S04]  /*f420*/  LDL.LU R13, [R1+0xb0] ;  /* 0x0000b000010d7983 */ /* 0x000f680000300800 */
[----:B------:R0:W-:Y:S04]  /*f430*/  STL [R1+0x1a3c], R12 ;  /* 0x001a3c0c01007387 */ /* 0x0001e80000100800 */
[----:B------:R1:W-:Y:S01]  /*f440*/  STL [R1+0x1a70], R11 ;  /* 0x001a700b01007387 */ /* 0x0003e20000100800 */
[C---:B0-----:R-:W-:Y:S02]  /*f450*/  IMAD.X R12, R59.reuse, 0x1, R7, P3 ;  /* 0x000000013b0c7824 */ /* 0x041fe400018e0607 */
[----:B-1----:R-:W-:-:S03]  /*f460*/  IMAD.X R11, R59, 0x1, R6, P0 ;  /* 0x000000013b0b7824 */ /* 0x002fc600000e0606 */
[----:B------:R0:W-:Y:S04]  /*f470*/  STL [R1+0x1a44], R12 ;  /* 0x001a440c01007387 */ /* 0x0001e80000100800 */
[----:B0-----:R-:W5:Y:S01]  /*f480*/  LDL.LU R12, [R1+0x64] ;  /* 0x00006400010c7983 */ /* 0x001f620000300800 */
[C---:B----4-:R-:W-:Y:S02]  /*f490*/  IADD3 R18, P3, R10.reuse, R3, RZ ;  /* 0x000000030a127210 */ /* 0x050fe40007f7e0ff */
[----:B------:R-:W-:-:S03]  /*f4a0*/  IADD3 R19, P0, R10, R2, RZ ;  /* 0x000000020a137210 */ /* 0x000fc60007f1e0ff */
[----:B------:R0:W-:Y:S04]  /*f4b0*/  STL [R1+0x1a78], R18 ;  /* 0x001a781201007387 */ /* 0x0001e80000100800 */
[----:B------:R1:W-:Y:S01]  /*f4c0*/  STL [R1+0x1a4c], R11 ;  /* 0x001a4c0b01007387 */ /* 0x0003e20000100800 */
[----:B0-----:R-:W-:-:S03]  /*f4d0*/  IMAD.X R18, R60, 0x1, R9, P2 ;  /* 0x000000013c127824 */ /* 0x001fc600010e0609 */
[----:B------:R-:W-:Y:S01]  /*f4e0*/  STL [R1+0x1a80], R19 ;  /* 0x001a801301007387 */ /* 0x000fe20000100800 */
[----:B-1----:R-:W-:-:S03]  /*f4f0*/  IADD3 R11, P2, R10, R4, RZ ;  /* 0x000000040a0b7210 */ /* 0x002fc60007f5e0ff */
[----:B------:R-:W-:Y:S04]  /*f500*/  STL [R1+0x1a54], R18 ;  /* 0x001a541201007387 */ /* 0x000fe80000100800 */
[----:B------:R0:W-:Y:S04]  /*f510*/  STL [R1+0x1a88], R11 ;  /* 0x001a880b01007387 */ /* 0x0001e80000100800 */
[----:B0-----:R-:W4:Y:S01]  /*f520*/  LDL.LU R11, [R1+0xb4] ;  /* 0x0000b400010b7983 */ /* 0x001f220000300800 */
[----:B------:R-:W-:Y:S01]  /*f530*/  IMAD.X R19, R60, 0x1, R8, P1 ;  /* 0x000000013c137824 */ /* 0x000fe200008e0608 */
[----:B------:R-:W-:Y:S01]  /*f540*/  IADD3 R18, P1, R10, R5, RZ ;  /* 0x000000050a127210 */ /* 0x000fe20007f3e0ff */
[----:B------:R-:W-:-:S03]  /*f550*/  IMAD.X R10, R60, 0x1, R7, P5 ;  /* 0x000000013c0a7824 */ /* 0x000fc600028e0607 */
[----:B------:R-:W-:Y:S04]  /*f560*/  STL [R1+0x1a5c], R19 ;  /* 0x001a5c1301007387 */ /* 0x000fe80000100800 */
[----:B------:R0:W-:Y:S04]  /*f570*/  STL [R1+0x1a90], R18 ;  /* 0x001a901201007387 */ /* 0x0001e80000100800 */
[----:B------:R1:W-:Y:S01]  /*f580*/  STL [R1+0x1a64], R10 ;  /* 0x001a640a01007387 */ /* 0x0003e20000100800 */
[----:B0-----:R-:W-:-:S03]  /*f590*/  IMAD.X R18, R60, 0x1, R6, P4 ;  /* 0x000000013c127824 */ /* 0x001fc600020e0606 */
[----:B-1----:R-:W4:Y:S01]  /*f5a0*/  LDL.LU R10, [R1+0x68] ;  /* 0x00006800010a7983 */ /* 0x002f220000300800 */
[----:B--2---:R-:W-:-:S05]  /*f5b0*/  IADD3 R19, P5, R17, R3, RZ ;  /* 0x0000000311137210 */ /* 0x004fca0007fbe0ff */
[----:B------:R0:W-:Y:S04]  /*f5c0*/  STL [R1+0x1a98], R19 ;  /* 0x001a981301007387 */ /* 0x0001e80000100800 */
[----:B------:R3:W-:Y:S01]  /*f5d0*/  STL [R1+0x1a6c], R18 ;  /* 0x001a6c1201007387 */ /* 0x0007e20000100800 */
[----:B0-----:R-:W-:-:S05]  /*f5e0*/  IADD3 R19, P4, R17, R2, RZ ;  /* 0x0000000211137210 */ /* 0x001fca0007f9e0ff */
[----:B------:R0:W-:Y:S01]  /*f5f0*/  STL [R1+0x1aa0], R19 ;  /* 0x001aa01301007387 */ /* 0x0001e20000100800 */
[C---:B---3--:R-:W-:Y:S01]  /*f600*/  IMAD.X R18, R16.reuse, 0x1, R9, P3 ;  /* 0x0000000110127824 */ /* 0x048fe200018e0609 */
[----:B------:R-:W-:Y:S01]  /*f610*/  IADD3 R20, P3, R17, R4, RZ ;  /* 0x0000000411147210 */ /* 0x000fe20007f7e0ff */
[----:B0-----:R-:W-:-:S03]  /*f620*/  IMAD.X R19, R16, 0x1, R8, P0 ;  /* 0x0000000110137824 */ /* 0x001fc600000e0608 */
[----:B------:R0:W-:Y:S04]  /*f630*/  STL [R1+0x1a74], R18 ;  /* 0x001a741201007387 */ /* 0x0001e80000100800 */
[----:B------:R-:W-:Y:S04]  /*f640*/  STL [R1+0x1aa8], R20 ;  /* 0x001aa81401007387 */ /* 0x000fe80000100800 */
[----:B------:R5:W-:Y:S01]  /*f650*/  STL [R1+0x1a7c], R19 ;  /* 0x001a7c1301007387 */ /* 0x000be20000100800 */
[----:B0-----:R-:W-:Y:S01]  /*f660*/  IADD3 R18, P0, R17, R5, RZ ;  /* 0x0000000511127210 */ /* 0x001fe20007f1e0ff */
[----:B------:R-:W-:-:S04]  /*f670*/  IMAD.X R17, R16, 0x1, R7, P2 ;  /* 0x0000000110117824 */ /* 0x000fc800010e0607 */
[----:B------:R0:W-:Y:S01]  /*f680*/  STL [R1+0x1ab0], R18 ;  /* 0x001ab01201007387 */ /* 0x0001e20000100800 */
[----:B-----5:R-:W-:-:S03]  /*f690*/  IADD3 R19, P2, R15, R3, RZ ;  /* 0x000000030f137210 */ /* 0x020fc60007f5e0ff */
[----:B------:R1:W-:Y:S04]  /*f6a0*/  STL [R1+0x1a84], R17 ;  /* 0x001a841101007387 */ /* 0x0003e80000100800 */
[----:B------:R2:W-:Y:S01]  /*f6b0*/  STL [R1+0x1ab8], R19 ;  /* 0x001ab81301007387 */ /* 0x0005e20000100800 */
[----:B0-----:R-:W-:-:S03]  /*f6c0*/  IMAD.X R18, R16, 0x1, R6, P1 ;  /* 0x0000000110127824 */ /* 0x001fc600008e0606 */
[----:B------:R-:W3:Y:S01]  /*f6d0*/  LDL.LU R16, [R1+0xd4] ;  /* 0x0000d40001107983 */ /* 0x000ee20000300800 */
[----:B-1----:R-:W-:-:S03]  /*f6e0*/  IADD3 R17, P1, R15, R2, RZ ;  /* 0x000000020f117210 */ /* 0x002fc60007f3e0ff */
[----:B------:R0:W-:Y:S04]  /*f6f0*/  STL [R1+0x1a8c], R18 ;  /* 0x001a8c1201007387 */ /* 0x0001e80000100800 */
[----:B------:R1:W-:Y:S01]  /*f700*/  STL [R1+0x1ac0], R17 ;  /* 0x001ac01101007387 */ /* 0x0003e20000100800 */
[C---:B--2---:R-:W-:Y:S02]  /*f710*/  IMAD.X R19, R14.reuse, 0x1, R8, P4 ;  /* 0x000000010e137824 */ /* 0x044fe400020e0608 */
[----:B0-----:R-:W-:Y:S01]  /*f720*/  IMAD.X R18, R14, 0x1, R9, P5 ;  /* 0x000000010e127824 */ /* 0x001fe200028e0609 */
[----:B-1----:R-:W-:-:S04]  /*f730*/  IADD3 R17, P5, R15, R4, RZ ;  /* 0x000000040f117210 */ /* 0x002fc80007fbe0ff */
[----:B------:R0:W-:Y:S04]  /*f740*/  STL [R1+0x1a94], R18 ;  /* 0x001a941201007387 */ /* 0x0001e80000100800 */
[----:B------:R1:W-:Y:S04]  /*f750*/  STL [R1+0x1ac8], R17 ;  /* 0x001ac81101007387 */ /* 0x0003e80000100800 */
[----:B------:R-:W-:Y:S01]  /*f760*/  STL [R1+0x1a9c], R19 ;  /* 0x001a9c1301007387 */ /* 0x000fe20000100800 */
[----:B0-----:R-:W-:-:S03]  /*f770*/  IADD3 R18, P4, R15, R5, RZ ;  /* 0x000000050f127210 */ /* 0x001fc60007f9e0ff */
[----:B------:R-:W2:Y:S01]  /*f780*/  LDL.LU R15, [R1+0xb8] ;  /* 0x0000b800010f7983 */ /* 0x000ea20000300800 */
[----:B-1----:R-:W-:-:S03]  /*f790*/  IMAD.X R17, R14, 0x1, R7, P3 ;  /* 0x000000010e117824 */ /* 0x002fc600018e0607 */
[----:B------:R0:W-:Y:S04]  /*f7a0*/  STL [R1+0x1ad0], R18 ;  /* 0x001ad01201007387 */ /* 0x0001e80000100800 */
[----:B------:R1:W-:Y:S01]  /*f7b0*/  STL [R1+0x1aa4], R17 ;  /* 0x001aa41101007387 */ /* 0x0003e20000100800 */
[----:B0-----:R-:W-:Y:S01]  /*f7c0*/  IMAD.X R18, R14, 0x1, R6, P0 ;  /* 0x000000010e127824 */ /* 0x001fe200000e0606 */
[C---:B------:R-:W-:Y:S02]  /*f7d0*/  IADD3 R19, P3, R13.reuse, R3, RZ ;  /* 0x000000030d137210 */ /* 0x040fe40007f7e0ff */
[----:B-1----:R-:W-:-:S03]  /*f7e0*/  IADD3 R17, P0, R13, R2, RZ ;  /* 0x000000020d117210 */ /* 0x002fc60007f1e0ff */
[----:B------:R-:W-:Y:S04]  /*f7f0*/  STL [R1+0x1ad8], R19 ;  /* 0x001ad81301007387 */ /* 0x000fe80000100800 */
[----:B------:R-:W5:Y:S04]  /*f800*/  LDL.LU R14, [R1+0xdc] ;  /* 0x0000dc00010e7983 */ /* 0x000f680000300800 */
[----:B------:R0:W-:Y:S04]  /*f810*/  STL [R1+0x1aac], R18 ;  /* 0x001aac1201007387 */ /* 0x0001e80000100800 */
[----:B------:R1:W-:Y:S01]  /*f820*/  STL [R1+0x1ae0], R17 ;  /* 0x001ae01101007387 */ /* 0x0003e20000100800 */
[C---:B0-----:R-:W-:Y:S01]  /*f830*/  IMAD.X R18, R12.reuse, 0x1, R9, P2 ;  /* 0x000000010c127824 */ /* 0x041fe200010e0609 */
[----:B-1----:R-:W-:Y:S01]  /*f840*/  IADD3 R17, P2, R13, R4, RZ ;  /* 0x000000040d117210 */ /* 0x002fe20007f5e0ff */
[----:B------:R-:W-:-:S03]  /*f850*/  IMAD.X R19, R12, 0x1, R8, P1 ;  /* 0x000000010c137824 */ /* 0x000fc600008e0608 */
[----:B------:R0:W-:Y:S04]  /*f860*/  STL [R1+0x1ab4], R18 ;  /* 0x001ab41201007387 */ /* 0x0001e80000100800 */
[----:B------:R1:W-:Y:S04]  /*f870*/  STL [R1+0x1ae8], R17 ;  /* 0x001ae81101007387 */ /* 0x0003e80000100800 */
[----:B------:R-:W-:Y:S01]  /*f880*/  STL [R1+0x1abc], R19 ;  /* 0x001abc1301007387 */ /* 0x000fe20000100800 */
[----:B0-----:R-:W-:-:S03]  /*f890*/  IADD3 R18, P1, R13, R5, RZ ;  /* 0x000000050d127210 */ /* 0x001fc60007f3e0ff */
[----:B------:R-:W5:Y:S01]  /*f8a0*/  LDL.LU R13, [R1+0xbc] ;  /* 0x0000bc00010d7983 */ /* 0x000f620000300800 */
[----:B-1----:R-:W-:-:S03]  /*f8b0*/  IMAD.X R17, R12, 0x1, R7, P5 ;  /* 0x000000010c117824 */ /* 0x002fc600028e0607 */
[----:B------:R0:W-:Y:S04]  /*f8c0*/  STL [R1+0x1af0], R18 ;  /* 0x001af01201007387 */ /* 0x0001e80000100800 */
[----:B------:R1:W-:Y:S01]  /*f8d0*/  STL [R1+0x1ac4], R17 ;  /* 0x001ac41101007387 */ /* 0x0003e20000100800 */
[----:B0-----:R-:W-:Y:S01]  /*f8e0*/  IMAD.X R18, R12, 0x1, R6, P4 ;  /* 0x000000010c127824 */ /* 0x001fe200020e0606 */
[----:B----4-:R-:W-:-:S05]  /*f8f0*/  IADD3 R19, P5, R11, R3, RZ ;  /* 0x000000030b137210 */ /* 0x010fca0007fbe0ff */
[----:B------:R-:W-:Y:S04]  /*f900*/  STL [R1+0x1af8], R19 ;  /* 0x001af81301007387 */ /* 0x000fe80000100800 */
[----:B------:R-:W4:Y:S01]  /*f910*/  LDL.LU R12, [R1+0xe4] ;  /* 0x0000e400010c7983 */ /* 0x000f220000300800 */
[----:B-1----:R-:W-:-:S03]  /*f920*/  IADD3 R17, P4, R11, R2, RZ ;  /* 0x000000020b117210 */ /* 0x002fc60007f9e0ff */
[----:B------:R0:W-:Y:S04]  /*f930*/  STL [R1+0x1acc], R18 ;  /* 0x001acc1201007387 */ /* 0x0001e80000100800 */
[----:B------:R1:W-:Y:S01]  /*f940*/  STL [R1+0x1b00], R17 ;  /* 0x001b001101007387 */ /* 0x0003e20000100800 */
[C---:B0-----:R-:W-:Y:S02]  /*f950*/  IMAD.X R18, R10.reuse, 0x1, R9, P3 ;  /* 0x000000010a127824 */ /* 0x041fe400018e0609 */
[----:B------:R-:W-:Y:S01]  /*f960*/  IMAD.X R19, R10, 0x1, R8, P0 ;  /* 0x000000010a137824 */ /* 0x000fe200000e0608 */
[C---:B-1----:R-:W-:Y:S02]  /*f970*/  IADD3 R17, P3, R11.reuse, R4, RZ ;  /* 0x000000040b117210 */ /* 0x042fe40007f7e0ff */
[----:B------:R0:W-:Y:S04]  /*f980*/  STL [R1+0x1ad4], R18 ;  /* 0x001ad41201007387 */ /* 0x0001e80000100800 */
[----:B------:R1:W-:Y:S04]  /*f990*/  STL [R1+0x1b08], R17 ;  /* 0x001b081101007387 */ /* 0x0003e80000100800 */
[----:B------:R1:W-:Y:S01]  /*f9a0*/  STL [R1+0x1adc], R19 ;  /* 0x001adc1301007387 */ /* 0x0003e20000100800 */
[----:B0-----:R-:W-:-:S03]  /*f9b0*/  IADD3 R18, P0, R11, R5, RZ ;  /* 0x000000050b127210 */ /* 0x001fc60007f1e0ff */
[----:B------:R-:W4:Y:S01]  /*f9c0*/  LDL.LU R11, [R1+0xc0] ;  /* 0x0000c000010b7983 */ /* 0x000f220000300800 */
[----:B-1----:R-:W-:-:S03]  /*f9d0*/  IMAD.X R17, R10, 0x1, R7, P2 ;  /* 0x000000010a117824 */ /* 0x002fc600010e0607 */
[----:B------:R0:W-:Y:S01]  /*f9e0*/  STL [R1+0x1b10], R18 ;  /* 0x001b101201007387 */ /* 0x0001e20000100800 */
[----:B------:R-:W-:-:S03]  /*f9f0*/  IADD3 R19, P2, R58, R3, RZ ;  /* 0x000000033a137210 */ /* 0x000fc60007f5e0ff */
[----:B------:R1:W-:Y:S01]  /*fa00*/  STL [R1+0x1ae4], R17 ;  /* 0x001ae41101007387 */ /* 0x0003e20000100800 */
[----:B0-----:R-:W-:-:S03]  /*fa10*/  IMAD.X R18, R10, 0x1, R6, P1 ;  /* 0x000000010a127824 */ /* 0x001fc600008e0606 */
[----:B------:R3:W-:Y:S01]  /*fa20*/  STL [R1+0x1b18], R19 ;  /* 0x001b181301007387 */ /* 0x0007e20000100800 */
[----:B-1----:R-:W-:-:S03]  /*fa30*/  IADD3 R17, P1, R58, R2, RZ ;  /* 0x000000023a117210 */ /* 0x002fc60007f3e0ff */
[----:B------:R-:W4:Y:S04]  /*fa40*/  LDL.LU R10, [R1+0xf0] ;  /* 0x0000f000010a7983 */ /* 0x000f280000300800 */
[----:B------:R0:W-:Y:S04]  /*fa50*/  STL [R1+0x1aec], R18 ;  /* 0x001aec1201007387 */ /* 0x0001e80000100800 */
[----:B------:R1:W-:Y:S01]  /*fa60*/  STL [R1+0x1b20], R17 ;  /* 0x001b201101007387 */ /* 0x0003e20000100800 */
[----:B---3--:R-:W-:Y:S01]  /*fa70*/  IMAD.X R19, R16, 0x1, R9, P5 ;  /* 0x0000000110137824 */ /* 0x008fe200028e0609 */
[----:B0-----:R-:W-:Y:S01]  /*fa80*/  IADD3 R18, P5, R58, R4, RZ ;  /* 0x000000043a127210 */ /* 0x001fe20007fbe0ff */
[----:B-1----:R-:W-:-:S03]  /*fa90*/  IMAD.X R17, R16, 0x1, R8, P4 ;  /* 0x0000000110117824 */ /* 0x002fc600020e0608 */
[----:B------:R0:W-:Y:S04]  /*faa0*/  STL [R1+0x1af4], R19 ;  /* 0x001af41301007387 */ /* 0x0001e80000100800 */
[----:B------:R1:W-:Y:S04]  /*fab0*/  STL [R1+0x1b28], R18 ;  /* 0x001b281201007387 */ /* 0x0003e80000100800 */
[----:B------:R3:W-:Y:S01]  /*fac0*/  STL [R1+0x1afc], R17 ;  /* 0x001afc1101007387 */ /* 0x0007e20000100800 */
[----:B0-----:R-:W-:Y:S01]  /*fad0*/  IADD3 R19, P4, R58, R5, RZ ;  /* 0x000000053a137210 */ /* 0x001fe20007f9e0ff */
[----:B-1----:R-:W-:-:S02]  /*fae0*/  IMAD.X R18, R16, 0x1, R7, P3 ;  /* 0x0000000110127824 */ /* 0x002fc400018e0607 */
[----:B---3--:R-:W3:Y:S04]  /*faf0*/  LDL.LU R17, [R1+0xc4] ;  /* 0x0000c40001117983 */ /* 0x008ee80000300800 */
[----:B------:R0:W-:Y:S01]  /*fb00*/  STL [R1+0x1b30], R19 ;  /* 0x001b301301007387 */ /* 0x0001e20000100800 */
[----:B--2---:R-:W-:-:S03]  /*fb10*/  IADD3 R20, P3, R15, R3, RZ ;  /* 0x000000030f147210 */ /* 0x004fc60007f7e0ff */
[----:B------:R1:W-:Y:S01]  /*fb20*/  STL [R1+0x1b04], R18 ;  /* 0x001b041201007387 */ /* 0x0003e20000100800 */
[----:B0-----:R-:W-:-:S03]  /*fb30*/  IMAD.X R19, R16, 0x1, R6, P0 ;  /* 0x0000000110137824 */ /* 0x001fc600000e0606 */
[----:B------:R-:W-:Y:S01]  /*fb40*/  STL [R1+0x1b38], R20 ;  /* 0x001b381401007387 */ /* 0x000fe20000100800 */
[----:B-1----:R-:W-:-:S03]  /*fb50*/  IADD3 R18, P0, R15, R2, RZ ;  /* 0x000000020f127210 */ /* 0x002fc60007f1e0ff */
[----:B------:R-:W2:Y:S04]  /*fb60*/  LDL.LU R16, [R1+0xf8] ;  /* 0x0000f80001107983 */ /* 0x000ea80000300800 */
[----:B------:R5:W-:Y:S04]  /*fb70*/  STL [R1+0x1b0c], R19 ;  /* 0x001b0c1301007387 */ /* 0x000be80000100800 */
[----:B------:R0:W-:Y:S01]  /*fb80*/  STL [R1+0x1b40], R18 ;  /* 0x001b401201007387 */ /* 0x0001e20000100800 */
[C---:B-----5:R-:W-:Y:S02]  /*fb90*/  IMAD.X R19, R14.reuse, 0x1, R9, P2 ;  /* 0x000000010e137824 */ /* 0x060fe400010e0609 */
[----:B------:R-:W-:Y:S01]  /*fba0*/  IMAD.X R20, R14, 0x1, R8, P1 ;  /* 0x000000010e147824 */ /* 0x000fe200008e0608 */
[----:B0-----:R-:W-:-:S02]  /*fbb0*/  IADD3 R18, P2, R15, R4, RZ ;  /* 0x000000040f127210 */ /* 0x001fc40007f5e0ff */
        /* <DEDUP_REMOVED lines=15> */
[C---:B----4-:R-:W-:Y:S01]  /*fcb0*/  IMAD.X R19, R12.reuse, 0x1, R9, P3 ;  /* 0x000000010c137824 */ /* 0x050fe200018e0609 */
[----:B0-----:R-:W-:Y:S01]  /*fcc0*/  IADD3 R18, P3, R13, R4, RZ ;  /* 0x000000040d127210 */ /* 0x001fe20007f7e0ff */
[----:B------:R-:W-:-:S03]  /*fcd0*/  IMAD.X R20, R12, 0x1, R8, P0 ;  /* 0x000000010c147824 */ /* 0x000fc600000e0608 */
[----:B------:R0:W-:Y:S04]  /*fce0*/  STL [R1+0x1b34], R19 ;  /* 0x001b341301007387 */ /* 0x0001e80000100800 */
[----:B------:R1:W-:Y:S04]  /*fcf0*/  STL [R1+0x1b68], R18 ;  /* 0x001b681201007387 */ /* 0x0003e80000100800 */
[----:B------:R4:W-:Y:S01]  /*fd00*/  STL [R1+0x1b3c], R20 ;  /* 0x001b3c1401007387 */ /* 0x0009e20000100800 */
[----:B0-----:R-:W-:-:S03]  /*fd10*/  IADD3 R19, P0, R13, R5, RZ ;  /* 0x000000050d137210 */ /* 0x001fc60007f1e0ff */
[----:B------:R-:W5:Y:S01]  /*fd20*/  LDL.LU R13, [R1+0xcc] ;  /* 0x0000cc00010d7983 */ /* 0x000f620000300800 */
[----:B-1----:R-:W-:-:S03]  /*fd30*/  IMAD.X R18, R12, 0x1, R7, P2 ;  /* 0x000000010c127824 */ /* 0x002fc600010e0607 */
[----:B------:R0:W-:Y:S04]  /*fd40*/  STL [R1+0x1b70], R19 ;  /* 0x001b701301007387 */ /* 0x0001e80000100800 */
[----:B------:R1:W-:Y:S01]  /*fd50*/  STL [R1+0x1b44], R18 ;  /* 0x001b441201007387 */ /* 0x0003e20000100800 */
[C---:B----4-:R-:W-:Y:S01]  /*fd60*/  IADD3 R20, P2, R11.reuse, R3, RZ ;  /* 0x000000030b147210 */ /* 0x050fe20007f5e0ff */
[----:B0-----:R-:W-:Y:S01]  /*fd70*/  IMAD.X R19, R12, 0x1, R6, P1 ;  /* 0x000000010c137824 */ /* 0x001fe200008e0606 */
[----:B-1----:R-:W-:-:S03]  /*fd80*/  IADD3 R18, P1, R11, R2, RZ ;  /* 0x000000020b127210 */ /* 0x002fc60007f3e0ff */
[----:B------:R0:W-:Y:S04]  /*fd90*/  STL [R1+0x1b78], R20 ;  /* 0x001b781401007387 */ /* 0x0001e80000100800 */
[----:B------:R-:W4:Y:S04]  /*fda0*/  LDL.LU R12, [R1+0x108] ;  /* 0x00010800010c7983 */ /* 0x000f280000300800 */
[----:B------:R1:W-:Y:S04]  /*fdb0*/  STL [R1+0x1b4c], R19 ;  /* 0x001b4c1301007387 */ /* 0x0003e80000100800 */
[----:B------:R1:W-:Y:S01]  /*fdc0*/  STL [R1+0x1b80], R18 ;  /* 0x001b801201007387 */ /* 0x0003e20000100800 */
[----:B0-----:R-:W-:-:S02]  /*fdd0*/  IMAD.X R20, R10, 0x1, R8, P4 ;  /* 0x000000010a147824 */ /* 0x001fc400020e0608 */
[----:B-1----:R-:W-:Y:S01]  /*fde0*/  IMAD.X R19, R10, 0x1, R9, P5 ;  /* 0x000000010a137824 */ /* 0x002fe200028e0609 */
[----:B------:R-:W-:-:S04]  /*fdf0*/  IADD3 R18, P5, R11, R4, RZ ;  /* 0x000000040b127210 */ /* 0x000fc80007fbe0ff */
[----:B------:R0:W-:Y:S04]  /*fe00*/  STL [R1+0x1b54], R19 ;  /* 0x001b541301007387 */ /* 0x0001e80000100800 */
[----:B------:R1:W-:Y:S04]  /*fe10*/  STL [R1+0x1b88], R18 ;  /* 0x001b881201007387 */ /* 0x0003e80000100800 */
[----:B------:R-:W-:Y:S01]  /*fe20*/  STL [R1+0x1b5c], R20 ;  /* 0x001b5c1401007387 */ /* 0x000fe20000100800 */
[----:B0-----:R-:W-:-:S03]  /*fe30*/  IADD3 R19, P4, R11, R5, RZ ;  /* 0x000000050b137210 */ /* 0x001fc60007f9e0ff */
[----:B------:R-:W4:Y:S01]  /*fe40*/  LDL.LU R11, [R1+0xd0] ;  /* 0x0000d000010b7983 */ /* 0x000f220000300800 */
[----:B-1----:R-:W-:-:S03]  /*fe50*/  IMAD.X R18, R10, 0x1, R7, P3 ;  /* 0x000000010a127824 */ /* 0x002fc600018e0607 */
[----:B------:R0:W-:Y:S04]  /*fe60*/  STL [R1+0x1b90], R19 ;  /* 0x001b901301007387 */ /* 0x0001e80000100800 */
[----:B------:R1:W-:Y:S01]  /*fe70*/  STL [R1+0x1b64], R18 ;  /* 0x001b641201007387 */ /* 0x0003e20000100800 */
[----:B0-----:R-:W-:Y:S01]  /*fe80*/  IMAD.X R19, R10, 0x1, R6, P0 ;  /* 0x000000010a137824 */ /* 0x001fe200000e0606 */
[C---:B---3--:R-:W-:Y:S02]  /*fe90*/  IADD3 R20, P3, R17.reuse, R3, RZ ;  /* 0x0000000311147210 */ /* 0x048fe40007f7e0ff */
[----:B-1----:R-:W-:-:S03]  /*fea0*/  IADD3 R18, P0, R17, R2, RZ ;  /* 0x0000000211127210 */ /* 0x002fc60007f1e0ff */
[----:B------:R2:W-:Y:S04]  /*feb0*/  STL [R1+0x1b98], R20 ;  /* 0x001b981401007387 */ /* 0x0005e80000100800 */
[----:B------:R-:W3:Y:S04]  /*fec0*/  LDL.LU R10, [R1+0x10c] ;  /* 0x00010c00010a7983 */ /* 0x000ee80000300800 */
[----:B------:R0:W-:Y:S04]  /*fed0*/  STL [R1+0x1b6c], R19 ;  /* 0x001b6c1301007387 */ /* 0x0001e80000100800 */
[----:B------:R1:W-:Y:S01]  /*fee0*/  STL [R1+0x1ba0], R18 ;  /* 0x001ba01201007387 */ /* 0x0003e20000100800 */
[C---:B--2---:R-:W-:Y:S01]  /*fef0*/  IMAD.X R20, R16.reuse, 0x1, R9, P2 ;  /* 0x0000000110147824 */ /* 0x044fe200010e0609 */
[----:B0-----:R-:W-:Y:S01]  /*ff00*/  IADD3 R19, P2, R17, R4, RZ ;  /* 0x0000000411137210 */ /* 0x001fe20007f5e0ff */
[----:B-1----:R-:W-:-:S03]  /*ff10*/  IMAD.X R18, R16, 0x1, R8, P1 ;  /* 0x0000000110127824 */ /* 0x002fc600008e0608 */
[----:B------:R-:W-:Y:S01]  /*ff20*/  STL [R1+0x1b74], R20 ;  /* 0x001b741401007387 */ /* 0x000fe20000100800 */
[----:B------:R-:W-:-:S03]  /*ff30*/  IADD3 R17, P1, R17, R5, RZ ;  /* 0x0000000511117210 */ /* 0x000fc60007f3e0ff */
[----:B------:R0:W-:Y:S04]  /*ff40*/  STL [R1+0x1ba8], R19 ;  /* 0x001ba81301007387 */ /* 0x0001e80000100800 */
[----:B------:R1:W-:Y:S01]  /*ff50*/  STL [R1+0x1b7c], R18 ;  /* 0x001b7c1201007387 */ /* 0x0003e20000100800 */
[----:B0-----:R-:W-:-:S03]  /*ff60*/  IMAD.X R19, R16, 0x1, R7, P5 ;  /* 0x0000000110137824 */ /* 0x001fc600028e0607 */
[----:B-1----:R-:W2:Y:S04]  /*ff70*/  LDL.LU R18, [R1+0xd8] ;  /* 0x0000d80001127983 */ /* 0x002ea80000300800 */
[----:B------:R5:W-:Y:S04]  /*ff80*/  STL [R1+0x1bb0], R17 ;  /* 0x001bb01101007387 */ /* 0x000be80000100800 */
[----:B------:R0:W-:Y:S01]  /*ff90*/  STL [R1+0x1b84], R19 ;  /* 0x001b841301007387 */ /* 0x0001e20000100800 */
[C---:B-----5:R-:W-:Y:S01]  /*ffa0*/  IADD3 R17, P5, R15.reuse, R3, RZ ;  /* 0x000000030f117210 */ /* 0x060fe20007fbe0ff */
[----:B0-----:R-:W-:Y:S01]  /*ffb0*/  IMAD.X R19, R16, 0x1, R6, P4 ;  /* 0x0000000110137824 */ /* 0x001fe200020e0606 */
[----:B------:R-:W-:-:S03]  /*ffc0*/  IADD3 R16, P4, R15, R2, RZ ;  /* 0x000000020f107210 */ /* 0x000fc60007f9e0ff */
[----:B------:R0:W-:Y:S04]  /*ffd0*/  STL [R1+0x1bb8], R17 ;  /* 0x001bb81101007387 */ /* 0x0001e80000100800 */
[----:B0-----:R-:W5:Y:S04]  /*ffe0*/  LDL.LU R17, [R1+0x110] ;  /* 0x0001100001117983 */ /* 0x001f680000300800 */
[----:B------:R0:W-:Y:S01]  /*fff0*/  STL [R1+0x1b8c], R19 ;  /* 0x001b8c1301007387 */ /* 0x0001e20000100800 */
[----:B------:R-:W-:-:S03]  /*10000*/  IMAD.X R20, R14, 0x1, R9, P3 ;  /* 0x000000010e147824 */ /* 0x000fc600018e0609 */
[----:B------:R1:W-:Y:S01]  /*10010*/  STL [R1+0x1bc0], R16 ;  /* 0x001bc01001007387 */ /* 0x0003e20000100800 */
[----:B0-----:R-:W-:-:S03]  /*10020*/  IADD3 R19, P3, R15, R4, RZ ;  /* 0x000000040f137210 */ /* 0x001fc60007f7e0ff */
[----:B------:R-:W-:Y:S01]  /*10030*/  STL [R1+0x1b94], R20 ;  /* 0x001b941401007387 */ /* 0x000fe20000100800 */
[C---:B-1----:R-:W-:Y:S01]  /*10040*/  IMAD.X R16, R14.reuse, 0x1, R8, P0 ;  /* 0x000000010e107824 */ /* 0x042fe200000e0608 */
[----:B------:R-:W-:Y:S02]  /*10050*/  IADD3 R15, P0, R15, R5, RZ ;  /* 0x000000050f0f7210 */ /* 0x000fe40007f1e0ff */
[----:B------:R0:W-:Y:S04]  /*10060*/  STL [R1+0x1bc8], R19 ;  /* 0x001bc81301007387 */ /* 0x0001e80000100800 */
[----:B------:R1:W-:Y:S01]  /*10070*/  STL [R1+0x1b9c], R16 ;  /* 0x001b9c1001007387 */ /* 0x0003e20000100800 */
[----:B0-----:R-:W-:-:S03]  /*10080*/  IMAD.X R19, R14, 0x1, R7, P2 ;  /* 0x000000010e137824 */ /* 0x001fc600010e0607 */
[----:B-1----:R-:W5:Y:S04]  /*10090*/  LDL.LU R16, [R1+0xe0] ;  /* 0x0000e00001107983 */ /* 0x002f680000300800 */
[----:B------:R0:W-:Y:S04]  /*100a0*/  STL [R1+0x1bd0], R15 ;  /* 0x001bd00f01007387 */ /* 0x0001e80000100800 */
[----:B------:R-:W-:Y:S01]  /*100b0*/  STL [R1+0x1ba4], R19 ;  /* 0x001ba41301007387 */ /* 0x000fe20000100800 */
[----:B0-----:R-:W-:-:S05]  /*100c0*/  IADD3 R15, P2, R13, R3, RZ ;  /* 0x000000030d0f7210 */ /* 0x001fca0007f5e0ff */
[----:B------:R0:W-:Y:S04]  /*100d0*/  STL [R1+0x1bd8], R15 ;  /* 0x001bd80f01007387 */ /* 0x0001e80000100800 */
[----:B0-----:R-:W5:Y:S01]  /*100e0*/  LDL.LU R15, [R1+0x114] ;  /* 0x00011400010f7983 */ /* 0x001f620000300800 */
[----:B------:R-:W-:Y:S01]  /*100f0*/  IMAD.X R19, R14, 0x1, R6, P1 ;  /* 0x000000010e137824 */ /* 0x000fe200008e0606 */
[----:B------:R-:W-:-:S04]  /*10100*/  IADD3 R14, P1, R13, R2, RZ ;  /* 0x000000020d0e7210 */ /* 0x000fc80007f3e0ff */
[----:B------:R4:W-:Y:S04]  /*10110*/  STL [R1+0x1bac], R19 ;  /* 0x001bac1301007387 */ /* 0x0009e80000100800 */
[----:B------:R0:W-:Y:S01]  /*10120*/  STL [R1+0x1be0], R14 ;  /* 0x001be00e01007387 */ /* 0x0001e20000100800 */
[C---:B----4-:R-:W-:Y:S01]  /*10130*/  IMAD.X R19, R12.reuse, 0x1, R9, P5 ;  /* 0x000000010c137824 */ /* 0x050fe200028e0609 */
[----:B------:R-:W-:Y:S01]  /*10140*/  IADD3 R20, P5, R13, R4, RZ ;  /* 0x000000040d147210 */ /* 0x000fe20007fbe0ff */
[----:B0-----:R-:W-:-:S03]  /*10150*/  IMAD.X R14, R12, 0x1, R8, P4 ;  /* 0x000000010c0e7824 */ /* 0x001fc600020e0608 */
[----:B------:R0:W-:Y:S04]  /*10160*/  STL [R1+0x1bb4], R19 ;  /* 0x001bb41301007387 */ /* 0x0001e80000100800 */
[----:B------:R-:W-:Y:S01]  /*10170*/  STL [R1+0x1be8], R20 ;  /* 0x001be81401007387 */ /* 0x000fe20000100800 */
[----:B0-----:R-:W-:-:S03]  /*10180*/  IADD3 R19, P4, R13, R5, RZ ;  /* 0x000000050d137210 */ /* 0x001fc60007f9e0ff */
[----:B------:R0:W-:Y:S01]  /*10190*/  STL [R1+0x1bbc], R14 ;  /* 0x001bbc0e01007387 */ /* 0x0001e20000100800 */
[C---:B------:R-:W-:Y:S02]  /*101a0*/  IMAD.X R13, R12.reuse, 0x1, R7, P3 ;  /* 0x000000010c0d7824 */ /* 0x040fe400018e0607 */
[----:B------:R-:W-:Y:S01]  /*101b0*/  IMAD.X R12, R12, 0x1, R6, P0 ;  /* 0x000000010c0c7824 */ /* 0x000fe200000e0606 */
[----:B0-----:R-:W4:Y:S04]  /*101c0*/  LDL.LU R14, [R1+0xe8] ;  /* 0x0000e800010e7983 */ /* 0x001f280000300800 */
[----:B------:R0:W-:Y:S01]  /*101d0*/  STL [R1+0x1bf0], R19 ;  /* 0x001bf01301007387 */ /* 0x0001e20000100800 */
[----:B------:R-:W-:-:S03]  /*101e0*/  IADD3 R20, P0, R11, R2, RZ ;  /* 0x000000020b147210 */ /* 0x000fc60007f1e0ff */
[----:B------:R1:W-:Y:S01]  /*101f0*/  STL [R1+0x1bc4], R13 ;  /* 0x001bc40d01007387 */ /* 0x0003e20000100800 */
[----:B0-----:R-:W-:-:S03]  /*10200*/  IADD3 R19, P3, R11, R3, RZ ;  /* 0x000000030b137210 */ /* 0x001fc60007f7e0ff */
[----:B-1----:R-:W4:Y:S04]  /*10210*/  LDL.LU R13, [R1+0x118] ;  /* 0x00011800010d7983 */ /* 0x002f280000300800 */
[----:B------:R3:W-:Y:S04]  /*10220*/  STL [R1+0x1bf8], R19 ;  /* 0x001bf81301007387 */ /* 0x0007e80000100800 */
[----:B------:R0:W-:Y:S04]  /*10230*/  STL [R1+0x1bcc], R12 ;  /* 0x001bcc0c01007387 */ /* 0x0001e80000100800 */
[----:B------:R1:W-:Y:S01]  /*10240*/  STL [R1+0x1c00], R20 ;  /* 0x001c001401007387 */ /* 0x0003e20000100800 */
[C---:B---3--:R-:W-:Y:S01]  /*10250*/  IMAD.X R19, R10.reuse, 0x1, R9, P2 ;  /* 0x000000010a137824 */ /* 0x048fe200010e0609 */
[----:B0-----:R-:W-:Y:S01]  /*10260*/  IADD3 R12, P2, R11, R4, RZ ;  /* 0x000000040b0c7210 */ /* 0x001fe20007f5e0ff */
[----:B-1----:R-:W-:-:S03]  /*10270*/  IMAD.X R20, R10, 0x1, R8, P1 ;  /* 0x000000010a147824 */ /* 0x002fc600008e0608 */
[----:B------:R0:W-:Y:S04]  /*10280*/  STL [R1+0x1bd4], R19 ;  /* 0x001bd41301007387 */ /* 0x0001e80000100800 */
[----:B------:R1:W-:Y:S01]  /*10290*/  STL [R1+0x1c08], R12 ;  /* 0x001c080c01007387 */ /* 0x0003e20000100800 */
[----:B0-----:R-:W-:Y:S01]  /*102a0*/  IADD3 R19, P1, R11, R5, RZ ;  /* 0x000000050b137210 */ /* 0x001fe20007f3e0ff */
[C---:B------:R-:W-:Y:S02]  /*102b0*/  IMAD.X R11, R10.reuse, 0x1, R7, P5 ;  /* 0x000000010a0b7824 */ /* 0x040fe400028e0607 */
[----:B-1----:R-:W3:Y:S04]  /*102c0*/  LDL.LU R12, [R1+0xec] ;  /* 0x0000ec00010c7983 */ /* 0x002ee80000300800 */
[----:B------:R-:W-:Y:S04]  /*102d0*/  STL [R1+0x1bdc], R20 ;  /* 0x001bdc1401007387 */ /* 0x000fe80000100800 */
[----:B------:R2:W-:Y:S01]  /*102e0*/  STL [R1+0x1c10], R19 ;  /* 0x001c101301007387 */ /* 0x0005e20000100800 */
[----:B------:R-:W-:-:S03]  /*102f0*/  IMAD.X R10, R10, 0x1, R6, P4 ;  /* 0x000000010a0a7824 */ /* 0x000fc600020e0606 */
[----:B------:R0:W-:Y:S01]  /*10300*/  STL [R1+0x1be4], R11 ;  /* 0x001be40b01007387 */ /* 0x0001e20000100800 */
[----:B--2---:R-:W-:-:S03]  /*10310*/  IADD3 R19, P5, R18, R3, RZ ;  /* 0x0000000312137210 */ /* 0x004fc60007fbe0ff */
[----:B0-----:R-:W2:Y:S04]  /*10320*/  LDL.LU R11, [R1+0x11c] ;  /* 0x00011c00010b7983 */ /* 0x001ea80000300800 */
[----:B------:R0:W-:Y:S04]  /*10330*/  STL [R1+0x1c18], R19 ;  /* 0x001c181301007387 */ /* 0x0001e80000100800 */
[----:B------:R5:W-:Y:S01]  /*10340*/  STL [R1+0x1bec], R10 ;  /* 0x001bec0a01007387 */ /* 0x000be20000100800 */
[----:B0-----:R-:W-:-:S05]  /*10350*/  IADD3 R19, P4, R18, R2, RZ ;  /* 0x0000000212137210 */ /* 0x001fca0007f9e0ff */
[----:B------:R0:W-:Y:S01]  /*10360*/  STL [R1+0x1c20], R19 ;  /* 0x001c201301007387 */ /* 0x0001e20000100800 */
[C---:B-----5:R-:W-:Y:S01]  /*10370*/  IMAD.X R10, R17.reuse, 0x1, R9, P3 ;  /* 0x00000001110a7824 */ /* 0x060fe200018e0609 */
[----:B------:R-:W-:Y:S01]  /*10380*/  IADD3 R20, P3, R18, R4, RZ ;  /* 0x0000000412147210 */ /* 0x000fe20007f7e0ff */
[----:B0-----:R-:W-:-:S03]  /*10390*/  IMAD.X R19, R17, 0x1, R8, P0 ;  /* 0x0000000111137824 */ /* 0x001fc600000e0608 */
[----:B------:R0:W-:Y:S04]  /*103a0*/  STL [R1+0x1bf4], R10 ;  /* 0x001bf40a01007387 */ /* 0x0001e80000100800 */
[----:B0-----:R-:W5:Y:S04]  /*103b0*/  LDL.LU R10, [R1+0xf4] ;  /* 0x0000f400010a7983 */ /* 0x001f680000300800 */
[----:B------:R0:W-:Y:S04]  /*103c0*/  STL [R1+0x1c28], R20 ;  /* 0x001c281401007387 */ /* 0x0001e80000100800 */
[----:B------:R1:W-:Y:S01]  /*103d0*/  STL [R1+0x1bfc], R19 ;  /* 0x001bfc1301007387 */ /* 0x0003e20000100800 */
[----:B0-----:R-:W-:Y:S01]  /*103e0*/  IADD3 R20, P0, R18, R5, RZ ;  /* 0x0000000512147210 */ /* 0x001fe20007f1e0ff */
[----:B-1----:R-:W-:Y:S01]  /*103f0*/  IMAD.X R19, R17, 0x1, R7, P2 ;  /* 0x0000000111137824 */ /* 0x002fe200010e0607 */
[----:B------:R-:W-:-:S03]  /*10400*/  IADD3 R18, P2, R16, R3, RZ ;  /* 0x0000000310127210 */ /* 0x000fc60007f5e0ff */
[----:B------:R-:W-:Y:S01]  /*10410*/  STL [R1+0x1c30], R20 ;  /* 0x001c301401007387 */ /* 0x000fe20000100800 */
[----:B------:R-:W-:-:S03]  /*10420*/  IMAD.X R17, R17, 0x1, R6, P1 ;  /* 0x0000000111117824 */ /* 0x000fc600008e0606 */
[----:B------:R-:W-:Y:S04]  /*10430*/  STL [R1+0x1c04], R19 ;  /* 0x001c041301007387 */ /* 0x000fe80000100800 */
[----:B------:R-:W5:Y:S04]  /*10440*/  LDL.LU R61, [R1+0x120] ;  /* 0x00012000013d7983 */ /* 0x000f680000300800 */
[----:B------:R0:W-:Y:S04]  /*10450*/  STL [R1+0x1c38], R18 ;  /* 0x001c381201007387 */ /* 0x0001e80000100800 */
[----:B------:R1:W-:Y:S01]  /*10460*/  STL [R1+0x1c0c], R17 ;  /* 0x001c0c1101007387 */ /* 0x0003e20000100800 */
[----:B0-----:R-:W-:-:S05]  /*10470*/  IADD3 R18, P1, R16, R2, RZ ;  /* 0x0000000210127210 */ /* 0x001fca0007f3e0ff */
[----:B------:R0:W-:Y:S01]  /*10480*/  STL [R1+0x1c40], R18 ;  /* 0x001c401201007387 */ /* 0x0001e20000100800 */
[C---:B-1----:R-:W-:Y:S01]  /*10490*/  IMAD.X R17, R15.reuse, 0x1, R9, P5 ;  /* 0x000000010f117824 */ /* 0x042fe200028e0609 */
[----:B------:R-:W-:Y:S01]  /*104a0*/  IADD3 R19, P5, R16, R4, RZ ;  /* 0x0000000410137210 */ /* 0x000fe20007fbe0ff */
[----:B0-----:R-:W-:-:S03]  /*104b0*/  IMAD.X R18, R15, 0x1, R8, P4 ;  /* 0x000000010f127824 */ /* 0x001fc600020e0608 */
[----:B------:R0:W-:Y:S04]  /*104c0*/  STL [R1+0x1c14], R17 ;  /* 0x001c141101007387 */ /* 0x0001e80000100800 */
[----:B------:R-:W-:Y:S04]  /*104d0*/  STL [R1+0x1c48], R19 ;  /* 0x001c481301007387 */ /* 0x000fe80000100800 */
[----:B------:R-:W-:Y:S04]  /*104e0*/  STL [R1+0x1c1c], R18 ;  /* 0x001c1c1201007387 */ /* 0x000fe80000100800 */
[----:B------:R-:W5:Y:S01]  /*104f0*/  LDL.LU R20, [R1+0xfc] ;  /* 0x0000fc0001147983 */ /* 0x000f620000300800 */
[----:B0-----:R-:W-:Y:S01]  /*10500*/  IADD3 R17, P4, R16, R5, RZ ;  /* 0x0000000510117210 */ /* 0x001fe20007f9e0ff */
[----:B------:R-:W-:-:S04]  /*10510*/  IMAD.X R16, R15, 0x1, R7, P3 ;  /* 0x000000010f107824 */ /* 0x000fc800018e0607 */
[----:B------:R-:W-:Y:S04]  /*10520*/  STL [R1+0x1c50], R17 ;  /* 0x001c501101007387 */ /* 0x000fe80000100800 */
[----:B------:R0:W-:Y:S02]  /*10530*/  STL [R1+0x1c24], R16 ;  /* 0x001c241001007387 */ /* 0x0001e40000100800 */
[----:B0-----:R-:W-:Y:S01]  /*10540*/  IMAD.X R16, R15, 0x1, R6, P0 ;  /* 0x000000010f107824 */ /* 0x001fe200000e0606 */
[C---:B----4-:R-:W-:Y:S02]  /*10550*/  IADD3 R17, P3, R14.reuse, R3, RZ ;  /* 0x000000030e117210 */ /* 0x050fe40007f7e0ff */
[----:B------:R-:W-:-:S03]  /*10560*/  IADD3 R15, P0, R14, R2, RZ ;  /* 0x000000020e0f7210 */ /* 0x000fc60007f1e0ff */
[----:B------:R0:W-:Y:S04]  /*10570*/  STL [R1+0x1c58], R17 ;  /* 0x001c581101007387 */ /* 0x0001e80000100800 */
[----:B------:R1:W-:Y:S04]  /*10580*/  STL [R1+0x1c2c], R16 ;  /* 0x001c2c1001007387 */ /* 0x0003e80000100800 */
[----:B------:R4:W-:Y:S01]  /*10590*/  STL [R1+0x1c60], R15 ;  /* 0x001c600f01007387 */ /* 0x0009e20000100800 */
[----:B0-----:R-:W-:Y:S01]  /*105a0*/  IMAD.X R17, R13, 0x1, R9, P2 ;  /* 0x000000010d117824 */ /* 0x001fe200010e0609 */
[----:B-1----:R-:W-:-:S04]  /*105b0*/  IADD3 R16, P2, R14, R4, RZ ;  /* 0x000000040e107210 */ /* 0x002fc80007f5e0ff */
[----:B------:R-:W-:Y:S01]  /*105c0*/  STL [R1+0x1c34], R17 ;  /* 0x001c341101007387 */ /* 0x000fe20000100800 */
[C---:B----4-:R-:W-:Y:S01]  /*105d0*/  IMAD.X R15, R13.reuse, 0x1, R8, P1 ;  /* 0x000000010d0f7824 */ /* 0x050fe200008e0608 */
[----:B------:R-:W-:Y:S02]  /*105e0*/  IADD3 R14, P1, R14, R5, RZ ;  /* 0x000000050e0e7210 */ /* 0x000fe40007f3e0ff */
[----:B------:R-:W4:Y:S04]  /*105f0*/  LDL.LU R19, [R1+0x124] ;  /* 0x0001240001137983 */ /* 0x000f280000300800 */
[----:B------:R0:W-:Y:S04]  /*10600*/  STL [R1+0x1c68], R16 ;  /* 0x001c681001007387 */ /* 0x0001e80000100800 */
[----:B------:R-:W-:Y:S01]  /*10610*/  STL [R1+0x1c3c], R15 ;  /* 0x001c3c0f01007387 */ /* 0x000fe20000100800 */
[----:B0-----:R-:W-:-:S03]  /*10620*/  IMAD.X R16, R13, 0x1, R7, P5 ;  /* 0x000000010d107824 */ /* 0x001fc600028e0607 */
[----:B------:R0:W-:Y:S04]  /*10630*/  STL [R1+0x1c70], R14 ;  /* 0x001c700e01007387 */ /* 0x0001e80000100800 */
[----:B------:R-:W-:Y:S04]  /*10640*/  STL [R1+0x1c44], R16 ;  /* 0x001c441001007387 */ /* 0x000fe80000100800 */
[----:B------:R-:W4:Y:S01]  /*10650*/  LDL.LU R18, [R1+0x104] ;  /* 0x0001040001127983 */ /* 0x000f220000300800 */
[----:B0-----:R-:W-:Y:S01]  /*10660*/  IMAD.X R14, R13, 0x1, R6, P4 ;  /* 0x000000010d0e7824 */ /* 0x001fe200020e0606 */
[----:B---3--:R-:W-:-:S02]  /*10670*/  IADD3 R15, P5, R12, R3, RZ ;  /* 0x000000030c0f7210 */ /* 0x008fc40007fbe0ff */
[----:B------:R-:W-:-:S03]  /*10680*/  IADD3 R13, P4, R12, R2, RZ ;  /* 0x000000020c0d7210 */ /* 0x000fc60007f9e0ff */
[----:B------:R2:W-:Y:S04]  /*10690*/  STL [R1+0x1c78], R15 ;  /* 0x001c780f01007387 */ /* 0x0005e80000100800 */
[----:B------:R0:W-:Y:S04]  /*106a0*/  STL [R1+0x1c4c], R14 ;  /* 0x001c4c0e01007387 */ /* 0x0001e80000100800 */
[----:B------:R1:W-:Y:S01]  /*106b0*/  STL [R1+0x1c80], R13 ;  /* 0x001c800d01007387 */ /* 0x0003e20000100800 */
[C---:B--2---:R-:W-:Y:S01]  /*106c0*/  IMAD.X R15, R11.reuse, 0x1, R9, P3 ;  /* 0x000000010b0f7824 */ /* 0x044fe200018e0609 */
[C---:B0-----:R-:W-:Y:S01]  /*106d0*/  IADD3 R14, P3, R12.reuse, R4, RZ ;  /* 0x000000040c0e7210 */ /* 0x041fe20007f7e0ff */
[----:B-1----:R-:W-:Y:S01]  /*106e0*/  IMAD.X R13, R11, 0x1, R8, P0 ;  /* 0x000000010b0d7824 */ /* 0x002fe200000e0608 */
[----:B------:R-:W-:-:S02]  /*106f0*/  IADD3 R12, P0, R12, R5, RZ ;  /* 0x000000050c0c7210 */ /* 0x000fc40007f1e0ff */
[----:B------:R-:W-:Y:S04]  /*10700*/  STL [R1+0x1c54], R15 ;  /* 0x001c540f01007387 */ /* 0x000fe80000100800 */
[----:B------:R0:W-:Y:S04]  /*10710*/  STL [R1+0x1c88], R14 ;  /* 0x001c880e01007387 */ /* 0x0001e80000100800 */
[----:B------:R-:W-:Y:S01]  /*10720*/  STL [R1+0x1c5c], R13 ;  /* 0x001c5c0d01007387 */ /* 0x000fe20000100800 */
[----:B0-----:R-:W-:-:S03]  /*10730*/  IMAD.X R14, R11, 0x1, R7, P2 ;  /* 0x000000010b0e7824 */ /* 0x001fc600010e0607 */
[----:B------:R0:W-:Y:S04]  /*10740*/  STL [R1+0x1c90], R12 ;  /* 0x001c900c01007387 */ /* 0x0001e80000100800 */
[----:B------:R-:W-:Y:S04]  /*10750*/  STL [R1+0x1c64], R14 ;  /* 0x001c640e01007387 */ /* 0x000fe80000100800 */
[----:B------:R-:W2:Y:S01]  /*10760*/  LDL R17, [R1+0x904] ;  /* 0x0009040001117983 */ /* 0x000ea20000100800 */
[----:B0-----:R-:W-:Y:S01]  /*10770*/  IMAD.X R12, R11, 0x1, R6, P1 ;  /* 0x000000010b0c7824 */ /* 0x001fe200008e0606 */
[----:B-----5:R-:W-:-:S02]  /*10780*/  IADD3 R13, P2, R10, R3, RZ ;  /* 0x000000030a0d7210 */ /* 0x020fc40007f5e0ff */
[----:B------:R-:W-:-:S03]  /*10790*/  IADD3 R11, P1, R10, R2, RZ ;  /* 0x000000020a0b7210 */ /* 0x000fc60007f3e0ff */
[----:B------:R-:W-:Y:S04]  /*107a0*/  STL [R1+0x1c98], R13 ;  /* 0x001c980d01007387 */ /* 0x000fe80000100800 */
[----:B------:R0:W-:Y:S04]  /*107b0*/  STL [R1+0x1c6c], R12 ;  /* 0x001c6c0c01007387 */ /* 0x0001e80000100800 */
[----:B------:R-:W3:Y:S04]  /*107c0*/  LDL R16, [R1+0x8fc] ;  /* 0x0008fc0001107983 */ /* 0x000ee80000100800 */
[----:B------:R1:W-:Y:S04]  /*107d0*/  STL [R1+0x1ca0], R11 ;  /* 0x001ca00b01007387 */ /* 0x0003e80000100800 */
[----:B------:R-:W5:Y:S01]  /*107e0*/  LDL R15, [R1+0x8f4] ;  /* 0x0008f400010f7983 */ /* 0x000f620000100800 */
[C---:B0-----:R-:W-:Y:S01]  /*107f0*/  IMAD.X R12, R61.reuse, 0x1, R9, P5 ;  /* 0x000000013d0c7824 */ /* 0x041fe200028e0609 */
[----:B-1----:R-:W-:Y:S01]  /*10800*/  IADD3 R11, P5, R10, R4, RZ ;  /* 0x000000040a0b7210 */ /* 0x002fe20007fbe0ff */
[----:B------:R-:W-:-:S03]  /*10810*/  IMAD.X R13, R61, 0x1, R8, P4 ;  /* 0x000000013d0d7824 */ /* 0x000fc600020e0608 */
[----:B------:R0:W-:Y:S04]  /*10820*/  STL [R1+0x1c74], R12 ;  /* 0x001c740c01007387 */ /* 0x0001e80000100800 */
[----:B------:R-:W5:Y:S04]  /*10830*/  LDL R14, [R1+0x8ec] ;  /* 0x0008ec00010e7983 */ /* 0x000f680000100800 */
[----:B------:R1:W-:Y:S01]  /*10840*/  STL [R1+0x1ca8], R11 ;  /* 0x001ca80b01007387 */ /* 0x0003e20000100800 */
[----:B0-----:R-:W-:-:S03]  /*10850*/  IADD3 R12, P4, R10, R5, RZ ;  /* 0x000000050a0c7210 */ /* 0x001fc60007f9e0ff */
[----:B------:R0:W-:Y:S01]  /*10860*/  STL [R1+0x1c7c], R13 ;  /* 0x001c7c0d01007387 */ /* 0x0001e20000100800 */
[----:B-1----:R-:W-:-:S03]  /*10870*/  IMAD.X R11, R61, 0x1, R7, P3 ;  /* 0x000000013d0b7824 */ /* 0x002fc600018e0607 */
[----:B------:R1:W-:Y:S04]  /*10880*/  STL [R1+0x1cac], R12 ;  /* 0x001cac0c01007387 */ /* 0x0003e80000100800 */
[----:B0-----:R-:W5:Y:S04]  /*10890*/  LDL R13, [R1+0x900] ;  /* 0x00090000010d7983 */ /* 0x001f680000100800 */
[----:B------:R0:W-:Y:S04]  /*108a0*/  STL [R1+0x1c84], R11 ;  /* 0x001c840b01007387 */ /* 0x0001e80000100800 */
[----:B-1----:R-:W5:Y:S01]  /*108b0*/  LDL R12, [R1+0x8f8] ;  /* 0x0008f800010c7983 */ /* 0x002f620000100800 */
[----:B------:R-:W-:-:S05]  /*108c0*/  IADD3 R10, P3, R20, R3, RZ ;  /* 0x00000003140a7210 */ /* 0x000fca0007f7e0ff */
[----:B------:R1:W-:Y:S04]  /*108d0*/  STL [R1+0x1cb0], R10 ;  /* 0x001cb00a01007387 */ /* 0x0003e80000100800 */
[----:B0-----:R-:W5:Y:S04]  /*108e0*/  LDL R11, [R1+0x8f0] ;  /* 0x0008f000010b7983 */ /* 0x001f680000100800 */
[----:B-1----:R-:W5:Y:S01]  /*108f0*/  LDL R10, [R1+0x8e8] ;  /* 0x0008e800010a7983 */ /* 0x002f620000100800 */
[----:B------:R-:W-:Y:S01]  /*10900*/  IMAD.X R21, R61, 0x1, R6, P0 ;  /* 0x000000013d157824 */ /* 0x000fe200000e0606 */
[----:B------:R-:W-:-:S04]  /*10910*/  IADD3 R22, P0, R20, R2, RZ ;  /* 0x0000000214167210 */ /* 0x000fc80007f1e0ff */
[----:B------:R0:W-:Y:S04]  /*10920*/  STL [R1+0x1c8c], R21 ;  /* 0x001c8c1501007387 */ /* 0x0001e80000100800 */
[----:B------:R1:W-:Y:S01]  /*10930*/  STL [R1+0x1cb4], R22 ;  /* 0x001cb41601007387 */ /* 0x0003e20000100800 */
[C---:B----4-:R-:W-:Y:S01]  /*10940*/  IMAD.X R23, R19.reuse, 0x1, R9, P2 ;  /* 0x0000000113177824 */ /* 0x050fe200010e0609 */
[C---:B0-----:R-:W-:Y:S01]  /*10950*/  IADD3 R21, P2, R20.reuse, R4, RZ ;  /* 0x0000000414157210 */ /* 0x041fe20007f5e0ff */
[C---:B-1----:R-:W-:Y:S01]  /*10960*/  IMAD.X R22, R19.reuse, 0x1, R8, P1 ;  /* 0x0000000113167824 */ /* 0x042fe200008e0608 */
[----:B------:R-:W-:Y:S02]  /*10970*/  IADD3 R20, P1, R20, R5, RZ ;  /* 0x0000000514147210 */ /* 0x000fe40007f3e0ff */
[----:B------:R-:W-:Y:S04]  /*10980*/  STL [R1+0x1c94], R23 ;  /* 0x001c941701007387 */ /* 0x000fe80000100800 */
[----:B------:R0:W-:Y:S04]  /*10990*/  STL [R1+0x1cb8], R21 ;  /* 0x001cb81501007387 */ /* 0x0001e80000100800 */
[----:B------:R-:W-:Y:S01]  /*109a0*/  STL [R1+0x1c9c], R22 ;  /* 0x001c9c1601007387 */ /* 0x000fe20000100800 */
[----:B0-----:R-:W-:-:S03]  /*109b0*/  IMAD.X R21, R19, 0x1, R7, P5 ;  /* 0x0000000113157824 */ /* 0x001fc600028e0607 */
[----:B------:R0:W-:Y:S01]  /*109c0*/  STL [R1+0x1cbc], R20 ;  /* 0x001cbc1401007387 */ /* 0x0001e20000100800 */
[----:B------:R-:W-:-:S03]  /*109d0*/  IADD3 R3, P5, R18, R3, RZ ;  /* 0x0000000312037210 */ /* 0x000fc60007fbe0ff */
[----:B------:R-:W-:Y:S04]  /*109e0*/  STL [R1+0x1ca4], R21 ;  /* 0x001ca41501007387 */ /* 0x000fe80000100800 */
[----:B------:R1:W-:Y:S01]  /*109f0*/  STL [R1+0x14f0], R3 ;  /* 0x0014f00301007387 */ /* 0x0003e20000100800 */
[----:B0-----:R-:W-:Y:S01]  /*10a00*/  IMAD.X R20, R19, 0x1, R6, P4 ;  /* 0x0000000113147824 */ /* 0x001fe200020e0606 */
[----:B------:R-:W-:-:S04]  /*10a10*/  IADD3 R19, P4, R18, R2, RZ ;  /* 0x0000000212137210 */ /* 0x000fc80007f9e0ff */
[----:B------:R0:W-:Y:S01]  /*10a20*/  STL [R1+0x14ec], R20 ;  /* 0x0014ec1401007387 */ /* 0x0001e20000100800 */
[----:B-1----:R-:W-:Y:S01]  /*10a30*/  IMAD.X R3, R0, 0x1, R9, P3 ;  /* 0x0000000100037824 */ /* 0x002fe200018e0609 */
[----:B------:R-:W-:Y:S02]  /*10a40*/  IADD3 R2, P3, R18, R4, RZ ;  /* 0x0000000412027210 */ /* 0x000fe40007f7e0ff */
[----:B------:R-:W-:Y:S01]  /*10a50*/  STL [R1+0x14e8], R19 ;  /* 0x0014e81301007387 */ /* 0x000fe20000100800 */
[----:B------:R-:W-:-:S03]  /*10a60*/  IMAD.X R4, R0, 0x1, R8, P0 ;  /* 0x0000000100047824 */ /* 0x000fc600000e0608 */
[----:B------:R1:W-:Y:S01]  /*10a70*/  STL [R1+0x14e4], R3 ;  /* 0x0014e40301007387 */ /* 0x0003e20000100800 */
[----:B------:R-:W-:Y:S01]  /*10a80*/  USHF.R.S32.HI UR35, URZ, 0x1f, UR12 ;  /* 0x0000001f3f237899 */ /* 0x000fe2000801140c */
[----:B0-----:R-:W0:Y:S02]  /*10a90*/  LDC R20, c[0x0][0x230] ;  /* 0x00008c00ff147b82 */ /* 0x001e240000000800 */
[----:B------:R4:W-:Y:S01]  /*10aa0*/  STL [R1+0x14e0], R2 ;  /* 0x0014e00201007387 */ /* 0x0009e20000100800 */
[----:B-1----:R-:W-:-:S03]  /*10ab0*/  IADD3 R3, P0, R18, R5, RZ ;  /* 0x0000000512037210 */ /* 0x002fc60007f1e0ff */
[----:B------:R1:W-:Y:S04]  /*10ac0*/  STL [R1+0x14dc], R4 ;  /* 0x0014dc0401007387 */ /* 0x0003e80000100800 */
[----:B------:R2:W-:Y:S01]  /*10ad0*/  STL [R1+0x14d0], R3 ;  /* 0x0014d00301007387 */ /* 0x0005e20000100800 */
[----:B----4-:R-:W-:Y:S01]  /*10ae0*/  SHF.R.S32.HI R2, RZ, 0x1f, R18 ;  /* 0x0000001fff027819 */ /* 0x010fe20000011412 */
[C---:B-1----:R-:W-:Y:S02]  /*10af0*/  IMAD.X R4, R0.reuse, 0x1, R7, P2 ;  /* 0x0000000100047824 */ /* 0x042fe400010e0607 */
[----:B------:R-:W-:-:S03]  /*10b00*/  IMAD.X R5, R0, 0x1, R6, P1 ;  /* 0x0000000100057824 */ /* 0x000fc600008e0606 */
[----:B------:R-:W-:Y:S04]  /*10b10*/  STL [R1+0x14c8], R4 ;  /* 0x0014c80401007387 */ /* 0x000fe80000100800 */
[----:B------:R-:W4:Y:S01]  /*10b20*/  LDL.LU R0, [R1+0x2838] ;  /* 0x0028380001007983 */ /* 0x000f220000300800 */
[----:B--2---:R-:W-:-:S05]  /*10b30*/  IADD3 R3, P2, R17, UR12, RZ ;  /* 0x0000000c11037c10 */ /* 0x004fca000ff5e0ff */
[----:B------:R1:W-:Y:S04]  /*10b40*/  STL [R1+0x14d4], R3 ;  /* 0x0014d40301007387 */ /* 0x0003e80000100800 */
[----:B------:R5:W-:Y:S01]  /*10b50*/  STL [R1+0x14cc], R5 ;  /* 0x0014cc0501007387 */ /* 0x000be20000100800 */
[----:B-1----:R-:W-:Y:S01]  /*10b60*/  IMAD.X R3, R2, 0x1, R9, P5 ;  /* 0x0000000102037824 */ /* 0x002fe200028e0609 */
[----:B---3--:R-:W-:-:S05]  /*10b70*/  IADD3 R4, P1, R16, UR12, RZ ;  /* 0x0000000c10047c10 */ /* 0x008fca000ff3e0ff */
[----:B------:R1:W-:Y:S01]  /*10b80*/  STL [R1+0x14d8], R4 ;  /* 0x0014d80401007387 */ /* 0x0003e20000100800 */
[----:B-----5:R-:W-:-:S03]  /*10b90*/  IADD3 R5, P5, R15, UR12, RZ ;  /* 0x0000000c0f057c10 */ /* 0x020fc6000ffbe0ff */
[----:B------:R2:W-:Y:S01]  /*10ba0*/  STL [R1+0x14c0], R3 ;  /* 0x0014c00301007387 */ /* 0x0005e20000100800 */
[----:B-1----:R-:W-:-:S03]  /*10bb0*/  IMAD.X R4, R2, 0x1, R8, P4 ;  /* 0x0000000102047824 */ /* 0x002fc600020e0608 */
[----:B------:R-:W-:Y:S04]  /*10bc0*/  STL [R1+0x14c4], R5 ;  /* 0x0014c40501007387 */ /* 0x000fe80000100800 */
[----:B------:R1:W-:Y:S01]  /*10bd0*/  STL [R1+0x14b8], R4 ;  /* 0x0014b80401007387 */ /* 0x0003e20000100800 */
[----:B--2---:R-:W-:Y:S01]  /*10be0*/  IADD3 R3, P4, R14, UR12, RZ ;  /* 0x0000000c0e037c10 */ /* 0x004fe2000ff9e0ff */
[----:B0-----:R-:W-:Y:S01]  /*10bf0*/  VIADD R20, R20, 0x7f ;  /* 0x0000007f14147836 */ /* 0x001fe20000000000 */
[----:B------:R-:W-:-:S03]  /*10c00*/  ULDC UR12, c[0x0][0x238] ;  /* 0x00008e00000c7ab9 */ /* 0x000fc60000000800 */
[----:B------:R0:W-:Y:S01]  /*10c10*/  STL [R1+0x14bc], R3 ;  /* 0x0014bc0301007387 */ /* 0x0001e20000100800 */
[----:B-1----:R-:W-:-:S05]  /*10c20*/  IMAD.X R4, R2, 0x1, R7, P3 ;  /* 0x0000000102047824 */ /* 0x002fca00018e0607 */
[----:B------:R1:W-:Y:S01]  /*10c30*/  STL [R1+0x14b4], R4 ;  /* 0x0014b40401007387 */ /* 0x0003e20000100800 */
[----:B0-----:R-:W-:Y:S01]  /*10c40*/  IMAD.X R3, R2, 0x1, R6, P0 ;  /* 0x0000000102037824 */ /* 0x001fe200000e0606 */
[----:B------:R-:W-:-:S04]  /*10c50*/  IADD3.X R2, R13, UR35, RZ, P2, !PT ;  /* 0x000000230d027c10 */ /* 0x000fc800097fe4ff */
[----:B------:R-:W-:Y:S04]  /*10c60*/  STL [R1+0xe40], R3 ;  /* 0x000e400301007387 */ /* 0x000fe80000100800 */
[----:B------:R-:W-:Y:S01]  /*10c70*/  STL [R1+0xe44], R2 ;  /* 0x000e440201007387 */ /* 0x000fe20000100800 */
[----:B-1----:R-:W-:-:S05]  /*10c80*/  IADD3.X R4, R12, UR35, RZ, P1, !PT ;  /* 0x000000230c047c10 */ /* 0x002fca0008ffe4ff */
[----:B------:R0:W-:Y:S02]  /*10c90*/  STL [R1+0xe48], R4 ;  /* 0x000e480401007387 */ /* 0x0001e40000100800 */
[----:B0-----:R-:W-:Y:S02]  /*10ca0*/  IADD3 R4, P1, R16, UR11, RZ ;  /* 0x0000000b10047c10 */ /* 0x001fe4000ff3e0ff */
[----:B------:R-:W-:Y:S02]  /*10cb0*/  IADD3.X R3, R11, UR35, RZ, P5, !PT ;  /* 0x000000230b037c10 */ /* 0x000fe4000affe4ff */
[----:B------:R-:W-:-:S03]  /*10cc0*/  IADD3.X R2, R10, UR35, RZ, P4, !PT ;  /* 0x000000230a027c10 */ /* 0x000fc6000a7fe4ff */
[----:B------:R0:W-:Y:S01]  /*10cd0*/  STL [R1+0xe4c], R3 ;  /* 0x000e4c0301007387 */ /* 0x0001e20000100800 */
[----:B------:R-:W-:-:S03]  /*10ce0*/  USHF.R.S32.HI UR35, URZ, 0x1f, UR11 ;  /* 0x0000001f3f237899 */ /* 0x000fc6000801140b */
[----:B------:R1:W-:Y:S01]  /*10cf0*/  STL [R1+0xe50], R2 ;  /* 0x000e500201007387 */ /* 0x0003e20000100800 */
[----:B0-----:R-:W-:Y:S02]  /*10d00*/  IADD3 R3, P0, R17, UR11, RZ ;  /* 0x0000000b11037c10 */ /* 0x001fe4000ff1e0ff */
[----:B-1----:R-:W-:-:S03]  /*10d10*/  IADD3 R2, P2, R15, UR11, RZ ;  /* 0x0000000b0f027c10 */ /* 0x002fc6000ff5e0ff */
[----:B------:R0:W-:Y:S04]  /*10d20*/  STL [R1+0xe58], R3 ;  /* 0x000e580301007387 */ /* 0x0001e80000100800 */
[----:B------:R1:W-:Y:S04]  /*10d30*/  STL [R1+0xe60], R4 ;  /* 0x000e600401007387 */ /* 0x0003e80000100800 */
[----:B------:R2:W-:Y:S01]  /*10d40*/  STL [R1+0xe68], R2 ;  /* 0x000e680201007387 */ /* 0x0005e20000100800 */
[----:B0-----:R-:W-:Y:S01]  /*10d50*/  IADD3 R3, P3, R14, UR11, RZ ;  /* 0x0000000b0e037c10 */ /* 0x001fe2000ff7e0ff */
[----:B------:R-:W-:Y:S01]  /*10d60*/  ULDC UR11, c[0x0][0x238] ;  /* 0x00008e00000b7ab9 */ /* 0x000fe20000000800 */
[----:B-1----:R-:W-:-:S02]  /*10d70*/  IADD3.X R4, R12, UR35, RZ, P1, !PT ;  /* 0x000000230c047c10 */ /* 0x002fc40008ffe4ff */
[----:B--2---:R-:W-:Y:S01]  /*10d80*/  IADD3.X R2, R13, UR35, RZ, P0, !PT ;  /* 0x000000230d027c10 */ /* 0x004fe200087fe4ff */
[----:B------:R0:W-:Y:S04]  /*10d90*/  STL [R1+0xe70], R3 ;  /* 0x000e700301007387 */ /* 0x0001e80000100800 */
[----:B------:R1:W-:Y:S01]  /*10da0*/  STL [R1+0xe54], R2 ;  /* 0x000e540201007387 */ /* 0x0003e20000100800 */
[----:B0-----:R-:W-:-:S03]  /*10db0*/  IADD3.X R3, R11, UR35, RZ, P2, !PT ;  /* 0x000000230b037c10 */ /* 0x001fc600097fe4ff */
[----:B------:R-:W-:Y:S01]  /*10dc0*/  STL [R1+0xe5c], R4 ;  /* 0x000e5c0401007387 */ /* 0x000fe20000100800 */
[----:B-1----:R-:W-:-:S03]  /*10dd0*/  IADD3.X R2, R10, UR35, RZ, P3, !PT ;  /* 0x000000230a027c10 */ /* 0x002fc60009ffe4ff */
[----:B------:R-:W-:Y:S01]  /*10de0*/  STL [R1+0xe64], R3 ;  /* 0x000e640301007387 */ /* 0x000fe20000100800 */
[----:B------:R-:W-:Y:S01]  /*10df0*/  SHF.R.S32.HI R19, RZ, 0x1f, R20 ;  /* 0x0000001fff137819 */ /* 0x000fe20000011414 */
[----:B------:R-:W-:Y:S02]  /*10e00*/  ULDC UR35, c[0x0][0x238] ;  /* 0x00008e0000237ab9 */ /* 0x000fe40000000800 */
[----:B------:R0:W-:Y:S04]  /*10e10*/  STL [R1+0xe6c], R2 ;  /* 0x000e6c0201007387 */ /* 0x0001e80000100800 */
        /* <DEDUP_REMOVED lines=246> */
[----:B------:R-:W-:Y:S01]  /*11d80*/  STL [R1+0x304], RZ ;  /* 0x000304ff01007387 */ /* 0x000fe20000100800 */
[----:B0-----:R-:W-:-:S03]  /*11d90*/  IADD3 R2, P0, R17, UR5, RZ ;  /* 0x0000000511027c10 */ /* 0x001fc6000ff1e0ff */
[----:B------:R-:W-:Y:S04]  /*11da0*/  STL [R1+0x308], RZ ;  /* 0x000308ff01007387 */ /* 0x000fe80000100800 */
[----:B------:R-:W-:Y:S04]  /*11db0*/  STL [R1+0x30c], RZ ;  /* 0x00030cff01007387 */ /* 0x000fe80000100800 */
[----:B------:R-:W-:Y:S04]  /*11dc0*/  STL [R1+0x3f0], RZ ;  /* 0x0003f0ff01007387 */ /* 0x000fe80000100800 */
[----:B------:R-:W-:Y:S04]  /*11dd0*/  STL [R1+0x3f4], RZ ;  /* 0x0003f4ff01007387 */ /* 0x000fe80000100800 */
[----:B------:R-:W-:Y:S04]  /*11de0*/  STL [R1+0x3f8], RZ ;  /* 0x0003f8ff01007387 */ /* 0x000fe80000100800 */
[----:B------:R-:W-:Y:S01]  /*11df0*/  STL [R1+0x3fc], RZ ;  /* 0x0003fcff01007387 */ /* 0x000fe20000100800 */
[----:B------:R-:W-:-:S03]  /*11e00*/  IADD3 R4, P1, R16, UR5, RZ ;  /* 0x0000000510047c10 */ /* 0x000fc6000ff3e0ff */
[----:B------:R-:W-:Y:S01]  /*11e10*/  STL [R1+0x3e0], RZ ;  /* 0x0003e0ff01007387 */ /* 0x000fe20000100800 */
[----:B------:R-:W-:-:S03]  /*11e20*/  IADD3 R3, P2, R15, UR5, RZ ;  /* 0x000000050f037c10 */ /* 0x000fc6000ff5e0ff */
[----:B------:R-:W-:Y:S04]  /*11e30*/  STL [R1+0x3e4], RZ ;  /* 0x0003e4ff01007387 */ /* 0x000fe80000100800 */
[----:B------:R0:W-:Y:S04]  /*11e40*/  STL [R1+0xe78], R2 ;  /* 0x000e780201007387 */ /* 0x0001e80000100800 */
[----:B------:R1:W-:Y:S01]  /*11e50*/  STL [R1+0xe80], R4 ;  /* 0x000e800401007387 */ /* 0x0003e20000100800 */
[----:B0-----:R-:W-:Y:S01]  /*11e60*/  IADD3 R2, P3, R14, UR5, RZ ;  /* 0x000000050e027c10 */ /* 0x001fe2000ff7e0ff */
[----:B------:R-:W-:-:S02]  /*11e70*/  USHF.R.S32.HI UR5, URZ, 0x1f, UR5 ;  /* 0x0000001f3f057899 */ /* 0x000fc40008011405 */
[----:B------:R0:W-:Y:S04]  /*11e80*/  STL [R1+0xe88], R3 ;  /* 0x000e880301007387 */ /* 0x0001e80000100800 */
[----:B------:R2:W-:Y:S01]  /*11e90*/  STL [R1+0xe90], R2 ;  /* 0x000e900201007387 */ /* 0x0005e20000100800 */
[----:B-1----:R-:W-:Y:S02]  /*11ea0*/  IADD3.X R4, R12, UR5, RZ, P1, !PT ;  /* 0x000000050c047c10 */ /* 0x002fe40008ffe4ff */
[----:B0-----:R-:W-:Y:S01]  /*11eb0*/  IADD3.X R3, R13, UR5, RZ, P0, !PT ;  /* 0x000000050d037c10 */ /* 0x001fe200087fe4ff */
[----:B------:R-:W-:Y:S01]  /*11ec0*/  STL [R1+0x3e8], RZ ;  /* 0x0003e8ff01007387 */ /* 0x000fe20000100800 */
[----:B--2---:R-:W-:-:S03]  /*11ed0*/  IADD3.X R2, R11, UR5, RZ, P2, !PT ;  /* 0x000000050b027c10 */ /* 0x004fc600097fe4ff */
[----:B------:R-:W-:Y:S04]  /*11ee0*/  STL [R1+0x3ec], RZ ;  /* 0x0003ecff01007387 */ /* 0x000fe80000100800 */
        /* <DEDUP_REMOVED lines=13> */
[----:B0-----:R-:W-:-:S03]  /*11fc0*/  IADD3.X R4, R12, UR5, RZ, P1, !PT ;  /* 0x000000050c047c10 */ /* 0x001fc60008ffe4ff */
[----:B------:R0:W-:Y:S01]  /*11fd0*/  STL [R1+0xeb0], R2 ;  /* 0x000eb00201007387 */ /* 0x0001e20000100800 */
        /* <DEDUP_REMOVED lines=345> */
[----:B0-----:R-:W-:Y:S02]  /*13570*/  IADD3.X R3, R10, UR54, RZ, P3, !PT ;  /* 0x000000360a037c10 */ /* 0x001fe40009ffe4ff */
[----:B-1----:R-:W-:-:S02]  /*13580*/  IADD3 R4, P1, R16, UR28, RZ ;  /* 0x0000001c10047c10 */ /* 0x002fc4000ff3e0ff */
[----:B--2---:R-:W-:Y:S01]  /*13590*/  IADD3 R2, P0, R17, UR28, RZ ;  /* 0x0000001c11027c10 */ /* 0x004fe2000ff1e0ff */
[----:B------:R0:W-:Y:S04]  /*135a0*/  STL [R1+0x112c], R3 ;  /* 0x00112c0301007387 */ /* 0x0001e80000100800 */
[----:B------:R1:W-:Y:S04]  /*135b0*/  STL [R1+0x1138], R2 ;  /* 0x0011380201007387 */ /* 0x0003e80000100800 */
[----:B------:R2:W-:Y:S04]  /*135c0*/  STL [R1+0x1140], R4 ;  /* 0x0011400401007387 */ /* 0x0005e80000100800 */
[----:B------:R-:W3:Y:S01]  /*135d0*/  LDL R18, [R1+0x9c4] ;  /* 0x0009c40001127983 */ /* 0x000ee20000100800 */
[----:B0-----:R-:W-:Y:S01]  /*135e0*/  IADD3 R3, P2, R15, UR28, RZ ;  /* 0x0000001c0f037c10 */ /* 0x001fe2000ff5e0ff */
[----:B------:R-:W-:-:S02]  /*135f0*/  USHF.R.S32.HI UR42, URZ, 0x1f, UR28 ;  /* 0x0000001f3f2a7899 */ /* 0x000fc4000801141c */
[----:B-1----:R-:W-:Y:S02]  /*13600*/  IADD3 R2, P3, R14, UR28, RZ ;  /* 0x0000001c0e027c10 */ /* 0x002fe4000ff7e0ff */
[----:B------:R0:W-:Y:S04]  /*13610*/  STL [R1+0x1148], R3 ;  /* 0x0011480301007387 */ /* 0x0001e80000100800 */
[----:B------:R1:W-:Y:S01]  /*13620*/  STL [R1+0x1150], R2 ;  /* 0x0011500201007387 */ /* 0x0003e20000100800 */
[----:B--2---:R-:W-:Y:S02]  /*13630*/  IADD3.X R4, R12, UR42, RZ, P1, !PT ;  /* 0x0000002a0c047c10 */ /* 0x004fe40008ffe4ff */
[----:B0-----:R-:W-:Y:S02]  /*13640*/  IADD3.X R3, R11, UR42, RZ, P2, !PT ;  /* 0x0000002a0b037c10 */ /* 0x001fe400097fe4ff */
[----:B-1----:R-:W-:-:S05]  /*13650*/  IADD3.X R2, R13, UR42, RZ, P0, !PT ;  /* 0x0000002a0d027c10 */ /* 0x002fca00087fe4ff */
[----:B------:R0:W-:Y:S04]  /*13660*/  STL [R1+0x1134], R2 ;  /* 0x0011340201007387 */ /* 0x0001e80000100800 */
[----:B------:R1:W-:Y:S01]  /*13670*/  STL [R1+0x113c], R4 ;  /* 0x00113c0401007387 */ /* 0x0003e20000100800 */
[----:B0-----:R-:W-:-:S03]  /*13680*/  IADD3.X R2, R10, UR42, RZ, P3, !PT ;  /* 0x0000002a0a027c10 */ /* 0x001fc60009ffe4ff */
[----:B------:R0:W-:Y:S01]  /*13690*/  STL [R1+0x1144], R3 ;  /* 0x0011440301007387 */ /* 0x0001e20000100800 */
[----:B------:R-:W-:Y:S02]  /*136a0*/  USHF.R.S32.HI UR15, URZ, 0x1f, UR24 ;  /* 0x0000001f3f0f7899 */ /* 0x000fe40008011418 */
[----:B-1----:R-:W-:Y:S01]  /*136b0*/  IADD3 R4, P1, R16, UR24, RZ ;  /* 0x0000001810047c10 */ /* 0x002fe2000ff3e0ff */
[----:B------:R1:W-:Y:S01]  /*136c0*/  STL [R1+0x114c], R2 ;  /* 0x00114c0201007387 */ /* 0x0003e20000100800 */
[----:B0-----:R-:W-:Y:S02]  /*136d0*/  IADD3 R3, P0, R17, UR24, RZ ;  /* 0x0000001811037c10 */ /* 0x001fe4000ff1e0ff */
[----:B-1----:R-:W-:-:S03]  /*136e0*/  IADD3 R2, P2, R15, UR24, RZ ;  /* 0x000000180f027c10 */ /* 0x002fc6000ff5e0ff */
[----:B------:R0:W-:Y:S04]  /*136f0*/  STL [R1+0x1158], R3 ;  /* 0x0011580301007387 */ /* 0x0001e80000100800 */
[----:B------:R1:W-:Y:S04]  /*13700*/  STL [R1+0x1160], R4 ;  /* 0x0011600401007387 */ /* 0x0003e80000100800 */
[----:B------:R2:W-:Y:S01]  /*13710*/  STL [R1+0x1168], R2 ;  /* 0x0011680201007387 */ /* 0x0005e20000100800 */
[----:B0-----:R-:W-:Y:S02]  /*13720*/  IADD3 R3, P3, R14, UR24, RZ ;  /* 0x000000180e037c10 */ /* 0x001fe4000ff7e0ff */
[----:B-1----:R-:W-:-:S02]  /*13730*/  IADD3.X R4, R12, UR15, RZ, P1, !PT ;  /* 0x0000000f0c047c10 */ /* 0x002fc40008ffe4ff */
[----:B--2---:R-:W-:Y:S01]  /*13740*/  IADD3.X R2, R13, UR15, RZ, P0, !PT ;  /* 0x0000000f0d027c10 */ /* 0x004fe200087fe4ff */
[----:B------:R0:W-:Y:S04]  /*13750*/  STL [R1+0x1170], R3 ;  /* 0x0011700301007387 */ /* 0x0001e80000100800 */
[----:B------:R1:W-:Y:S01]  /*13760*/  STL [R1+0x1154], R2 ;  /* 0x0011540201007387 */ /* 0x0003e20000100800 */
[----:B0-----:R-:W-:-:S03]  /*13770*/  IADD3.X R3, R11, UR15, RZ, P2, !PT ;  /* 0x0000000f0b037c10 */ /* 0x001fc600097fe4ff */
[----:B------:R-:W-:Y:S01]  /*13780*/  STL [R1+0x115c], R4 ;  /* 0x00115c0401007387 */ /* 0x000fe20000100800 */
[----:B-1----:R-:W-:-:S03]  /*13790*/  IADD3.X R2, R10, UR15, RZ, P3, !PT ;  /* 0x0000000f0a027c10 */ /* 0x002fc60009ffe4ff */
[----:B------:R0:W-:Y:S04]  /*137a0*/  STL [R1+0x1164], R3 ;  /* 0x0011640301007387 */ /* 0x0001e80000100800 */
[----:B------:R1:W-:Y:S01]  /*137b0*/  STL [R1+0x116c], R2 ;  /* 0x00116c0201007387 */ /* 0x0003e20000100800 */
[----:B0-----:R-:W-:Y:S02]  /*137c0*/  IADD3 R3, P0, R17, UR20, RZ ;  /* 0x0000001411037c10 */ /* 0x001fe4000ff1e0ff */
[----:B-1----:R-:W-:-:S03]  /*137d0*/  IADD3 R2, P1, R16, UR20, RZ ;  /* 0x0000001410027c10 */ /* 0x002fc6000ff3e0ff */
[----:B------:R0:W-:Y:S01]  /*137e0*/  STL [R1+0x1178], R3 ;  /* 0x0011780301007387 */ /* 0x0001e20000100800 */
[----:B------:R-:W-:-:S03]  /*137f0*/  USHF.R.S32.HI UR30, URZ, 0x1f, UR20 ;  /* 0x0000001f3f1e7899 */ /* 0x000fc60008011414 */
[----:B------:R1:W-:Y:S01]  /*13800*/  STL [R1+0x1180], R2 ;  /* 0x0011800201007387 */ /* 0x0003e20000100800 */
[----:B0-----:R-:W-:Y:S02]  /*13810*/  IADD3 R3, P2, R15, UR20, RZ ;  /* 0x000000140f037c10 */ /* 0x001fe4000ff5e0ff */
[----:B-1----:R-:W-:-:S03]  /*13820*/  IADD3 R2, P3, R14, UR20, RZ ;  /* 0x000000140e027c10 */ /* 0x002fc6000ff7e0ff */
[----:B------:R0:W-:Y:S01]  /*13830*/  STL [R1+0x1188], R3 ;  /* 0x0011880301007387 */ /* 0x0001e20000100800 */
[----:B------:R-:W-:-:S03]  /*13840*/  LEA.HI R19, R19, R20, RZ, 0x7 ;  /* 0x0000001413137211 */ /* 0x000fc600078f38ff */
[----:B------:R1:W-:Y:S01]  /*13850*/  STL [R1+0x1190], R2 ;  /* 0x0011900201007387 */ /* 0x0003e20000100800 */
[----:B------:R-:W-:Y:S02]  /*13860*/  IADD3.X R4, R12, UR30, RZ, P1, !PT ;  /* 0x0000001e0c047c10 */ /* 0x000fe40008ffe4ff */
[----:B0-----:R-:W-:Y:S02]  /*13870*/  SHF.R.S32.HI R3, RZ, 0x7, R19 ;  /* 0x00000007ff037819 */ /* 0x001fe40000011413 */
[----:B-1----:R-:W-:Y:S02]  /*13880*/  IADD3.X R2, R13, UR30, RZ, P0, !PT ;  /* 0x0000001e0d027c10 */ /* 0x002fe400087fe4ff */
[----:B------:R-:W-:-:S03]  /*13890*/  IADD3.X R3, R11, UR30, RZ, P2, !PT ;  /* 0x0000001e0b037c10 */ /* 0x000fc600097fe4ff */
[----:B------:R0:W-:Y:S04]  /*138a0*/  STL [R1+0x1174], R2 ;  /* 0x0011740201007387 */ /* 0x0001e80000100800 */
[----:B------:R4:W-:Y:S01]  /*138b0*/  STL [R1+0x117c], R4 ;  /* 0x00117c0401007387 */ /* 0x0009e20000100800 */
[----:B0-----:R-:W-:-:S03]  /*138c0*/  IADD3.X R2, R10, UR30, RZ, P3, !PT ;  /* 0x0000001e0a027c10 */ /* 0x001fc60009ffe4ff */
[----:B------:R0:W-:Y:S04]  /*138d0*/  STL [R1+0x1184], R3 ;  /* 0x0011840301007387 */ /* 0x0001e80000100800 */
[----:B------:R1:W-:Y:S01]  /*138e0*/  STL [R1+0x118c], R2 ;  /* 0x00118c0201007387 */ /* 0x0003e20000100800 */
[C---:B----4-:R-:W-:Y:S02]  /*138f0*/  LOP3.LUT R4, R0.reuse, 0x20, RZ, 0x3c, !PT ;  /* 0x0000002000047812 */ /* 0x050fe400078e3cff */
[C---:B0-----:R-:W-:Y:S02]  /*13900*/  LOP3.LUT R3, R0.reuse, 0x40, RZ, 0x3c, !PT ;  /* 0x0000004000037812 */ /* 0x041fe400078e3cff */
[----:B------:R-:W-:Y:S02]  /*13910*/  IADD3 R3, P2, R17, UR16, RZ ;  /* 0x0000001011037c10 */ /* 0x000fe4000ff5e0ff */
[----:B-1----:R-:W-:-:S02]  /*13920*/  LOP3.LUT R2, R0, 0x60, RZ, 0x3c, !PT ;  /* 0x0000006000027812 */ /* 0x002fc400078e3cff */
[----:B------:R-:W-:Y:S01]  /*13930*/  IADD3 R2, P1, R16, UR16, RZ ;  /* 0x0000001010027c10 */ /* 0x000fe2000ff3e0ff */
[----:B------:R0:W-:Y:S01]  /*13940*/  STL [R1+0x1198], R3 ;  /* 0x0011980301007387 */ /* 0x0001e20000100800 */
[----:B------:R-:W-:-:S03]  /*13950*/  USHF.R.S32.HI UR38, URZ, 0x1f, UR16 ;  /* 0x0000001f3f267899 */ /* 0x000fc60008011410 */
[----:B------:R1:W-:Y:S01]  /*13960*/  STL [R1+0x11a0], R2 ;  /* 0x0011a00201007387 */ /* 0x0003e20000100800 */
[----:B0-----:R-:W-:Y:S02]  /*13970*/  IADD3 R3, P4, R14, UR16, RZ ;  /* 0x000000100e037c10 */ /* 0x001fe4000ff9e0ff */
[----:B-1----:R-:W-:Y:S01]  /*13980*/  IADD3 R2, P6, R17, UR10, RZ ;  /* 0x0000000a11027c10 */ /* 0x002fe2000ffde0ff */
[----:B------:R-:W-:Y:S02]  /*13990*/  USHF.R.S32.HI UR22, URZ, 0x1f, UR10 ;  /* 0x0000001f3f167899 */ /* 0x000fe4000801140a */
[----:B------:R-:W-:Y:S02]  /*139a0*/  USHF.R.S32.HI UR8, URZ, 0x1f, UR6 ;  /* 0x0000001f3f087899 */ /* 0x000fe40008011406 */
[----:B------:R-:W-:Y:S02]  /*139b0*/  USHF.R.S32.HI UR14, URZ, 0x1f, UR61 ;  /* 0x0000001f3f0e7899 */ /* 0x000fe4000801143d */
[----:B------:R-:W-:-:S02]  /*139c0*/  USHF.R.S32.HI UR18, URZ, 0x1f, UR59 ;  /* 0x0000001f3f127899 */ /* 0x000fc4000801143b */
[----:B------:R-:W-:Y:S02]  /*139d0*/  USHF.R.S32.HI UR60, URZ, 0x1f, UR57 ;  /* 0x0000001f3f3c7899 */ /* 0x000fe40008011439 */
[----:B------:R-:W-:Y:S01]  /*139e0*/  USHF.R.S32.HI UR5, URZ, 0x1f, UR55 ;  /* 0x0000001f3f057899 */ /* 0x000fe20008011437 */
[----:B---3--:R-:W-:Y:S02]  /*139f0*/  LOP3.LUT R4, R18, 0x40, RZ, 0x3c, !PT ;  /* 0x0000004012047812 */ /* 0x008fe400078e3cff */
[----:B------:R-:W-:-:S05]  /*13a00*/  IADD3 R4, P0, R15, UR16, RZ ;  /* 0x000000100f047c10 */ /* 0x000fca000ff1e0ff */
[----:B------:R0:W-:Y:S04]  /*13a10*/  STL [R1+0x11a8], R4 ;  /* 0x0011a80401007387 */ /* 0x0001e80000100800 */
[----:B------:R1:W-:Y:S04]  /*13a20*/  STL [R1+0x11b0], R3 ;  /* 0x0011b00301007387 */ /* 0x0003e80000100800 */
[----:B------:R2:W-:Y:S01]  /*13a30*/  STL [R1+0x11b8], R2 ;  /* 0x0011b80201007387 */ /* 0x0005e20000100800 */
[----:B0-----:R-:W-:Y:S02]  /*13a40*/  IADD3 R4, P5, R16, UR10, RZ ;  /* 0x0000000a10047c10 */ /* 0x001fe4000ffbe0ff */
[----:B-1----:R-:W-:-:S03]  /*13a50*/  IADD3 R3, P3, R15, UR10, RZ ;  /* 0x0000000a0f037c10 */ /* 0x002fc6000ff7e0ff */
[----:B------:R0:W-:Y:S01]  /*13a60*/  STL [R1+0x11c0], R4 ;  /* 0x0011c00401007387 */ /* 0x0001e20000100800 */
[----:B--2---:R-:W-:-:S03]  /*13a70*/  IADD3.X R2, R13, UR38, RZ, P2, !PT ;  /* 0x000000260d027c10 */ /* 0x004fc600097fe4ff */
[----:B------:R1:W-:Y:S04]  /*13a80*/  STL [R1+0x11c8], R3 ;  /* 0x0011c80301007387 */ /* 0x0003e80000100800 */
[----:B------:R2:W-:Y:S01]  /*13a90*/  STL [R1+0x1194], R2 ;  /* 0x0011940201007387 */ /* 0x0005e20000100800 */
[----:B0-----:R-:W-:Y:S02]  /*13aa0*/  IADD3 R4, P2, R14, UR10, RZ ;  /* 0x0000000a0e047c10 */ /* 0x001fe4000ff5e0ff */
[----:B-1----:R-:W-:-:S03]  /*13ab0*/  IADD3.X R3, R12, UR38, RZ, P1, !PT ;  /* 0x000000260c037c10 */ /* 0x002fc60008ffe4ff */
[----:B------:R0:W-:Y:S01]  /*13ac0*/  STL [R1+0x11d0], R4 ;  /* 0x0011d00401007387 */ /* 0x0001e20000100800 */
[----:B--2---:R-:W-:-:S03]  /*13ad0*/  IADD3 R2, P1, R17, UR6, RZ ;  /* 0x0000000611027c10 */ /* 0x004fc6000ff3e0ff */
[----:B------:R1:W-:Y:S04]  /*13ae0*/  STL [R1+0x119c], R3 ;  /* 0x00119c0301007387 */ /* 0x0003e80000100800 */
[----:B------:R2:W-:Y:S01]  /*13af0*/  STL [R1+0x11d8], R2 ;  /* 0x0011d80201007387 */ /* 0x0005e20000100800 */
[----:B0-----:R-:W-:Y:S02]  /*13b00*/  IADD3.X R4, R11, UR38, RZ, P0, !PT ;  /* 0x000000260b047c10 */ /* 0x001fe400087fe4ff */
        /* <DEDUP_REMOVED lines=93> */
[----:B------:R1:W-:Y:S01]  /*140e0*/  STL [R1+0x125c], R3 ;  /* 0x00125c0301007387 */ /* 0x0003e20000100800 */
[----:B------:R-:W-:-:S03]  /*140f0*/  USHF.R.S32.HI UR56, URZ, 0x1f, UR53 ;  /* 0x0000001f3f387899 */ /* 0x000fc60008011435 */
        /* <DEDUP_REMOVED lines=16> */
[----:B--2---:R-:W-:Y:S01]  /*14200*/  IADD3.X R2, R11, UR56, RZ, P0, !PT ;  /* 0x000000380b027c10 */ /* 0x004fe200087fe4ff */
[----:B------:R-:W-:Y:S02]  /*14210*/  USHF.R.S32.HI UR58, URZ, 0x1f, UR51 ;  /* 0x0000001f3f3a7899 */ /* 0x000fe40008011433 */
        /* <DEDUP_REMOVED lines=12> */
[----:B------:R1:W-:Y:S01]  /*142e0*/  STL [R1+0x12d0], R3 ;  /* 0x0012d00301007387 */ /* 0x0003e20000100800 */
[----:B------:R-:W-:-:S03]  /*142f0*/  USHF.R.S32.HI UR52, URZ, 0x1f, UR49 ;  /* 0x0000001f3f347899 */ /* 0x000fc60008011431 */
        /* <DEDUP_REMOVED lines=256> */
[----:B0-----:R-:W-:Y:S02]  /*15300*/  IADD3.X R4, R11, UR20, RZ, P4, !PT ;  /* 0x000000140b047c10 */ /* 0x001fe4000a7fe4ff */
[----:B-1----:R-:W-:-:S03]  /*15310*/  IADD3.X R3, R10, UR20, RZ, P6, !PT ;  /* 0x000000140a037c10 */ /* 0x002fc6000b7fe4ff */
[----:B------:R0:W-:Y:S01]  /*15320*/  STL [R1+0x1484], R4 ;  /* 0x0014840401007387 */ /* 0x0001e20000100800 */
[----:B--2---:R-:W-:-:S03]  /*15330*/  IADD3.X R2, R13, UR7, RZ, P5, !PT ;  /* 0x000000070d027c10 */ /* 0x004fc6000affe4ff */
[----:B------:R1:W-:Y:S04]  /*15340*/  STL [R1+0x148c], R3 ;  /* 0x00148c0301007387 */ /* 0x0003e80000100800 */
[----:B------:R2:W-:Y:S01]  /*15350*/  STL [R1+0x1494], R2 ;  /* 0x0014940201007387 */ /* 0x0005e20000100800 */
[----:B0-----:R-:W-:Y:S02]  /*15360*/  IADD3.X R4, R12, UR7, RZ, P3, !PT ;  /* 0x000000070c047c10 */ /* 0x001fe40009ffe4ff */
[----:B-1----:R-:W-:Y:S02]  /*15370*/  IADD3.X R3, R11, UR7, RZ, P2, !PT ;  /* 0x000000070b037c10 */ /* 0x002fe400097fe4ff */
[----:B--2---:R-:W-:Y:S01]  /*15380*/  IADD3.X R2, R10, UR7, RZ, P1, !PT ;  /* 0x000000070a027c10 */ /* 0x004fe20008ffe4ff */
[----:B------:R0:W-:Y:S04]  /*15390*/  STL [R1+0x149c], R4 ;  /* 0x00149c0401007387 */ /* 0x0001e80000100800 */
[----:B------:R0:W-:Y:S04]  /*153a0*/  STL [R1+0x14ac], R2 ;  /* 0x0014ac0201007387 */ /* 0x0001e80000100800 */
[----:B------:R0:W-:Y:S01]  /*153b0*/  STL [R1+0x14a4], R3 ;  /* 0x0014a40301007387 */ /* 0x0001e20000100800 */
[----:B------:R-:W-:-:S04]  /*153c0*/  USHF.L.U32 UR9, UR9, 0x7, URZ ;  /* 0x0000000709097899 */ /* 0x000fc8000800063f */
[----:B------:R-:W-:-:S12]  /*153d0*/  USHF.R.S32.HI UR30, URZ, 0x1f, UR9 ;  /* 0x0000001f3f1e7899 */ /* 0x000fd80008011409 */
.L_x_1:
[----:B0-2---:R-:W2:Y:S01]  /*153e0*/  LDL R2, [R1+0xd5c] ;  /* 0x000d5c0001027983 */ /* 0x005ea20000100800 */
[----:B------:R-:W2:Y:S03]  /*153f0*/  LDC R38, c[0x0][0x230] ;  /* 0x00008c00ff267b82 */ /* 0x000ea60000000800 */
[----:B------:R-:W3:Y:S04]  /*15400*/  LDL R3, [R1+0x8ec] ;  /* 0x0008ec0001037983 */ /* 0x000ee80000100800 */
[----:B------:R-:W-:Y:S04]  /*15410*/  STL [R1+0x2cf4], R30 ;  /* 0x002cf41e01007387 */ /* 0x000fe80000100800 */
        /* <DEDUP_REMOVED lines=72> */
[----:B------:R-:W-:Y:S01]  /*158a0*/  STL [R1+0x2f3c], R30 ;  /* 0x002f3c1e01007387 */ /* 0x000fe20000100800 */
[----:B--2---:R-:W-:-:S03]  /*158b0*/  IMAD R38, R2, -0x80, R38 ;  /* 0xffffff8002267824 */ /* 0x004fc600078e0226 */
[----:B------:R-:W-:Y:S02]  /*158c0*/  STL [R1+0x2f44], R30 ;  /* 0x002f441e01007387 */ /* 0x000fe40000100800 */
[----:B------:R-:W-:Y:S02]  /*158d0*/  ISETP.GT.AND P1, PT, R38, RZ, PT ;  /* 0x000000ff2600720c */ /* 0x000fe40003f24270 */
        /* <DEDUP_REMOVED lines=297> */
[----:B------:R0:W-:Y:S04]  /*16b70*/  STL [R1+0x32c0], R31 ;  /* 0x0032c01f01007387 */ /* 0x0001e80000100800 */
[----:B------:R-:W-:Y:S04]  /*16b80*/  STL [R1+0x2cec], R29 ;  /* 0x002cec1d01007387 */ /* 0x000fe80000100800 */
[----:B------:R-:W-:Y:S01]  /*16b90*/  STL [R1+0x2ce8], R28 ;  /* 0x002ce81c01007387 */ /* 0x000fe20000100800 */
[----:B0-----:R-:W-:-:S03]  /*16ba0*/  PRMT R31, RZ, 0x7610, R31 ;  /* 0x00007610ff1f7816 */ /* 0x001fc6000000001f */
        /* <DEDUP_REMOVED lines=53> */
[----:B-----5:R-:W-:Y:S04]  /*16f00*/  STL [R1+0x28b8], R0 ;  /* 0x0028b80001007387 */ /* 0x020fe80000100800 */
        /* <DEDUP_REMOVED lines=49> */
[----:B------:R-:W0:Y:S03]  /*17220*/  S2R R2, SR_TID.X ;  /* 0x0000000000027919 */ /* 0x000e260000002100 */
        /* <DEDUP_REMOVED lines=8> */
[----:B0-----:R-:W-:-:S03]  /*172b0*/  LOP3.LUT R2, R2, 0x1f, RZ, 0xc0, !PT ;  /* 0x0000001f02027812 */ /* 0x001fc600078ec0ff */
[----:B------:R-:W-:Y:S01]  /*172c0*/  STL [R1+0x2a84], R0 ;  /* 0x002a840001007387 */ /* 0x000fe20000100800 */
[----:B------:R-:W-:-:S03]  /*172d0*/  ISETP.GE.AND P0, PT, R2, R38, PT ;  /* 0x000000260200720c */ /* 0x000fc60003f06270 */
        /* <DEDUP_REMOVED lines=28> */
[----:B------:R-:W3:Y:S01]  /*174a0*/  LDL R2, [R1+0x8e8] ;  /* 0x0008e80001027983 */ /* 0x000ee20000100800 */
[----:B------:R-:W-:-:S02]  /*174b0*/  PRMT R30, RZ, 0x7610, R30 ;  /* 0x00007610ff1e7816 */ /* 0x000fc4000000001e */
[----:B------:R-:W-:Y:S02]  /*174c0*/  ISETP.GT.AND P2, PT, R38, 0x1, PT ;  /* 0x000000012600780c */ /* 0x000fe40003f44270 */
[----:B---3--:R-:W-:-:S04]  /*174d0*/  @P1 LOP3.LUT R3, R3, R2, RZ, 0x3c, !PT ;  /* 0x0000000203031212 */ /* 0x008fc800078e3cff */
[----:B------:R-:W-:-:S04]  /*174e0*/  @P1 LOP3.LUT R2, R3, R2, RZ, 0x3c, !PT ;  /* 0x0000000203021212 */ /* 0x000fc800078e3cff */
[----:B------:R-:W-:-:S05]  /*174f0*/  @P1 LOP3.LUT R3, R3, R2, RZ, 0x3c, !PT ;  /* 0x0000000203031212 */ /* 0x000fca00078e3cff */
[----:B------:R-:W2:Y:S04]  /*17500*/  @P1 LDG.E.U8 R31, desc[UR32][R2.64] ;  /* 0x00000020021f1981 */ /* 0x000ea8000c1e1100 */
[----:B--2---:R0:W-:Y:S04]  /*17510*/  STL [R1+0xb50], R31 ;  /* 0x000b501f01007387 */ /* 0x0041e80000100800 */
[----:B0-----:R-:W2:Y:S04]  /*17520*/  LDL.LU R31, [R1+0x32c0] ;  /* 0x0032c000011f7983 */ /* 0x001ea80000300800 */
[----:B------:R-:W3:Y:S04]  /*17530*/  LDL R2, [R1+0x8f0] ;  /* 0x0008f00001027983 */ /* 0x000ee80000100800 */
[----:B------:R-:W3:Y:S01]  /*17540*/  LDL R3, [R1+0x8f4] ;  /* 0x0008f40001037983 */ /* 0x000ee20000100800 */
[----:B--2---:R-:W-:-:S02]  /*17550*/  PRMT R31, RZ, 0x7610, R31 ;  /* 0x00007610ff1f7816 */ /* 0x004fc4000000001f */
        /* <DEDUP_REMOVED lines=26> */
[----:B------:R-:W-:-:S02]  /*17700*/  ISETP.GT.AND P1, PT, R38, 0x2, PT ;  /* 0x000000022600780c */ /* 0x000fc40003f24270 */
[----:B--2---:R-:W-:Y:S02]  /*17710*/  PRMT R30, RZ, 0x7610, R30 ;  /* 0x00007610ff1e7816 */ /* 0x004fe4000000001e */
        /* <DEDUP_REMOVED lines=3402> */
[----:B------:R-:W-:-:S02]  /*24bc0*/  PRMT R29, RZ, 0x7610, R29 ;  /* 0x00007610ff1d7816 */ /* 0x000fc4000000001d */
[----:B------:R-:W-:Y:S02]  /*24bd0*/  PRMT R28, RZ, 0x7610, R28 ;  /* 0x00007610ff1c7816 */ /* 0x000fe4000000001c */
[----:B------:R-:W-:Y:S02]  /*24be0*/  PRMT R27, RZ, 0x7610, R27 ;  /* 0x00007610ff1b7816 */ /* 0x000fe4000000001b */
[----:B------:R-:W-:Y:S02]  /*24bf0*/  ISETP.GT.AND P1, PT, R38, 0x5e, PT ;  /* 0x0000005e2600780c */ /* 0x000fe40003f24270 */
[----:B---3--:R-:W-:-:S04]  /*24c00*/  @P2 LOP3.LUT R3, R3, R2, RZ, 0x3c, !PT ;  /* 0x0000000203032212 */ /* 0x008fc800078e3cff */
[----:B------:R-:W-:-:S04]  /*24c10*/  @P2 LOP3.LUT R2, R3, R2, RZ, 0x3c, !PT ;  /* 0x0000000203022212 */ /* 0x000fc800078e3cff */
[----:B------:R-:W-:-:S05]  /*24c20*/  @P2 LOP3.LUT R3, R3, R2, RZ, 0x3c, !PT ;  /* 0x0000000203032212 */ /* 0x000fca00078e3cff */
[----:B------:R-:W3:Y:S04]  /*24c30*/  @P2 LDG.E.U8 R31, desc[UR32][R2.64] ;  /* 0x00000020021f2981 */ /* 0x000ee8000c1e1100 */
[----:B---3--:R0:W-:Y:S04]  /*24c40*/  STL [R1+0x144], R31 ;  /* 0x0001441f01007387 */ /* 0x0081e80000100800 */
[----:B0-----:R-:W3:Y:S04]  /*24c50*/  LDL.LU R31, [R1+0x2cf0] ;  /* 0x002cf000011f7983 */ /* 0x001ee80000300800 */
[----:B------:R-:W4:Y:S04]  /*24c60*/  LDL R2, [R1+0x2110] ;  /* 0x0021100001027983 */ /* 0x000f280000100800 */
[----:B------:R-:W4:Y:S02]  /*24c70*/  LDL R3, [R1+0x2114] ;  /* 0x0021140001037983 */ /* 0x000f240000100800 */
[----:B----4-:R-:W-:-:S04]  /*24c80*/  @P2 LOP3.LUT R3, R3, R2, RZ, 0x3c, !PT ;  /* 0x0000000203032212 */ /* 0x010fc800078e3cff */
[----:B------:R-:W-:-:S04]  /*24c90*/  @P2 LOP3.LUT R2, R3, R2, RZ, 0x3c, !PT ;  /* 0x0000000203022212 */ /* 0x000fc800078e3cff */
[----:B------:R-:W-:-:S05]  /*24ca0*/  @P2 LOP3.LUT R3, R3, R2, RZ, 0x3c, !PT ;  /* 0x0000000203032212 */ /* 0x000fca00078e3cff */
[----:B------:R-:W4:Y:S04]  /*24cb0*/  @P2 LDG.E.U8 R29, desc[UR32][R2.64] ;  /* 0x00000020021d2981 */ /* 0x000f28000c1e1100 */
[----:B----4-:R0:W-:Y:S04]  /*24cc0*/  STL [R1+0x140], R29 ;  /* 0x0001401d01007387 */ /* 0x0101e80000100800 */
[----:B0-----:R-:W4:Y:S04]  /*24cd0*/  LDL.LU R29, [R1+0x2cec] ;  /* 0x002cec00011d7983 */ /* 0x001f280000300800 */
[----:B------:R-:W2:Y:S04]  /*24ce0*/  LDL R2, [R1+0x2108] ;  /* 0x0021080001027983 */ /* 0x000ea80000100800 */
[----:B------:R-:W2:Y:S02]  /*24cf0*/  LDL R3, [R1+0x210c] ;  /* 0x00210c0001037983 */ /* 0x000ea40000100800 */
[----:B--2---:R-:W-:-:S04]  /*24d00*/  @P2 LOP3.LUT R3, R3, R2, RZ, 0x3c, !PT ;  /* 0x0000000203032212 */ /* 0x004fc800078e3cff */
        /* <DEDUP_REMOVED lines=8> */
[----:B---3--:R-:W-:-:S04]  /*24d90*/  @P2 LOP3.LUT R3, R3, R2, RZ, 0x3c, !PT ;  /* 0x0000000203032212 */ /* 0x008fc800078e3cff */
[----:B------:R-:W-:-:S04]  /*24da0*/  @P2 LOP3.LUT R2, R3, R2, RZ, 0x3c, !PT ;  /* 0x0000000203022212 */ /* 0x000fc800078e3cff */
[----:B------:R-:W-:-:S05]  /*24db0*/  @P2 LOP3.LUT R3, R3, R2, RZ, 0x3c, !PT ;  /* 0x0000000203032212 */ /* 0x000fca00078e3cff */
[----:B------:R-:W3:Y:S04]  /*24dc0*/  @P2 LDG.E.U8 R27, desc[UR32][R2.64] ;  /* 0x00000020021b2981 */ /* 0x000ee8000c1e1100 */
[----:B---3--:R0:W-:Y:S04]  /*24dd0*/  STL [R1+0x138], R27 ;  /* 0x0001381b01007387 */ /* 0x0081e80000100800 */
[----:B0-----:R-:W3:Y:S04]  /*24de0*/  LDL.LU R27, [R1+0x2ce4] ;  /* 0x002ce400011b7983 */ /* 0x001ee80000300800 */
[----:B------:R-:W4:Y:S04]  /*24df0*/  LDL R2, [R1+0x20f8] ;  /* 0x0020f80001027983 */ /* 0x000f280000100800 */
[----:B------:R-:W4:Y:S01]  /*24e00*/  LDL R3, [R1+0x20fc] ;  /* 0x0020fc0001037983 */ /* 0x000f220000100800 */
[----:B------:R-:W-:-:S02]  /*24e10*/  PRMT R18, RZ, 0x7610, R18 ;  /* 0x00007610ff127816 */ /* 0x000fc40000000012 */
[----:B------:R-:W-:Y:S02]  /*24e20*/  PRMT R12, RZ, 0x7610, R12 ;  /* 0x00007610ff0c7816 */ /* 0x000fe4000000000c */
[----:B------:R-:W-:Y:S02]  /*24e30*/  PRMT R23, RZ, 0x7610, R23 ;  /* 0x00007610ff177816 */ /* 0x000fe40000000017 */
[----:B------:R-:W-:Y:S02]  /*24e40*/  ISETP.GT.AND P2, PT, R38, 0x5f, PT ;  /* 0x0000005f2600780c */ /* 0x000fe40003f44270 */
        /* <DEDUP_REMOVED lines=15> */
[----:B------:R-:W3:Y:S02]  /*24f40*/  LDL R3, [R1+0x20ec] ;  /* 0x0020ec0001037983 */ /* 0x000ee40000100800 */
        /* <DEDUP_REMOVED lines=9> */
[----:B----4-:R-:W-:-:S04]  /*24fe0*/  @P1 LOP3.LUT R3, R3, R2, RZ, 0x3c, !PT ;  /* 0x0000000203031212 */ /* 0x010fc800078e3cff */
[----:B------:R-:W-:-:S04]  /*24ff0*/  @P1 LOP3.LUT R2, R3, R2, RZ, 0x3c, !PT ;  /* 0x0000000203021212 */ /* 0x000fc800078e3cff */
[----:B------:R-:W-:-:S05]  /*25000*/  @P1 LOP3.LUT R3, R3, R2, RZ, 0x3c, !PT ;  /* 0x0000000203031212 */ /* 0x000fca00078e3cff */
[----:B------:R-:W4:Y:S04]  /*25010*/  @P1 LDG.E.U8 R23, desc[UR32][R2.64] ;  /* 0x0000002002171981 */ /* 0x000f28000c1e1100 */
[----:B----4-:R0:W-:Y:S04]  /*25020*/  STL [R1+0x128], R23 ;  /* 0x0001281701007387 */ /* 0x0101e80000100800 */
[----:B0-----:R-:W4:Y:S04]  /*25030*/  LDL.LU R23, [R1+0x2cd4] ;  /* 0x002cd40001177983 */ /* 0x001f280000300800 */
[----:B------:R-:W2:Y:S04]  /*25040*/  LDL R2, [R1+0x20d8] ;  /* 0x0020d80001027983 */ /* 0x000ea80000100800 */
[----:B------:R-:W2:Y:S01]  /*25050*/  LDL R3, [R1+0x20dc] ;  /* 0x0020dc0001037983 */ /* 0x000ea20000100800 */
[----:B------:R-:W-:-:S02]  /*25060*/  PRMT R14, RZ, 0x7610, R14 ;  /* 0x00007610ff0e7816 */ /* 0x000fc4000000000e */
[----:B------:R-:W-:Y:S02]  /*25070*/  PRMT R10, RZ, 0x7610, R10 ;  /* 0x00007610ff0a7816 */ /* 0x000fe4000000000a */
[----:B------:R-:W-:Y:S02]  /*25080*/  PRMT R22, RZ, 0x7610, R22 ;  /* 0x00007610ff167816 */ /* 0x000fe40000000016 */
[----:B------:R-:W-:Y:S02]  /*25090*/  ISETP.GT.AND P1, PT, R38, 0x60, PT ;  /* 0x000000602600780c */ /* 0x000fe40003f24270 */
        /* <DEDUP_REMOVED lines=308> */
[----:B------:R-:W3:Y:S04]  /*263e0*/  LDL R2, [R1+0x1fc8] ;  /* 0x001fc80001027983 */ /* 0x000ee80000100800 */
[----:B------:R-:W3:Y:S04]  /*263f0*/  LDL R3, [R1+0x1fcc] ;  /* 0x001fcc0001037983 */ /* 0x000ee80000100800 */
[----:B--2---:R0:W-:Y:S04]  /*26400*/  STL [R1+0xa0], R30 ;  /* 0x0000a01e01007387 */ /* 0x0041e80000100800 */
[----:B0-----:R-:W2:Y:S01]  /*26410*/  LDL R30, [R1+0x1fa4] ;  /* 0x001fa400011e7983 */ /* 0x001ea20000100800 */
        /* <DEDUP_REMOVED lines=43> */
[----:B------:R-:W2:Y:S01]  /*266d0*/  LDL R3, [R1+0x1fa0] ;  /* 0x001fa00001037983 */ /* 0x000ea20000100800 */
[----:B------:R-:W-:Y:S01]  /*266e0*/  @P1 IMAD.MOV.U32 R2, RZ, RZ, R30 ;  /* 0x000000ffff021224 */ /* 0x000fe200078e001e */
[----:B------:R-:W-:-:S02]  /*266f0*/  PRMT R40, RZ, 0x7610, R40 ;  /* 0x00007610ff287816 */ /* 0x000fc40000000028 */
[----:B------:R-:W3:Y:S04]  /*26700*/  LDL R30, [R1+0x1f7c] ;  /* 0x001f7c00011e7983 */ /* 0x000ee80000100800 */
[----:B--2---:R-:W2:Y:S04]  /*26710*/  @P1 LDG.E.U8 R39, desc[UR32][R2.64] ;  /* 0x0000002002271981 */ /* 0x004ea8000c1e1100 */
[----:B--2---:R0:W-:Y:S04]  /*26720*/  STL [R1+0x88], R39 ;  /* 0x0000882701007387 */ /* 0x0041e80000100800 */
[----:B0-----:R-:W2:Y:S04]  /*26730*/  LDL.LU R39, [R1+0x2c38] ;  /* 0x002c380001277983 */ /* 0x001ea80000300800 */
        /* <DEDUP_REMOVED lines=37> */
[----:B------:R-:W3:Y:S01]  /*26990*/  LDL R3, [R1+0x1f78] ;  /* 0x001f780001037983 */ /* 0x000ee20000100800 */
[----:B------:R-:W-:Y:S01]  /*269a0*/  @P1 IMAD.MOV.U32 R2, RZ, RZ, R30 ;  /* 0x000000ffff021224 */ /* 0x000fe200078e001e */
[----:B------:R-:W-:-:S02]  /*269b0*/  PRMT R53, RZ, 0x7610, R53 ;  /* 0x00007610ff357816 */ /* 0x000fc40000000035 */
[----:B------:R-:W2:Y:S01]  /*269c0*/  LDL R30, [R1+0x1f54] ;  /* 0x001f5400011e7983 */ /* 0x000ea20000100800 */
[----:B------:R-:W-:Y:S02]  /*269d0*/  PRMT R55, RZ, 0x7610, R55 ;  /* 0x00007610ff377816 */ /* 0x000fe40000000037 */
[----:B------:R-:W-:Y:S02]  /*269e0*/  PRMT R31, RZ, 0x7610, R31 ;  /* 0x00007610ff1f7816 */ /* 0x000fe4000000001f */
[----:B------:R-:W-:Y:S01]  /*269f0*/  ISETP.GT.AND P2, PT, R38, 0x6b, PT ;  /* 0x0000006b2600780c */ /* 0x000fe20003f44270 */
[----:B---3--:R-:W3:Y:S04]  /*26a00*/  @P1 LDG.E.U8 R51, desc[UR32][R2.64] ;  /* 0x0000002002331981 */ /* 0x008ee8000c1e1100 */
        /* <DEDUP_REMOVED lines=23> */
[----:B------:R0:W3:Y:S04]  /*26b80*/  @P1 LDG.E.U8 R31, desc[UR32][R2.64] ;  /* 0x00000020021f1981 */ /* 0x0000e8000c1e1100 */
[----:B------:R-:W0:Y:S04]  /*26b90*/  LDL R2, [R1+0x1f58] ;  /* 0x001f580001027983 */ /* 0x000e280000100800 */
[----:B------:R-:W0:Y:S01]  /*26ba0*/  LDL R3, [R1+0x1f5c] ;  /* 0x001f5c0001037983 */ /* 0x000e220000100800 */
[----:B------:R-:W-:Y:S02]  /*26bb0*/  PRMT R56, RZ, 0x7610, R56 ;  /* 0x00007610ff387816 */ /* 0x000fe40000000038 */
[----:B0-----:R-:W-:-:S04]  /*26bc0*/  @P2 LOP3.LUT R3, R3, R2, RZ, 0x3c, !PT ;  /* 0x0000000203032212 */ /* 0x001fc800078e3cff */
[----:B------:R-:W-:-:S04]  /*26bd0*/  @P2 LOP3.LUT R2, R3, R2, RZ, 0x3c, !PT ;  /* 0x0000000203022212 */ /* 0x000fc800078e3cff */
[----:B------:R-:W-:-:S05]  /*26be0*/  @P2 LOP3.LUT R3, R3, R2, RZ, 0x3c, !PT ;  /* 0x0000000203032212 */ /* 0x000fca00078e3cff */
[----:B------:R-:W4:Y:S04]  /*26bf0*/  @P2 LDG.E.U8 R56, desc[UR32][R2.64] ;  /* 0x0000002002382981 */ /* 0x000f28000c1e1100 */
[----:B---3--:R0:W-:Y:S04]  /*26c00*/  STL [R1+0x68], R31 ;  /* 0x0000681f01007387 */ /* 0x0081e80000100800 */
[----:B0-----:R-:W3:Y:S04]  /*26c10*/  LDL R31, [R1+0x1f3c] ;  /* 0x001f3c00011f7983 */ /* 0x001ee80000100800 */
[----:B----4-:R0:W-:Y:S04]  /*26c20*/  STL [R1+0x64], R56 ;  /* 0x0000643801007387 */ /* 0x0101e80000100800 */
[----:B0-----:R-:W4:Y:S04]  /*26c30*/  LDL.LU R56, [R1+0x2c18] ;  /* 0x002c180001387983 */ /* 0x001f280000300800 */
[----:B------:R-:W2:Y:S01]  /*26c40*/  LDL R3, [R1+0x1f50] ;  /* 0x001f500001037983 */ /* 0x000ea20000100800 */
[----:B------:R-:W-:Y:S01]  /*26c50*/  PRMT R57, RZ, 0x7610, R57 ;  /* 0x00007610ff397816 */ /* 0x000fe20000000039 */
[----:B------:R-:W-:-:S02]  /*26c60*/  @P2 IMAD.MOV.U32 R2, RZ, RZ, R30 ;  /* 0x000000ffff022224 */ /* 0x000fc400078e001e */
[----:B------:R-:W4:Y:S04]  /*26c70*/  LDL R30, [R1+0x1f34] ;  /* 0x001f3400011e7983 */ /* 0x000f280000100800 */
[----:B--2---:R-:W2:Y:S04]  /*26c80*/  @P2 LDG.E.U8 R57, desc[UR32][R2.64] ;  /* 0x0000002002392981 */ /* 0x004ea8000c1e1100 */
        /* <DEDUP_REMOVED lines=8> */
[----:B------:R0:W3:Y:S04]  /*26d10*/  @P2 LDG.E.U8 R29, desc[UR32][R2.64] ;  /* 0x00000020021d2981 */ /* 0x0000e8000c1e1100 */
[----:B------:R-:W0:Y:S04]  /*26d20*/  LDL R2, [R1+0x1f40] ;  /* 0x001f400001027983 */ /* 0x000e280000100800 */
[----:B------:R-:W0:Y:S01]  /*26d30*/  LDL R3, [R1+0x1f44] ;  /* 0x001f440001037983 */ /* 0x000e220000100800 */
[----:B------:R-:W-:Y:S02]  /*26d40*/  PRMT R28, RZ, 0x7610, R28 ;  /* 0x00007610ff1c7816 */ /* 0x000fe4000000001c */
[----:B------:R-:W-:-:S02]  /*26d50*/  ISETP.GT.AND P1, PT, R38, 0x6c, PT ;  /* 0x0000006c2600780c */ /* 0x000fc40003f24270 */
[----:B0-----:R-:W-:-:S04]  /*26d60*/  @P2 LOP3.LUT R3, R3, R2, RZ, 0x3c, !PT ;  /* 0x0000000203032212 */ /* 0x001fc800078e3cff */
[----:B------:R-:W-:-:S04]  /*26d70*/  @P2 LOP3.LUT R2, R3, R2, RZ, 0x3c, !PT ;  /* 0x0000000203022212 */ /* 0x000fc800078e3cff */
[----:B------:R-:W-:Y:S01]  /*26d80*/  @P2 LOP3.LUT R3, R3, R2, RZ, 0x3c, !PT ;  /* 0x0000000203032212 */ /* 0x000fe200078e3cff */
[----:B---3--:R0:W-:Y:S04]  /*26d90*/  STL [R1+0x5c], R29 ;  /* 0x00005c1d01007387 */ /* 0x0081e80000100800 */
[----:B------:R1:W3:Y:S01]  /*26da0*/  @P2 LDG.E.U8 R28, desc[UR32][R2.64] ;  /* 0x00000020021c2981 */ /* 0x0002e2000c1e1100 */
[----:B------:R-:W-:-:S03]  /*26db0*/  PRMT R27, RZ, 0x7610, R27 ;  /* 0x00007610ff1b7816 */ /* 0x000fc6000000001b */
[----:B0-----:R-:W2:Y:S04]  /*26dc0*/  LDL R29, [R1+0x1f2c] ;  /* 0x001f2c00011d7983 */ /* 0x001ea80000100800 */
[----:B------:R-:W4:Y:S01]  /*26dd0*/  LDL R3, [R1+0x1f38] ;  /* 0x001f380001037983 */ /* 0x000f220000100800 */
[----:B-1----:R-:W-:-:S03]  /*26de0*/  @P1 IMAD.MOV.U32 R2, RZ, RZ, R31 ;  /* 0x000000ffff021224 */ /* 0x002fc600078e001f */
[----:B---3--:R0:W-:Y:S01]  /*26df0*/  STL [R1+0x58], R28 ;  /* 0x0000581c01007387 */ /* 0x0081e20000100800 */
[----:B------:R-:W-:-:S03]  /*26e00*/  PRMT R20, RZ, 0x7610, R20 ;  /* 0x00007610ff147816 */ /* 0x000fc60000000014 */
[----:B------:R-:W3:Y:S04]  /*26e10*/  LDL R31, [R1+0x1f18] ;  /* 0x001f1800011f7983 */ /* 0x000ee80000100800 */
[----:B----4-:R1:W4:Y:S04]  /*26e20*/  @P1 LDG.E.U8 R27, desc[UR32][R2.64] ;  /* 0x00000020021b1981 */ /* 0x010328000c1e1100 */
[----:B0-----:R-:W3:Y:S04]  /*26e30*/  LDL R28, [R1+0x1f24] ;  /* 0x001f2400011c7983 */ /* 0x001ee80000100800 */
[----:B------:R-:W2:Y:S01]  /*26e40*/  LDL R3, [R1+0x1f30] ;  /* 0x001f300001037983 */ /* 0x000ea20000100800 */
[----:B-1----:R-:W-:-:S03]  /*26e50*/  @P1 IMAD.MOV.U32 R2, RZ, RZ, R30 ;  /* 0x000000ffff021224 */ /* 0x002fc600078e001e */
[----:B----4-:R0:W-:Y:S01]  /*26e60*/  STL [R1+0x54], R27 ;  /* 0x0000541b01007387 */ /* 0x0101e20000100800 */
[----:B------:R-:W-:-:S03]  /*26e70*/  PRMT R18, RZ, 0x7610, R18 ;  /* 0x00007610ff127816 */ /* 0x000fc60000000012 */
[----:B------:R-:W4:Y:S04]  /*26e80*/  LDL R30, [R1+0x1f10] ;  /* 0x001f1000011e7983 */ /* 0x000f280000100800 */
[----:B--2---:R1:W2:Y:S04]  /*26e90*/  @P1 LDG.E.U8 R20, desc[UR32][R2.64] ;  /* 0x0000002002141981 */ /* 0x0042a8000c1e1100 */
[----:B0-----:R-:W4:Y:S04]  /*26ea0*/  LDL R27, [R1+0x1f1c] ;  /* 0x001f1c00011b7983 */ /* 0x001f280000100800 */
[----:B------:R-:W3:Y:S01]  /*26eb0*/  LDL R3, [R1+0x1f28] ;  /* 0x001f280001037983 */ /* 0x000ee20000100800 */
[----:B-1----:R-:W-:-:S03]  /*26ec0*/  @P1 IMAD.MOV.U32 R2, RZ, RZ, R29 ;  /* 0x000000ffff021224 */ /* 0x002fc600078e001d */
[----:B--2---:R0:W-:Y:S01]  /*26ed0*/  STL [R1+0x50], R20 ;  /* 0x0000501401007387 */ /* 0x0041e20000100800 */
[----:B------:R-:W-:Y:S02]  /*26ee0*/  ISETP.GT.AND P2, PT, R38, 0x6d, PT ;  /* 0x0000006d2600780c */ /* 0x000fe40003f44270 */
[----:B------:R-:W-:Y:S02]  /*26ef0*/  PRMT R12, RZ, 0x7610, R12 ;  /* 0x00007610ff0c7816 */ /* 0x000fe4000000000c */
[----:B------:R-:W-:Y:S01]  /*26f00*/  PRMT R23, RZ, 0x7610, R23 ;  /* 0x00007610ff177816 */ /* 0x000fe20000000017 */
[----:B------:R-:W2:Y:S04]  /*26f10*/  LDL R29, [R1+0x1f08] ;  /* 0x001f0800011d7983 */ /* 0x000ea80000100800 */
[----:B---3--:R1:W3:Y:S04]  /*26f20*/  @P1 LDG.E.U8 R18, desc[UR32][R2.64] ;  /* 0x0000002002121981 */ /* 0x0082e8000c1e1100 */
[----:B0-----:R-:W2:Y:S04]  /*26f30*/  LDL R20, [R1+0x1f14] ;  /* 0x001f140001147983 */ /* 0x001ea80000100800 */
[----:B------:R-:W4:Y:S01]  /*26f40*/  LDL R3, [R1+0x1f20] ;  /* 0x001f200001037983 */ /* 0x000f220000100800 */
[----:B-1----:R-:W-:-:S05]  /*26f50*/  @P1 IMAD.MOV.U32 R2, RZ, RZ, R28 ;  /* 0x000000ffff021224 */ /* 0x002fca00078e001c */
[----:B----4-:R0:W4:Y:S02]  /*26f60*/  @P1 LDG.E.U8 R12, desc[UR32][R2.64] ;  /* 0x00000020020c1981 */ /* 0x010124000c1e1100 */
[----:B0-----:R-:W-:Y:S02]  /*26f70*/  @P2 IMAD.MOV.U32 R2, RZ, RZ, R27 ;  /* 0x000000ffff022224 */ /* 0x001fe400078e001b */
[----:B------:R-:W-:-:S05]  /*26f80*/  @P2 IMAD.MOV.U32 R3, RZ, RZ, R31 ;  /* 0x000000ffff032224 */ /* 0x000fca00078e001f */
[----:B------:R2:W4:Y:S04]  /*26f90*/  @P2 LDG.E.U8 R23, desc[UR32][R2.64] ;  /* 0x0000002002172981 */ /* 0x000528000c1e1100 */
[----:B---3--:R0:W-:Y:S04]  /*26fa0*/  STL [R1+0x4c], R18 ;  /* 0x00004c1201007387 */ /* 0x0081e80000100800 */
[----:B------:R-:W3:Y:S04]  /*26fb0*/  LDL R28, [R1+0x1f00] ;  /* 0x001f0000011c7983 */ /* 0x000ee80000100800 */
[----:B0-----:R-:W3:Y:S01]  /*26fc0*/  LDL R18, [R1+0x1f0c] ;  /* 0x001f0c0001127983 */ /* 0x001ee20000100800 */
[----:B------:R-:W-:Y:S01]  /*26fd0*/  PRMT R11, RZ, 0x7610, R11 ;  /* 0x00007610ff0b7816 */ /* 0x000fe2000000000b */
[----:B--2---:R-:W-:-:S02]  /*26fe0*/  @P2 IMAD.MOV.U32 R2, RZ, RZ, R20 ;  /* 0x000000ffff022224 */ /* 0x004fc400078e0014 */
[----:B------:R-:W-:-:S05]  /*26ff0*/  @P2 IMAD.MOV.U32 R3, RZ, RZ, R30 ;  /* 0x000000ffff032224 */ /* 0x000fca00078e001e */
[----:B------:R0:W2:Y:S04]  /*27000*/  @P2 LDG.E.U8 R11, desc[UR32][R2.64] ;  /* 0x00000020020b2981 */ /* 0x0000a8000c1e1100 */
[----:B----4-:R1:W-:Y:S04]  /*27010*/  STL [R1+0x48], R12 ;  /* 0x0000480c01007387 */ /* 0x0103e80000100800 */
[----:B------:R-:W4:Y:S04]  /*27020*/  LDL R27, [R1+0x1ef8] ;  /* 0x001ef800011b7983 */ /* 0x000f280000100800 */
[----:B-1----:R-:W4:Y:S04]  /*27030*/  LDL R12, [R1+0x1f04] ;  /* 0x001f0400010c7983 */ /* 0x002f280000100800 */
[----:B------:R1:W-:Y:S01]  /*27040*/  STL [R1+0x44], R23 ;  /* 0x0000441701007387 */ /* 0x0003e20000100800 */
[----:B------:R-:W-:Y:S01]  /*27050*/  PRMT R14, RZ, 0x7610, R14 ;  /* 0x00007610ff0e7816 */ /* 0x000fe2000000000e */
[----:B0-----:R-:W-:Y:S01]  /*27060*/  @P2 IMAD.MOV.U32 R3, RZ, RZ, R29 ;  /* 0x000000ffff032224 */ /* 0x001fe200078e001d */
[----:B------:R-:W-:-:S02]  /*27070*/  ISETP.GT.AND P1, PT, R38, 0x6e, PT ;  /* 0x0000006e2600780c */ /* 0x000fc40003f24270 */
[----:B------:R-:W-:Y:S02]  /*27080*/  PRMT R10, RZ, 0x7610, R10 ;  /* 0x00007610ff0a7816 */ /* 0x000fe4000000000a */
[----:B------:R-:W-:Y:S01]  /*27090*/  PRMT R22, RZ, 0x7610, R22 ;  /* 0x00007610ff167816 */ /* 0x000fe20000000016 */
[----:B------:R-:W4:Y:S04]  /*270a0*/  LDL R20, [R1+0x1ef0] ;  /* 0x001ef00001147983 */ /* 0x000f280000100800 */
[----:B-1----:R-:W4:Y:S01]  /*270b0*/  LDL R23, [R1+0x1efc] ;  /* 0x001efc0001177983 */ /* 0x002f220000100800 */
[----:B---3--:R-:W-:-:S05]  /*270c0*/  @P2 IMAD.MOV.U32 R2, RZ, RZ, R18 ;  /* 0x000000ffff022224 */ /* 0x008fca00078e0012 */
[----:B------:R0:W3:Y:S02]  /*270d0*/  @P2 LDG.E.U8 R14, desc[UR32][R2.64] ;  /* 0x00000020020e2981 */ /* 0x0000e4000c1e1100 */
[----:B0-----:R-:W-:Y:S02]  /*270e0*/  @P2 IMAD.MOV.U32 R3, RZ, RZ, R28 ;  /* 0x000000ffff032224 */ /* 0x001fe400078e001c */
[----:B--2---:R0:W-:Y:S04]  /*270f0*/  STL [R1+0x40], R11 ;  /* 0x0000400b01007387 */ /* 0x0041e80000100800 */
[----:B------:R-:W2:Y:S04]  /*27100*/  LDL R18, [R1+0x1ee8] ;  /* 0x001ee80001127983 */ /* 0x000ea80000100800 */
[----:B0-----:R-:W2:Y:S01]  /*27110*/  LDL R11, [R1+0x1ef4] ;  /* 0x001ef400010b7983 */ /* 0x001ea20000100800 */
[----:B----4-:R-:W-:-:S05]  /*27120*/  @P2 IMAD.MOV.U32 R2, RZ, RZ, R12 ;  /* 0x000000ffff022224 */ /* 0x010fca00078e000c */
[----:B------:R0:W4:Y:S02]  /*27130*/  @P2 LDG.E.U8 R10, desc[UR32][R2.64] ;  /* 0x00000020020a2981 */ /* 0x000124000c1e1100 */
[----:B0-----:R-:W-:Y:S02]  /*27140*/  @P1 IMAD.MOV.U32 R3, RZ, RZ, R27 ;  /* 0x000000ffff031224 */ /* 0x001fe400078e001b */
[----:B------:R-:W-:-:S05]  /*27150*/  @P1 IMAD.MOV.U32 R2, RZ, RZ, R23 ;  /* 0x000000ffff021224 */ /* 0x000fca00078e0017 */
[----:B------:R0:W4:Y:S04]  /*27160*/  @P1 LDG.E.U8 R22, desc[UR32][R2.64] ;  /* 0x0000002002161981 */ /* 0x000128000c1e1100 */
[----:B---3--:R1:W-:Y:S04]  /*27170*/  STL [R1+0x3c], R14 ;  /* 0x00003c0e01007387 */ /* 0x0083e80000100800 */
[----:B------:R-:W3:Y:S04]  /*27180*/  LDL R12, [R1+0x1eb8] ;  /* 0x001eb800010c7983 */ /* 0x000ee80000100800 */
[----:B-1----:R-:W3:Y:S01]  /*27190*/  LDL R14, [R1+0x1eec] ;  /* 0x001eec00010e7983 */ /* 0x002ee20000100800 */
[----:B0-----:R-:W-:-:S02]  /*271a0*/  @P1 IMAD.MOV.U32 R3, RZ, RZ, R20 ;  /* 0x000000ffff031224 */ /* 0x001fc400078e0014 */
[----:B--2---:R-:W-:Y:S01]  /*271b0*/  @P1 IMAD.MOV.U32 R2, RZ, RZ, R11 ;  /* 0x000000ffff021224 */ /* 0x004fe200078e000b */
[----:B----4-:R0:W-:Y:S04]  /*271c0*/  STL [R1+0x38], R10 ;  /* 0x0000380a01007387 */ /* 0x0101e80000100800 */
[----:B------:R-:W2:Y:S04]  /*271d0*/  LDL R23, [R1+0x1eb0] ;  /* 0x001eb00001177983 */ /* 0x000ea80000100800 */
[----:B0-----:R-:W4:Y:S04]  /*271e0*/  LDL R10, [R1+0x1ebc] ;  /* 0x001ebc00010a7983 */ /* 0x001f280000100800 */
[----:B------:R0:W-:Y:S04]  /*271f0*/  STL [R1+0x34], R22 ;  /* 0x0000341601007387 */ /* 0x0001e80000100800 */
[----:B------:R-:W2:Y:S04]  /*27200*/  LDL R20, [R1+0x1ea8] ;  /* 0x001ea80001147983 */ /* 0x000ea80000100800 */
[----:B------:R-:W2:Y:S04]  /*27210*/  LDL R11, [R1+0x1eac] ;  /* 0x001eac00010b7983 */ /* 0x000ea80000100800 */
[----:B0-----:R-:W2:Y:S01]  /*27220*/  LDL R22, [R1+0x1eb4] ;  /* 0x001eb40001167983 */ /* 0x001ea20000100800 */
[----:B------:R-:W-:-:S02]  /*27230*/  PRMT R26, RZ, 0x7610, R26 ;  /* 0x00007610ff1a7816 */ /* 0x000fc4000000001a */
[----:B------:R-:W-:Y:S02]  /*27240*/  ISETP.GT.AND P3, PT, R38, 0x70, PT ;  /* 0x000000702600780c */ /* 0x000fe40003f64270 */
[----:B------:R-:W-:Y:S02]  /*27250*/  PRMT R25, RZ, 0x7610, R25 ;  /* 0x00007610ff197816 */ /* 0x000fe40000000019 */
[----:B------:R3:W2:Y:S01]  /*27260*/  @P1 LDG.E.U8 R26, desc[UR32][R2.64] ;  /* 0x00000020021a1981 */ /* 0x0006a2000c1e1100 */
[----:B------:R-:W-:Y:S01]  /*27270*/  PRMT R24, RZ, 0x7610, R24 ;  /* 0x00007610ff187816 */ /* 0x000fe20000000018 */
[----:B---3--:R-:W-:Y:S02]  /*27280*/  @P1 IMAD.MOV.U32 R2, RZ, RZ, R14 ;  /* 0x000000ffff021224 */ /* 0x008fe400078e000e */
[----:B------:R-:W-:Y:S01]  /*27290*/  @P1 IMAD.MOV.U32 R3, RZ, RZ, R18 ;  /* 0x000000ffff031224 */ /* 0x000fe200078e0012 */
[----:B------:R-:W3:Y:S04]  /*272a0*/  LDL R14, [R1+0x1ea4] ;  /* 0x001ea400010e7983 */ /* 0x000ee80000100800 */
[----:B------:R-:W3:Y:S04]  /*272b0*/  LDL R18, [R1+0x1ea0] ;  /* 0x001ea00001127983 */ /* 0x000ee80000100800 */
[----:B------:R0:W3:Y:S01]  /*272c0*/  @P1 LDG.E.U8 R25, desc[UR32][R2.64] ;  /* 0x0000002002191981 */ /* 0x0000e2000c1e1100 */
[----:B------:R-:W-:Y:S01]  /*272d0*/  PRMT R21, RZ, 0x7610, R21 ;  /* 0x00007610ff157816 */ /* 0x000fe20000000015 */
[----:B0-----:R-:W-:-:S02]  /*272e0*/  @P3 IMAD.MOV.U32 R3, RZ, RZ, R12 ;  /* 0x000000ffff033224 */ /* 0x001fc400078e000c */
[----:B------:R-:W3:Y:S01]  /*272f0*/  LDL R12, [R1+0x1e38] ;  /* 0x001e3800010c7983 */ /* 0x000ee20000100800 */
[----:B------:R-:W-:Y:S01]  /*27300*/  PRMT R19, RZ, 0x7610, R19 ;  /* 0x00007610ff137816 */ /* 0x000fe20000000013 */
[----:B----4-:R-:W-:Y:S02]  /*27310*/  @P3 IMAD.MOV.U32 R2, RZ, RZ, R10 ;  /* 0x000000ffff023224 */ /* 0x010fe400078e000a */
[----:B------:R-:W4:Y:S04]  /*27320*/  LDL R10, [R1+0x1e3c] ;  /* 0x001e3c00010a7983 */ /* 0x000f280000100800 */
[----:B------:R2:W4:Y:S02]  /*27330*/  @P3 LDG.E.U8 R24, desc[UR32][R2.64] ;  /* 0x0000002002183981 */ /* 0x000524000c1e1100 */
[----:B--2---:R-:W-:-:S02]  /*27340*/  @P3 IMAD.MOV.U32 R3, RZ, RZ, R23 ;  /* 0x000000ffff033224 */ /* 0x004fc400078e0017 */
[----:B------:R-:W-:-:S05]  /*27350*/  @P3 IMAD.MOV.U32 R2, RZ, RZ, R22 ;  /* 0x000000ffff023224 */ /* 0x000fca00078e0016 */
[----:B------:R0:W2:Y:S02]  /*27360*/  @P3 LDG.E.U8 R21, desc[UR32][R2.64] ;  /* 0x0000002002153981 */ /* 0x0000a4000c1e1100 */
[----:B0-----:R-:W-:Y:S02]  /*27370*/  @P3 IMAD.MOV.U32 R2, RZ, RZ, R11 ;  /* 0x000000ffff023224 */ /* 0x001fe400078e000b */
[----:B------:R-:W-:Y:S01]  /*27380*/  @P3 IMAD.MOV.U32 R3, RZ, RZ, R20 ;  /* 0x000000ffff033224 */ /* 0x000fe200078e0014 */
[----:B------:R-:W-:Y:S02]  /*27390*/  ISETP.GT.AND P2, PT, R38, 0x74, PT ;  /* 0x000000742600780c */ /* 0x000fe40003f44270 */
[----:B------:R-:W-:Y:S02]  /*273a0*/  PRMT R15, RZ, 0x7610, R15 ;  /* 0x00007610ff0f7816 */ /* 0x000fe4000000000f */
[----:B------:R-:W-:Y:S01]  /*273b0*/  PRMT R44, RZ, 0x7610, R44 ;  /* 0x00007610ff2c7816 */ /* 0x000fe2000000002c */
[----:B------:R-:W2:Y:S04]  /*273c0*/  LDL R20, [R1+0x1e30] ;  /* 0x001e300001147983 */ /* 0x000ea80000100800 */
[----:B------:R3:W2:Y:S04]  /*273d0*/  @P3 LDG.E.U8 R19, desc[UR32][R2.64] ;  /* 0x0000002002133981 */ /* 0x0006a8000c1e1100 */
[----:B------:R-:W2:Y:S01]  /*273e0*/  LDL R11, [R1+0x1e34] ;  /* 0x001e3400010b7983 */ /* 0x000ea20000100800 */
[----:B---3--:R-:W-:-:S02]  /*273f0*/  @P3 IMAD.MOV.U32 R2, RZ, RZ, R14 ;  /* 0x000000ffff023224 */ /* 0x008fc400078e000e */
[----:B------:R-:W-:-:S05]  /*27400*/  @P3 IMAD.MOV.U32 R3, RZ, RZ, R18 ;  /* 0x000000ffff033224 */ /* 0x000fca00078e0012 */
[----:B------:R0:W3:Y:S02]  /*27410*/  @P3 LDG.E.U8 R15, desc[UR32][R2.64] ;  /* 0x00000020020f3981 */ /* 0x0000e4000c1e1100 */
[----:B0-----:R-:W-:Y:S02]  /*27420*/  @P2 IMAD.MOV.U32 R3, RZ, RZ, R12 ;  /* 0x000000ffff032224 */ /* 0x001fe400078e000c */
[----:B----4-:R-:W-:-:S05]  /*27430*/  @P2 IMAD.MOV.U32 R2, RZ, RZ, R10 ;  /* 0x000000ffff022224 */ /* 0x010fca00078e000a */
[----:B------:R0:W4:Y:S04]  /*27440*/  @P2 LDG.E.U8 R44, desc[UR32][R2.64] ;  /* 0x00000020022c2981 */ /* 0x000128000c1e1100 */
[----:B--2---:R1:W-:Y:S04]  /*27450*/  STL [R1+0xc], R19 ;  /* 0x00000c1301007387 */ /* 0x0043e80000100800 */
[----:B------:R-:W2:Y:S04]  /*27460*/  LDL R18, [R1+0x1e2c] ;  /* 0x001e2c0001127983 */ /* 0x000ea80000100800 */
[----:B------:R-:W2:Y:S04]  /*27470*/  LDL R14, [R1+0x1e24] ;  /* 0x001e2400010e7983 */ /* 0x000ea80000100800 */
[----:B-1----:R-:W2:Y:S04]  /*27480*/  LDL R19, [R1+0x1e28] ;  /* 0x001e280001137983 */ /* 0x002ea80000100800 */
[----:B---3--:R1:W-:Y:S01]  /*27490*/  STL [R1+0x8], R15 ;  /* 0x0000080f01007387 */ /* 0x0083e20000100800 */
[----:B------:R-:W-:-:S03]  /*274a0*/  PRMT R43, RZ, 0x7610, R43 ;  /* 0x00007610ff2b7816 */ /* 0x000fc6000000002b */
[----:B-1----:R-:W3:Y:S04]  /*274b0*/  LDL R15, [R1+0x1e20] ;  /* 0x001e2000010f7983 */ /* 0x002ee80000100800 */
[----:B------:R-:W-:Y:S04]  /*274c0*/  STL [R1+0x30], R26 ;  /* 0x0000301a01007387 */ /* 0x000fe80000100800 */
[----:B------:R-:W3:Y:S04]  /*274d0*/  LDL R12, [R1+0x1db8] ;  /* 0x001db800010c7983 */ /* 0x000ee80000100800 */
[----:B------:R-:W3:Y:S01]  /*274e0*/  LDL R10, [R1+0x1dbc] ;  /* 0x001dbc00010a7983 */ /* 0x000ee20000100800 */
[----:B0-----:R-:W-:-:S02]  /*274f0*/  @P2 IMAD.MOV.U32 R2, RZ, RZ, R11 ;  /* 0x000000ffff022224 */ /* 0x001fc400078e000b */
[----:B------:R-:W-:Y:S01]  /*27500*/  @P2 IMAD.MOV.U32 R3, RZ, RZ, R20 ;  /* 0x000000ffff032224 */ /* 0x000fe200078e0014 */
[----:B------:R-:W-:-:S04]  /*27510*/  PRMT R42, RZ, 0x7610, R42 ;  /* 0x00007610ff2a7816 */ /* 0x000fc8000000002a */
[----:B------:R2:W3:Y:S04]  /*27520*/  @P2 LDG.E.U8 R43, desc[UR32][R2.64] ;  /* 0x00000020022b2981 */ /* 0x0004e8000c1e1100 */
[----:B----4-:R-:W-:Y:S04]  /*27530*/  STL [R1+0x2be8], R44 ;  /* 0x002be82c01007387 */ /* 0x010fe80000100800 */
[----:B------:R-:W-:Y:S04]  /*27540*/  STL [R1+0x2c], R25 ;  /* 0x00002c1901007387 */ /* 0x000fe80000100800 */
[----:B------:R0:W-:Y:S04]  /*27550*/  STL [R1+0x10], R21 ;  /* 0x0000101501007387 */ /* 0x0001e80000100800 */
[----:B------:R-:W4:Y:S04]  /*27560*/  LDL R11, [R1+0x1db4] ;  /* 0x001db400010b7983 */ /* 0x000f280000100800 */
[----:B0-----:R-:W4:Y:S01]  /*27570*/  LDL R21, [R1+0x1db0] ;  /* 0x001db00001157983 */ /* 0x001f220000100800 */
[----:B--2---:R-:W-:-:S02]  /*27580*/  @P2 IMAD.MOV.U32 R2, RZ, RZ, R18 ;  /* 0x000000ffff022224 */ /* 0x004fc400078e0012 */
[----:B------:R-:W-:-:S05]  /*27590*/  @P2 IMAD.MOV.U32 R3, RZ, RZ, R19 ;  /* 0x000000ffff032224 */ /* 0x000fca00078e0013 */
[----:B------:R0:W2:Y:S01]  /*275a0*/  @P2 LDG.E.U8 R42, desc[UR32][R2.64] ;  /* 0x00000020022a2981 */ /* 0x0000a2000c1e1100 */
[----:B------:R-:W-:Y:S02]  /*275b0*/  ISETP.GT.AND P3, PT, R38, 0x78, PT ;  /* 0x000000782600780c */ /* 0x000fe40003f64270 */
[----:B------:R-:W-:Y:S02]  /*275c0*/  PRMT R37, RZ, 0x7610, R37 ;  /* 0x00007610ff257816 */ /* 0x000fe40000000025 */
[----:B------:R-:W-:Y:S01]  /*275d0*/  PRMT R9, RZ, 0x7610, R9 ;  /* 0x00007610ff097816 */ /* 0x000fe20000000009 */
[----:B0-----:R-:W-:Y:S02]  /*275e0*/  @P2 IMAD.MOV.U32 R2, RZ, RZ, R14 ;  /* 0x000000ffff022224 */ /* 0x001fe400078e000e */
[----:B---3--:R-:W-:-:S05]  /*275f0*/  @P2 IMAD.MOV.U32 R3, RZ, RZ, R15 ;  /* 0x000000ffff032224 */ /* 0x008fca00078e000f */
[----:B------:R0:W3:Y:S01]  /*27600*/  @P2 LDG.E.U8 R37, desc[UR32][R2.64] ;  /* 0x0000002002252981 */ /* 0x0000e2000c1e1100 */
[----:B------:R-:W-:Y:S01]  /*27610*/  PRMT R8, RZ, 0x7610, R8 ;  /* 0x00007610ff087816 */ /* 0x000fe20000000008 */
[----:B0-----:R-:W-:Y:S02]  /*27620*/  @P3 IMAD.MOV.U32 R2, RZ, RZ, R10 ;  /* 0x000000ffff023224 */ /* 0x001fe400078e000a */
[----:B------:R-:W-:Y:S01]  /*27630*/  @P3 IMAD.MOV.U32 R3, RZ, RZ, R12 ;  /* 0x000000ffff033224 */ /* 0x000fe200078e000c */
[----:B------:R-:W-:Y:S04]  /*27640*/  STL [R1+0x2bec], R43 ;  /* 0x002bec2b01007387 */ /* 0x000fe80000100800 */
[----:B------:R4:W3:Y:S04]  /*27650*/  @P3 LDG.E.U8 R9, desc[UR32][R2.64] ;  /* 0x0000002002093981 */ /* 0x0008e8000c1e1100 */
[----:B------:R-:W-:Y:S04]  /*27660*/  STL [R1+0x14], R24 ;  /* 0x0000141801007387 */ /* 0x000fe80000100800 */
[----:B------:R-:W3:Y:S04]  /*27670*/  LDL R20, [R1+0x1da8] ;  /* 0x001da80001147983 */ /* 0x000ee80000100800 */
[----:B------:R-:W3:Y:S01]  /*27680*/  LDL R19, [R1+0x1dac] ;  /* 0x001dac0001137983 */ /* 0x000ee20000100800 */
[----:B----4-:R-:W-:-:S02]  /*27690*/  @P3 IMAD.MOV.U32 R2, RZ, RZ, R11 ;  /* 0x000000ffff023224 */ /* 0x010fc400078e000b */
[----:B------:R-:W-:-:S05]  /*276a0*/  @P3 IMAD.MOV.U32 R3, RZ, RZ, R21 ;  /* 0x000000ffff033224 */ /* 0x000fca00078e0015 */
[----:B------:R0:W4:Y:S04]  /*276b0*/  @P3 LDG.E.U8 R8, desc[UR32][R2.64] ;  /* 0x0000002002083981 */ /* 0x000128000c1e1100 */
[----:B--2---:R-:W-:Y:S04]  /*276c0*/  STL [R1+0x2bf0], R42 ;  /* 0x002bf02a01007387 */ /* 0x004fe80000100800 */
[----:B------:R-:W2:Y:S04]  /*276d0*/  LDL R18, [R1+0x1da0] ;  /* 0x001da00001127983 */ /* 0x000ea80000100800 */
[----:B------:R-:W2:Y:S01]  /*276e0*/  LDL R15, [R1+0x1da4] ;  /* 0x001da400010f7983 */ /* 0x000ea20000100800 */
[----:B------:R-:W-:-:S03]  /*276f0*/  PRMT R7, RZ, 0x7610, R7 ;  /* 0x00007610ff077816 */ /* 0x000fc60000000007 */
[----:B---3--:R-:W-:Y:S04]  /*27700*/  STL [R1+0x2bf4], R37 ;  /* 0x002bf42501007387 */ /* 0x008fe80000100800 */
[----:B------:R-:W3:Y:S04]  /*27710*/  LDL R14, [R1+0x1d38] ;  /* 0x001d3800010e7983 */ /* 0x000ee80000100800 */
[----:B------:R-:W3:Y:S04]  /*27720*/  LDL R12, [R1+0x1d3c] ;  /* 0x001d3c00010c7983 */ /* 0x000ee80000100800 */
[----:B------:R-:W3:Y:S01]  /*27730*/  LDL R10, [R1+0x1d34] ;  /* 0x001d3400010a7983 */ /* 0x000ee20000100800 */
[----:B------:R-:W-:-:S03]  /*27740*/  PRMT R6, RZ, 0x7610, R6 ;  /* 0x00007610ff067816 */ /* 0x000fc60000000006 */
[----:B------:R-:W-:Y:S04]  /*27750*/  STL [R1+0x2bf8], R9 ;  /* 0x002bf80901007387 */ /* 0x000fe80000100800 */
[----:B------:R-:W3:Y:S01]  /*27760*/  LDL R11, [R1+0x1d30] ;  /* 0x001d3000010b7983 */ /* 0x000ee20000100800 */
[----:B0-----:R-:W-:Y:S02]  /*27770*/  @P3 IMAD.MOV.U32 R3, RZ, RZ, R20 ;  /* 0x000000ffff033224 */ /* 0x001fe400078e0014 */
[----:B------:R-:W-:-:S05]  /*27780*/  @P3 IMAD.MOV.U32 R2, RZ, RZ, R19 ;  /* 0x000000ffff023224 */ /* 0x000fca00078e0013 */
[----:B------:R2:W3:Y:S04]  /*27790*/  @P3 LDG.E.U8 R7, desc[UR32][R2.64] ;  /* 0x0000002002073981 */ /* 0x0004e8000c1e1100 */
[----:B----4-:R0:W-:Y:S04]  /*277a0*/  STL [R1+0x2bfc], R8 ;  /* 0x002bfc0801007387 */ /* 0x0101e80000100800 */
[----:B------:R-:W4:Y:S04]  /*277b0*/  LDL R21, [R1+0x1d28] ;  /* 0x001d280001157983 */ /* 0x000f280000100800 */
[----:B------:R-:W4:Y:S01]  /*277c0*/  LDL R20, [R1+0x1d2c] ;  /* 0x001d2c0001147983 */ /* 0x000f220000100800 */
[----:B------:R-:W-:-:S02]  /*277d0*/  ISETP.GT.AND P4, PT, R38, 0x7c, PT ;  /* 0x0000007c2600780c */ /* 0x000fc40003f84270 */
[----:B------:R-:W-:Y:S02]  /*277e0*/  PRMT R5, RZ, 0x7610, R5 ;  /* 0x00007610ff057816 */ /* 0x000fe40000000005 */
[----:B------:R-:W-:Y:S01]  /*277f0*/  PRMT R4, RZ, 0x7610, R4 ;  /* 0x00007610ff047816 */ /* 0x000fe20000000004 */
[----:B------:R-:W4:Y:S04]  /*27800*/  LDL R19, [R1+0x1d20] ;  /* 0x001d200001137983 */ /* 0x000f280000100800 */
[----:B0-----:R-:W4:Y:S01]  /*27810*/  LDL R8, [R1+0x1d24] ;  /* 0x001d240001087983 */ /* 0x001f220000100800 */
[----:B--2---:R-:W-:Y:S02]  /*27820*/  @P3 IMAD.MOV.U32 R3, RZ, RZ, R18 ;  /* 0x000000ffff033224 */ /* 0x004fe400078e0012 */
[----:B------:R-:W-:-:S05]  /*27830*/  @P3 IMAD.MOV.U32 R2, RZ, RZ, R15 ;  /* 0x000000ffff023224 */ /* 0x000fca00078e000f */
[----:B------:R3:W2:Y:S02]  /*27840*/  @P3 LDG.E.U8 R6, desc[UR32][R2.64] ;  /* 0x0000002002063981 */ /* 0x0006a4000c1e1100 */
[----:B---3--:R-:W-:Y:S02]  /*27850*/  @P4 IMAD.MOV.U32 R3, RZ, RZ, R14 ;  /* 0x000000ffff034224 */ /* 0x008fe400078e000e */
[----:B------:R-:W-:-:S05]  /*27860*/  @P4 IMAD.MOV.U32 R2, RZ, RZ, R12 ;  /* 0x000000ffff024224 */ /* 0x000fca00078e000c */
[----:B------:R0:W3:Y:S04]  /*27870*/  @P4 LDG.E.U8 R5, desc[UR32][R2.64] ;  /* 0x0000002002054981 */ /* 0x0000e8000c1e1100 */
[----:B------:R4:W3:Y:S01]  /*27880*/  @P4 LDG.E.U8 R4, desc[UR32][R10.64] ;  /* 0x000000200a044981 */ /* 0x0008e2000c1e1100 */
[----:B0-----:R-:W-:-:S03]  /*27890*/  PRMT R3, RZ, 0x7610, R3 ;  /* 0x00007610ff037816 */ /* 0x001fc60000000003 */
[----:B------:R0:W-:Y:S04]  /*278a0*/  STL [R1+0x2c00], R7 ;  /* 0x002c000701007387 */ /* 0x0001e80000100800 */
[----:B------:R-:W3:Y:S04]  /*278b0*/  LDL R18, [R1+0x1ee0] ;  /* 0x001ee00001127983 */ /* 0x000ee80000100800 */
[----:B------:R-:W3:Y:S01]  /*278c0*/  LDL R15, [R1+0x1ee4] ;  /* 0x001ee400010f7983 */ /* 0x000ee20000100800 */
[----:B----4-:R-:W-:Y:S02]  /*278d0*/  @P4 IMAD.MOV.U32 R11, RZ, RZ, R21 ;  /* 0x000000ffff0b4224 */ /* 0x010fe400078e0015 */
[----:B------:R-:W-:-:S05]  /*278e0*/  @P4 IMAD.MOV.U32 R10, RZ, RZ, R20 ;  /* 0x000000ffff0a4224 */ /* 0x000fca00078e0014 */
[----:B------:R1:W4:Y:S04]  /*278f0*/  @P4 LDG.E.U8 R3, desc[UR32][R10.64] ;  /* 0x000000200a034981 */ /* 0x000328000c1e1100 */
[----:B--2---:R-:W-:Y:S04]  /*27900*/  STL [R1+0x2c04], R6 ;  /* 0x002c040601007387 */ /* 0x004fe80000100800 */
[----:B------:R-:W2:Y:S04]  /*27910*/  LDL R14, [R1+0x1ed8] ;  /* 0x001ed800010e7983 */ /* 0x000ea80000100800 */
[----:B0-----:R-:W2:Y:S01]  /*27920*/  LDL R7, [R1+0x1edc] ;  /* 0x001edc0001077983 */ /* 0x001ea20000100800 */
[----:B------:R-:W-:-:S02]  /*27930*/  ISETP.GT.AND P2, PT, R38, 0x6f, PT ;  /* 0x0000006f2600780c */ /* 0x000fc40003f44270 */
[----:B------:R-:W-:Y:S01]  /*27940*/  PRMT R2, RZ, 0x7610, R2 ;  /* 0x00007610ff027816 */ /* 0x000fe20000000002 */
[----:B-1----:R-:W-:Y:S02]  /*27950*/  @P4 IMAD.MOV.U32 R10, RZ, RZ, R8 ;  /* 0x000000ffff0a4224 */ /* 0x002fe400078e0008 */
[----:B------:R-:W-:Y:S01]  /*27960*/  @P4 IMAD.MOV.U32 R11, RZ, RZ, R19 ;  /* 0x000000ffff0b4224 */ /* 0x000fe200078e0013 */
[----:B------:R-:W-:-:S04]  /*27970*/  PRMT R17, RZ, 0x7610, R17 ;  /* 0x00007610ff117816 */ /* 0x000fc80000000011 */
[----:B------:R0:W2:Y:S04]  /*27980*/  @P4 LDG.E.U8 R2, desc[UR32][R10.64] ;  /* 0x000000200a024981 */ /* 0x0000a8000c1e1100 */
[----:B---3--:R-:W-:Y:S04]  /*27990*/  STL [R1+0x2c08], R5 ;  /* 0x002c080501007387 */ /* 0x008fe80000100800 */
[----:B------:R-:W3:Y:S04]  /*279a0*/  LDL R12, [R1+0x1ed4] ;  /* 0x001ed400010c7983 */ /* 0x000ee80000100800 */
[----:B------:R1:W-:Y:S04]  /*279b0*/  STL [R1+0x2c0c], R4 ;  /* 0x002c0c0401007387 */ /* 0x0003e80000100800 */
[----:B-1----:R-:W3:Y:S01]  /*279c0*/  LDL R4, [R1+0x1ed0] ;  /* 0x001ed00001047983 */ /* 0x002ee20000100800 */
[----:B0-----:R-:W-:-:S02]  /*279d0*/  @P1 IMAD.MOV.U32 R10, RZ, RZ, R15 ;  /* 0x000000ffff0a1224 */ /* 0x001fc400078e000f */
[----:B------:R-:W-:-:S05]  /*279e0*/  @P1 IMAD.MOV.U32 R11, RZ, RZ, R18 ;  /* 0x000000ffff0b1224 */ /* 0x000fca00078e0012 */
[----:B------:R2:W3:Y:S04]  /*279f0*/  @P1 LDG.E.U8 R17, desc[UR32][R10.64] ;  /* 0x000000200a111981 */ /* 0x0004e8000c1e1100 */
[----:B----4-:R0:W-:Y:S04]  /*27a00*/  STL [R1+0x2c10], R3 ;  /* 0x002c100301007387 */ /* 0x0101e80000100800 */
[----:B------:R-:W4:Y:S04]  /*27a10*/  LDL R8, [R1+0x1ec8] ;  /* 0x001ec80001087983 */ /* 0x000f280000100800 */
[----:B------:R-:W4:Y:S04]  /*27a20*/  LDL R5, [R1+0x1ecc] ;  /* 0x001ecc0001057983 */ /* 0x000f280000100800 */
[----:B------:R-:W4:Y:S04]  /*27a30*/  LDL R15, [R1+0x1ec0] ;  /* 0x001ec000010f7983 */ /* 0x000f280000100800 */
[----:B------:R-:W4:Y:S01]  /*27a40*/  LDL R6, [R1+0x1ec4] ;  /* 0x001ec40001067983 */ /* 0x000f220000100800 */
[----:B0-----:R-:W-:Y:S01]  /*27a50*/  PRMT R3, RZ, 0x7610, R3 ;  /* 0x00007610ff037816 */ /* 0x001fe20000000003 */
[----:B--2---:R-:W-:-:S02]  /*27a60*/  @P2 IMAD.MOV.U32 R11, RZ, RZ, R14 ;  /* 0x000000ffff0b2224 */ /* 0x004fc400078e000e */
[----:B------:R-:W-:Y:S01]  /*27a70*/  @P2 IMAD.MOV.U32 R10, RZ, RZ, R7 ;  /* 0x000000ffff0a2224 */ /* 0x000fe200078e0007 */
[----:B------:R-:W-:Y:S01]  /*27a80*/  PRMT R9, RZ, 0x7610, R9 ;  /* 0x00007610ff097816 */ /* 0x000fe20000000009 */
[----:B------:R-:W2:Y:S04]  /*27a90*/  LDL R14, [R1+0x1e98] ;  /* 0x001e9800010e7983 */ /* 0x000ea80000100800 */
[----:B------:R3:W2:Y:S04]  /*27aa0*/  @P2 LDG.E.U8 R3, desc[UR32][R10.64] ;  /* 0x000000200a032981 */ /* 0x0006a8000c1e1100 */
[----:B------:R-:W2:Y:S01]  /*27ab0*/  LDL R7, [R1+0x1e9c] ;  /* 0x001e9c0001077983 */ /* 0x000ea20000100800 */
[----:B------:R-:W-:Y:S01]  /*27ac0*/  PRMT R16, RZ, 0x7610, R16 ;  /* 0x00007610ff107816 */ /* 0x000fe20000000010 */
[----:B---3--:R-:W-:Y:S01]  /*27ad0*/  @P2 IMAD.MOV.U32 R10, RZ, RZ, R12 ;  /* 0x000000ffff0a2224 */ /* 0x008fe200078e000c */
[----:B------:R-:W-:Y:S01]  /*27ae0*/  PRMT R0, RZ, 0x7610, R0 ;  /* 0x00007610ff007816 */ /* 0x000fe20000000000 */
[----:B------:R-:W3:Y:S01]  /*27af0*/  LDL R12, [R1+0x1e90] ;  /* 0x001e9000010c7983 */ /* 0x000ee20000100800 */
[----:B------:R-:W-:-:S05]  /*27b00*/  @P2 IMAD.MOV.U32 R11, RZ, RZ, R4 ;  /* 0x000000ffff0b2224 */ /* 0x000fca00078e0004 */
[----:B------:R4:W3:Y:S02]  /*27b10*/  @P2 LDG.E.U8 R9, desc[UR32][R10.64] ;  /* 0x000000200a092981 */ /* 0x0008e4000c1e1100 */
[----:B----4-:R-:W-:Y:S02]  /*27b20*/  @P2 IMAD.MOV.U32 R11, RZ, RZ, R8 ;  /* 0x000000ffff0b2224 */ /* 0x010fe400078e0008 */
[----:B------:R-:W-:-:S05]  /*27b30*/  @P2 IMAD.MOV.U32 R10, RZ, RZ, R5 ;  /* 0x000000ffff0a2224 */ /* 0x000fca00078e0005 */
[----:B------:R0:W4:Y:S02]  /*27b40*/  @P2 LDG.E.U8 R16, desc[UR32][R10.64] ;  /* 0x000000200a102981 */ /* 0x000124000c1e1100 */
[----:B0-----:R-:W-:Y:S02]  /*27b50*/  @P2 IMAD.MOV.U32 R10, RZ, RZ, R6 ;  /* 0x000000ffff0a2224 */ /* 0x001fe400078e0006 */
[----:B------:R-:W-:-:S05]  /*27b60*/  @P2 IMAD.MOV.U32 R11, RZ, RZ, R15 ;  /* 0x000000ffff0b2224 */ /* 0x000fca00078e000f */
[----:B------:R0:W4:Y:S04]  /*27b70*/  @P2 LDG.E.U8 R0, desc[UR32][R10.64] ;  /* 0x000000200a002981 */ /* 0x000128000c1e1100 */
[----:B--2---:R1:W-:Y:S04]  /*27b80*/  STL [R1+0x24], R3 ;  /* 0x0000240301007387 */ /* 0x0043e80000100800 */
[----:B------:R-:W2:Y:S04]  /*27b90*/  LDL R4, [R1+0x1e8c] ;  /* 0x001e8c0001047983 */ /* 0x000ea80000100800 */
[----:B------:R-:W2:Y:S04]  /*27ba0*/  LDL R5, [R1+0x1e88] ;  /* 0x001e880001057983 */ /* 0x000ea80000100800 */
[----:B-1----:R-:W2:Y:S01]  /*27bb0*/  LDL R3, [R1+0x1e94] ;  /* 0x001e940001037983 */ /* 0x002ea20000100800 */
[----:B------:R-:W-:-:S02]  /*27bc0*/  ISETP.GT.AND P1, PT, R38, 0x71, PT ;  /* 0x000000712600780c */ /* 0x000fc40003f24270 */
[----:B------:R-:W-:-:S11]  /*27bd0*/  PRMT R13, RZ, 0x7610, R13 ;  /* 0x00007610ff0d7816 */ /* 0x000fd6000000000d */
[----:B0-----:R-:W-:Y:S02]  /*27be0*/  @P1 IMAD.MOV.U32 R10, RZ, RZ, R7 ;  /* 0x000000ffff0a1224 */ /* 0x001fe400078e0007 */
[----:B------:R-:W-:-:S05]  /*27bf0*/  @P1 IMAD.MOV.U32 R11, RZ, RZ, R14 ;  /* 0x000000ffff0b1224 */ /* 0x000fca00078e000e */
[----:B------:R0:W2:Y:S04]  /*27c00*/  @P1 LDG.E.U8 R13, desc[UR32][R10.64] ;  /* 0x000000200a0d1981 */ /* 0x0000a8000c1e1100 */
[----:B---3--:R1:W-:Y:S04]  /*27c10*/  STL [R1+0x20], R9 ;  /* 0x0000200901007387 */ /* 0x0083e80000100800 */
[----:B------:R-:W3:Y:S04]  /*27c20*/  LDL R8, [R1+0x1e84] ;  /* 0x001e840001087983 */ /* 0x000ee80000100800 */
[----:B------:R-:W3:Y:S04]  /*27c30*/  LDL R15, [R1+0x1e78] ;  /* 0x001e7800010f7983 */ /* 0x000ee80000100800 */
[----:B------:R-:W3:Y:S04]  /*27c40*/  LDL R6, [R1+0x1e7c] ;  /* 0x001e7c0001067983 */ /* 0x000ee80000100800 */
[----:B-1----:R-:W3:Y:S01]  /*27c50*/  LDL R9, [R1+0x1e80] ;  /* 0x001e800001097983 */ /* 0x002ee20000100800 */
[----:B0-----:R-:W-:Y:S01]  /*27c60*/  @P1 IMAD.MOV.U32 R11, RZ, RZ, R12 ;  /* 0x000000ffff0b1224 */ /* 0x001fe200078e000c */
[----:B------:R-:W-:-:S02]  /*27c70*/  PRMT R61, RZ, 0x7610, R61 ;  /* 0x00007610ff3d7816 */ /* 0x000fc4000000003d */
[----:B----4-:R0:W-:Y:S01]  /*27c80*/  STL [R1+0x2b68], R0 ;  /* 0x002b680001007387 */ /* 0x0101e20000100800 */
[----:B------:R-:W-:Y:S02]  /*27c90*/  ISETP.GT.AND P2, PT, R38, 0x72, PT ;  /* 0x000000722600780c */ /* 0x000fe40003f44270 */
[----:B------:R-:W-:Y:S01]  /*27ca0*/  PRMT R60, RZ, 0x7610, R60 ;  /* 0x00007610ff3c7816 */ /* 0x000fe2000000003c */
[----:B------:R-:W4:Y:S04]  /*27cb0*/  LDL R14, [R1+0x1e70] ;  /* 0x001e7000010e7983 */ /* 0x000f280000100800 */
[----:B------:R-:W4:Y:S01]  /*27cc0*/  LDL R7, [R1+0x1e74] ;  /* 0x001e740001077983 */ /* 0x000f220000100800 */
[----:B0-----:R-:W-:Y:S01]  /*27cd0*/  PRMT R0, RZ, 0x7610, R0 ;  /* 0x00007610ff007816 */ /* 0x001fe20000000000 */
[----:B--2---:R-:W-:-:S05]  /*27ce0*/  @P1 IMAD.MOV.U32 R10, RZ, RZ, R3 ;  /* 0x000000ffff0a1224 */ /* 0x004fca00078e0003 */
[----:B------:R0:W2:Y:S02]  /*27cf0*/  @P1 LDG.E.U8 R0, desc[UR32][R10.64] ;  /* 0x000000200a001981 */ /* 0x0000a4000c1e1100 */
[----:B0-----:R-:W-:Y:S02]  /*27d00*/  @P1 IMAD.MOV.U32 R10, RZ, RZ, R4 ;  /* 0x000000ffff0a1224 */ /* 0x001fe400078e0004 */
[----:B------:R-:W-:-:S05]  /*27d10*/  @P1 IMAD.MOV.U32 R11, RZ, RZ, R5 ;  /* 0x000000ffff0b1224 */ /* 0x000fca00078e0005 */
[----:B------:R3:W4:Y:S04]  /*27d20*/  @P1 LDG.E.U8 R61, desc[UR32][R10.64] ;  /* 0x000000200a3d1981 */ /* 0x000728000c1e1100 */
[----:B------:R-:W-:Y:S04]  /*27d30*/  STL [R1+0x28], R17 ;  /* 0x0000281101007387 */ /* 0x000fe80000100800 */
[----:B------:R0:W-:Y:S01]  /*27d40*/  STL [R1+0x4], R13 ;  /* 0x0000040d01007387 */ /* 0x0001e20000100800 */
[----:B------:R-:W-:Y:S01]  /*27d50*/  PRMT R59, RZ, 0x7610, R59 ;  /* 0x00007610ff3b7816 */ /* 0x000fe2000000003b */
[----:B---3--:R-:W-:-:S02]  /*27d60*/  @P1 IMAD.MOV.U32 R10, RZ, RZ, R8 ;  /* 0x000000ffff0a1224 */ /* 0x008fc400078e0008 */
[----:B0-----:R-:W3:Y:S01]  /*27d70*/  LDL R13, [R1+0x1e6c] ;  /* 0x001e6c00010d7983 */ /* 0x001ee20000100800 */
[----:B------:R-:W-:-:S03]  /*27d80*/  @P1 IMAD.MOV.U32 R11, RZ, RZ, R9 ;  /* 0x000000ffff0b1224 */ /* 0x000fc600078e0009 */
[----:B------:R0:W-:Y:S04]  /*27d90*/  STL [R1+0x1c], R16 ;  /* 0x00001c1001007387 */ /* 0x0001e80000100800 */
[----:B------:R-:W3:Y:S04]  /*27da0*/  LDL R12, [R1+0x1e60] ;  /* 0x001e6000010c7983 */ /* 0x000ee80000100800 */
[----:B------:R-:W3:Y:S04]  /*27db0*/  LDL R3, [R1+0x1e64] ;  /* 0x001e640001037983 */ /* 0x000ee80000100800 */
[----:B------:R1:W3:Y:S04]  /*27dc0*/  @P1 LDG.E.U8 R60, desc[UR32][R10.64] ;  /* 0x000000200a3c1981 */ /* 0x0002e8000c1e1100 */
[----:B0-----:R-:W3:Y:S01]  /*27dd0*/  LDL R16, [R1+0x1e68] ;  /* 0x001e680001107983 */ /* 0x001ee20000100800 */
[----:B-1----:R-:W-:-:S02]  /*27de0*/  @P2 IMAD.MOV.U32 R10, RZ, RZ, R6 ;  /* 0x000000ffff0a2224 */ /* 0x002fc400078e0006 */
[----:B------:R-:W-:-:S05]  /*27df0*/  @P2 IMAD.MOV.U32 R11, RZ, RZ, R15 ;  /* 0x000000ffff0b2224 */ /* 0x000fca00078e000f */
[----:B------:R0:W3:Y:S04]  /*27e00*/  @P2 LDG.E.U8 R59, desc[UR32][R10.64] ;  /* 0x000000200a3b2981 */ /* 0x0000e8000c1e1100 */
[----:B--2---:R1:W-:Y:S04]  /*27e10*/  STL [R1+0x2be0], R0 ;  /* 0x002be00001007387 */ /* 0x0043e80000100800 */
[----:B------:R-:W2:Y:S04]  /*27e20*/  LDL R5, [R1+0x1e58] ;  /* 0x001e580001057983 */ /* 0x000ea80000100800 */
[----:B------:R-:W2:Y:S04]  /*27e30*/  LDL R4, [R1+0x1e5c] ;  /* 0x001e5c0001047983 */ /* 0x000ea80000100800 */
[----:B----4-:R-:W-:Y:S04]  /*27e40*/  STL [R1+0x2be4], R61 ;  /* 0x002be43d01007387 */ /* 0x010fe80000100800 */
[----:B------:R-:W4:Y:S04]  /*27e50*/  LDL R9, [R1+0x1e50] ;  /* 0x001e500001097983 */ /* 0x000f280000100800 */
[----:B------:R-:W4:Y:S04]  /*27e60*/  LDL R8, [R1+0x1e54] ;  /* 0x001e540001087983 */ /* 0x000f280000100800 */
[----:B------:R-:W4:Y:S04]  /*27e70*/  LDL R15, [R1+0x1e48] ;  /* 0x001e4800010f7983 */ /* 0x000f280000100800 */
[----:B------:R-:W4:Y:S01]  /*27e80*/  LDL R6, [R1+0x1e4c] ;  /* 0x001e4c0001067983 */ /* 0x000f220000100800 */
[----:B------:R-:W-:Y:S01]  /*27e90*/  PRMT R58, RZ, 0x7610, R58 ;  /* 0x00007610ff3a7816 */ /* 0x000fe2000000003a */
[----:B0-----:R-:W-:-:S02]  /*27ea0*/  @P2 IMAD.MOV.U32 R10, RZ, RZ, R7 ;  /* 0x000000ffff0a2224 */ /* 0x001fc400078e0007 */
[----:B------:R-:W-:Y:S01]  /*27eb0*/  @P2 IMAD.MOV.U32 R11, RZ, RZ, R14 ;  /* 0x000000ffff0b2224 */ /* 0x000fe200078e000e */
[----:B------:R-:W-:Y:S02]  /*27ec0*/  ISETP.GT.AND P1, PT, R38, 0x73, PT ;  /* 0x000000732600780c */ /* 0x000fe40003f24270 */
[----:B------:R-:W-:Y:S02]  /*27ed0*/  PRMT R54, RZ, 0x7610, R54 ;  /* 0x00007610ff367816 */ /* 0x000fe40000000036 */
[----:B------:R3:W4:Y:S01]  /*27ee0*/  @P2 LDG.E.U8 R58, desc[UR32][R10.64] ;  /* 0x000000200a3a2981 */ /* 0x000722000c1e1100 */
[----:B------:R-:W-:Y:S01]  /*27ef0*/  PRMT R52, RZ, 0x7610, R52 ;  /* 0x00007610ff347816 */ /* 0x000fe20000000034 */
[----:B---3--:R-:W-:Y:S02]  /*27f00*/  @P2 IMAD.MOV.U32 R10, RZ, RZ, R13 ;  /* 0x000000ffff0a2224 */ /* 0x008fe400078e000d */
[----:B------:R-:W-:-:S05]  /*27f10*/  @P2 IMAD.MOV.U32 R11, RZ, RZ, R16 ;  /* 0x000000ffff0b2224 */ /* 0x000fca00078e0010 */
[----:B------:R0:W3:Y:S04]  /*27f20*/  @P2 LDG.E.U8 R54, desc[UR32][R10.64] ;  /* 0x000000200a362981 */ /* 0x0000e8000c1e1100 */
[----:B------:R-:W-:Y:S04]  /*27f30*/  STL [R1+0x2bdc], R59 ;  /* 0x002bdc3b01007387 */ /* 0x000fe80000100800 */
[----:B------:R-:W3:Y:S04]  /*27f40*/  LDL R14, [R1+0x1e40] ;  /* 0x001e4000010e7983 */ /* 0x000ee80000100800 */
[----:B------:R-:W3:Y:S01]  /*27f50*/  LDL R7, [R1+0x1e44] ;  /* 0x001e440001077983 */ /* 0x000ee20000100800 */
[----:B0-----:R-:W-:Y:S01]  /*27f60*/  @P2 IMAD.MOV.U32 R10, RZ, RZ, R3 ;  /* 0x000000ffff0a2224 */ /* 0x001fe200078e0003 */
[----:B------:R-:W-:Y:S01]  /*27f70*/  PRMT R50, RZ, 0x7610, R50 ;  /* 0x00007610ff327816 */ /* 0x000fe20000000032 */
[----:B------:R-:W-:Y:S01]  /*27f80*/  @P2 IMAD.MOV.U32 R11, RZ, RZ, R12 ;  /* 0x000000ffff0b2224 */ /* 0x000fe200078e000c */
[----:B------:R-:W-:-:S02]  /*27f90*/  PRMT R48, RZ, 0x7610, R48 ;  /* 0x00007610ff307816 */ /* 0x000fc40000000030 */
[----:B------:R-:W-:Y:S02]  /*27fa0*/  PRMT R46, RZ, 0x7610, R46 ;  /* 0x00007610ff2e7816 */ /* 0x000fe4000000002e */
[----:B------:R-:W-:Y:S01]  /*27fb0*/  PRMT R45, RZ, 0x7610, R45 ;  /* 0x00007610ff2d7816 */ /* 0x000fe2000000002d */
[----:B------:R-:W3:Y:S04]  /*27fc0*/  LDL R13, [R1+0x1e18] ;  /* 0x001e1800010d7983 */ /* 0x000ee80000100800 */
[----:B------:R2:W3:Y:S04]  /*27fd0*/  @P2 LDG.E.U8 R52, desc[UR32][R10.64] ;  /* 0x000000200a342981 */ /* 0x0004e8000c1e1100 */
[----:B------:R-:W3:Y:S04]  /*27fe0*/  LDL R12, [R1+0x1e1c] ;  /* 0x001e1c00010c7983 */ /* 0x000ee80000100800 */
[----:B------:R-:W3:Y:S04]  /*27ff0*/  LDL R3, [R1+0x1e10] ;  /* 0x001e100001037983 */ /* 0x000ee80000100800 */
[----:B-1----:R-:W3:Y:S01]  /*28000*/  LDL R0, [R1+0x1e14] ;  /* 0x001e140001007983 */ /* 0x002ee20000100800 */
[----:B--2---:R-:W-:-:S02]  /*28010*/  @P1 IMAD.MOV.U32 R11, RZ, RZ, R5 ;  /* 0x000000ffff0b1224 */ /* 0x004fc400078e0005 */
[----:B------:R-:W-:Y:S01]  /*28020*/  @P1 IMAD.MOV.U32 R10, RZ, RZ, R4 ;  /* 0x000000ffff0a1224 */ /* 0x000fe200078e0004 */
[----:B------:R-:W2:Y:S04]  /*28030*/  LDL R5, [R1+0x1e08] ;  /* 0x001e080001057983 */ /* 0x000ea80000100800 */
[----:B------:R-:W2:Y:S04]  /*28040*/  LDL R4, [R1+0x1e0c] ;  /* 0x001e0c0001047983 */ /* 0x000ea80000100800 */
[----:B------:R4:W2:Y:S02]  /*28050*/  @P1 LDG.E.U8 R50, desc[UR32][R10.64] ;  /* 0x000000200a321981 */ /* 0x0008a4000c1e1100 */
[----:B----4-:R-:W-:-:S02]  /*28060*/  @P1 IMAD.MOV.U32 R11, RZ, RZ, R9 ;  /* 0x000000ffff0b1224 */ /* 0x010fc400078e0009 */
[----:B------:R-:W-:-:S05]  /*28070*/  @P1 IMAD.MOV.U32 R10, RZ, RZ, R8 ;  /* 0x000000ffff0a1224 */ /* 0x000fca00078e0008 */
[----:B------:R0:W4:Y:S02]  /*28080*/  @P1 LDG.E.U8 R48, desc[UR32][R10.64] ;  /* 0x000000200a301981 */ /* 0x000124000c1e1100 */
[----:B0-----:R-:W-:Y:S02]  /*28090*/  @P1 IMAD.MOV.U32 R10, RZ, RZ, R6 ;  /* 0x000000ffff0a1224 */ /* 0x001fe400078e0006 */
[----:B------:R-:W-:-:S05]  /*280a0*/  @P1 IMAD.MOV.U32 R11, RZ, RZ, R15 ;  /* 0x000000ffff0b1224 */ /* 0x000fca00078e000f */
[----:B------:R3:W4:Y:S02]  /*280b0*/  @P1 LDG.E.U8 R46, desc[UR32][R10.64] ;  /* 0x000000200a2e1981 */ /* 0x000724000c1e1100 */
[----:B---3--:R-:W-:Y:S02]  /*280c0*/  @P1 IMAD.MOV.U32 R11, RZ, RZ, R14 ;  /* 0x000000ffff0b1224 */ /* 0x008fe400078e000e */
[----:B------:R-:W-:-:S05]  /*280d0*/  @P1 IMAD.MOV.U32 R10, RZ, RZ, R7 ;  /* 0x000000ffff0a1224 */ /* 0x000fca00078e0007 */
[----:B------:R0:W3:Y:S04]  /*280e0*/  @P1 LDG.E.U8 R45, desc[UR32][R10.64] ;  /* 0x000000200a2d1981 */ /* 0x0000e8000c1e1100 */
[----:B--2---:R-:W-:Y:S04]  /*280f0*/  STL [R1+0x2b6c], R50 ;  /* 0x002b6c3201007387 */ /* 0x004fe80000100800 */
[----:B------:R-:W2:Y:S04]  /*28100*/  LDL R9, [R1+0x1e00] ;  /* 0x001e000001097983 */ /* 0x000ea80000100800 */
[----:B------:R-:W2:Y:S04]  /*28110*/  LDL R8, [R1+0x1e04] ;  /* 0x001e040001087983 */ /* 0x000ea80000100800 */
[----:B----4-:R-:W-:Y:S04]  /*28120*/  STL [R1+0x2b70], R48 ;  /* 0x002b703001007387 */ /* 0x010fe80000100800 */
[----:B------:R-:W4:Y:S04]  /*28130*/  LDL R17, [R1+0x1df8] ;  /* 0x001df80001117983 */ /* 0x000f280000100800 */
[----:B------:R-:W4:Y:S04]  /*28140*/  LDL R16, [R1+0x1dfc] ;  /* 0x001dfc0001107983 */ /* 0x000f280000100800 */
[----:B------:R-:W4:Y:S04]  /*28150*/  LDL R6, [R1+0x1df4] ;  /* 0x001df40001067983 */ /* 0x000f280000100800 */
[----:B------:R-:W-:Y:S04]  /*28160*/  STL [R1+0x2b74], R46 ;  /* 0x002b742e01007387 */ /* 0x000fe80000100800 */
[----:B------:R-:W4:Y:S01]  /*28170*/  LDL R7, [R1+0x1df0] ;  /* 0x001df00001077983 */ /* 0x000f220000100800 */
[----:B------:R-:W-:-:S02]  /*28180*/  ISETP.GT.AND P2, PT, R38, 0x75, PT ;  /* 0x000000752600780c */ /* 0x000fc40003f44270 */
[----:B------:R-:W-:-:S11]  /*28190*/  PRMT R32, RZ, 0x7610, R32 ;  /* 0x00007610ff207816 */ /* 0x000fd60000000020 */
[----:B0-----:R-:W-:Y:S02]  /*281a0*/  @P2 IMAD.MOV.U32 R10, RZ, RZ, R12 ;  /* 0x000000ffff0a2224 */ /* 0x001fe400078e000c */
[----:B------:R-:W-:Y:S02]  /*281b0*/  @P2 IMAD.MOV.U32 R11, RZ, RZ, R13 ;  /* 0x000000ffff0b2224 */ /* 0x000fe400078e000d */
[----:B------:R-:W-:Y:S02]  /*281c0*/  @P2 IMAD.MOV.U32 R12, RZ, RZ, R0 ;  /* 0x000000ffff0c2224 */ /* 0x000fe400078e0000 */
[----:B------:R-:W-:Y:S01]  /*281d0*/  @P2 IMAD.MOV.U32 R13, RZ, RZ, R3 ;  /* 0x000000ffff0d2224 */ /* 0x000fe200078e0003 */
[----:B---3--:R-:W-:Y:S04]  /*281e0*/  STL [R1+0x2b78], R45 ;  /* 0x002b782d01007387 */ /* 0x008fe80000100800 */
[----:B------:R-:W3:Y:S04]  /*281f0*/  LDL R19, [R1+0x1de8] ;  /* 0x001de80001137983 */ /* 0x000ee80000100800 */
[----:B------:R-:W3:Y:S04]  /*28200*/  LDL R18, [R1+0x1dec] ;  /* 0x001dec0001127983 */ /* 0x000ee80000100800 */
[----:B------:R-:W3:Y:S04]  /*28210*/  LDL R3, [R1+0x1de0] ;  /* 0x001de00001037983 */ /* 0x000ee80000100800 */
[----:B------:R-:W3:Y:S04]  /*28220*/  LDL R0, [R1+0x1de4] ;  /* 0x001de40001007983 */ /* 0x000ee80000100800 */
[----:B------:R0:W3:Y:S04]  /*28230*/  @P2 LDG.E.U8 R32, desc[UR32][R12.64] ;  /* 0x000000200c202981 */ /* 0x0000e8000c1e1100 */
[----:B------:R-:W3:Y:S04]  /*28240*/  LDL R23, [R1+0x1dc8] ;  /* 0x001dc80001177983 */ /* 0x000ee80000100800 */
[----:B------:R-:W3:Y:S01]  /*28250*/  LDL R22, [R1+0x1dcc] ;  /* 0x001dcc0001167983 */ /* 0x000ee20000100800 */
[----:B0-----:R-:W-:-:S02]  /*28260*/  @P2 IMAD.MOV.U32 R12, RZ, RZ, R4 ;  /* 0x000000ffff0c2224 */ /* 0x001fc400078e0004 */
[----:B------:R-:W-:Y:S01]  /*28270*/  @P2 IMAD.MOV.U32 R13, RZ, RZ, R5 ;  /* 0x000000ffff0d2224 */ /* 0x000fe200078e0005 */
[----:B------:R-:W3:Y:S04]  /*28280*/  LDL R4, [R1+0x1ddc] ;  /* 0x001ddc0001047983 */ /* 0x000ee80000100800 */
[----:B------:R-:W3:Y:S01]  /*28290*/  LDL R5, [R1+0x1dd8] ;  /* 0x001dd80001057983 */ /* 0x000ee20000100800 */
[----:B------:R-:W-:Y:S02]  /*282a0*/  PRMT R36, RZ, 0x7610, R36 ;  /* 0x00007610ff247816 */ /* 0x000fe40000000024 */
[----:B------:R-:W-:-:S04]  /*282b0*/  ISETP.GT.AND P1, PT, R38, 0x76, PT ;  /* 0x000000762600780c */ /* 0x000fc80003f24270 */
[----:B------:R0:W3:Y:S02]  /*282c0*/  @P2 LDG.E.U8 R36, desc[UR32][R10.64] ;  /* 0x000000200a242981 */ /* 0x0000e4000c1e1100 */
[----:B0-----:R-:W-:Y:S01]  /*282d0*/  PRMT R11, RZ, 0x7610, R11 ;  /* 0x00007610ff0b7816 */ /* 0x001fe2000000000b */
[----:B--2---:R-:W-:Y:S02]  /*282e0*/  @P2 IMAD.MOV.U32 R15, RZ, RZ, R9 ;  /* 0x000000ffff0f2224 */ /* 0x004fe400078e0009 */
[----:B------:R-:W-:Y:S01]  /*282f0*/  @P2 IMAD.MOV.U32 R14, RZ, RZ, R8 ;  /* 0x000000ffff0e2224 */ /* 0x000fe200078e0008 */
[----:B------:R-:W2:Y:S04]  /*28300*/  LDL R9, [R1+0x1dd0] ;  /* 0x001dd00001097983 */ /* 0x000ea80000100800 */
[----:B------:R-:W2:Y:S04]  /*28310*/  LDL R8, [R1+0x1dd4] ;  /* 0x001dd40001087983 */ /* 0x000ea80000100800 */
[----:B------:R4:W2:Y:S02]  /*28320*/  @P2 LDG.E.U8 R11, desc[UR32][R14.64] ;  /* 0x000000200e0b2981 */ /* 0x0008a4000c1e1100 */
[----:B----4-:R-:W-:-:S02]  /*28330*/  @P1 IMAD.MOV.U32 R15, RZ, RZ, R17 ;  /* 0x000000ffff0f1224 */ /* 0x010fc400078e0011 */
[----:B------:R-:W-:Y:S02]  /*28340*/  @P1 IMAD.MOV.U32 R14, RZ, RZ, R16 ;  /* 0x000000ffff0e1224 */ /* 0x000fe400078e0010 */
[----:B------:R-:W-:Y:S02]  /*28350*/  @P1 IMAD.MOV.U32 R16, RZ, RZ, R6 ;  /* 0x000000ffff101224 */ /* 0x000fe400078e0006 */
[----:B------:R-:W4:Y:S01]  /*28360*/  LDL R6, [R1+0x1dc4] ;  /* 0x001dc40001067983 */ /* 0x000f220000100800 */
[----:B------:R-:W-:-:S03]  /*28370*/  @P1 IMAD.MOV.U32 R17, RZ, RZ, R7 ;  /* 0x000000ffff111224 */ /* 0x000fc600078e0007 */
[----:B------:R-:W4:Y:S01]  /*28380*/  LDL R7, [R1+0x1dc0] ;  /* 0x001dc00001077983 */ /* 0x000f220000100800 */
[----:B------:R-:W-:-:S06]  /*28390*/  PRMT R10, RZ, 0x7610, R10 ;  /* 0x00007610ff0a7816 */ /* 0x000fcc000000000a */
[----:B------:R0:W4:Y:S01]  /*283a0*/  @P2 LDG.E.U8 R10, desc[UR32][R12.64] ;  /* 0x000000200c0a2981 */ /* 0x000122000c1e1100 */
[----:B------:R-:W-:Y:S02]  /*283b0*/  ISETP.GT.AND P2, PT, R38, 0x77, PT ;  /* 0x000000772600780c */ /* 0x000fe40003f44270 */
[----:B0-----:R-:W-:Y:S02]  /*283c0*/  PRMT R12, RZ, 0x7610, R12 ;  /* 0x00007610ff0c7816 */ /* 0x001fe4000000000c */
[----:B------:R-:W-:-:S04]  /*283d0*/  PRMT R13, RZ, 0x7610, R13 ;  /* 0x00007610ff0d7816 */ /* 0x000fc8000000000d */
[----:B------:R0:W4:Y:S04]  /*283e0*/  @P1 LDG.E.U8 R12, desc[UR32][R14.64] ;  /* 0x000000200e0c1981 */ /* 0x000128000c1e1100 */
[----:B------:R3:W4:Y:S01]  /*283f0*/  @P1 LDG.E.U8 R13, desc[UR32][R16.64] ;  /* 0x00000020100d1981 */ /* 0x000722000c1e1100 */
[----:B0-----:R-:W-:Y:S02]  /*28400*/  PRMT R14, RZ, 0x7610, R14 ;  /* 0x00007610ff0e7816 */ /* 0x001fe4000000000e */
[----:B------:R-:W-:Y:S01]  /*28410*/  PRMT R15, RZ, 0x7610, R15 ;  /* 0x00007610ff0f7816 */ /* 0x000fe2000000000f */
[----:B---3--:R-:W-:Y:S02]  /*28420*/  @P1 IMAD.MOV.U32 R16, RZ, RZ, R18 ;  /* 0x000000ffff101224 */ /* 0x008fe400078e0012 */
[----:B------:R-:W-:-:S02]  /*28430*/  @P1 IMAD.MOV.U32 R17, RZ, RZ, R19 ;  /* 0x000000ffff111224 */ /* 0x000fc400078e0013 */
[----:B------:R-:W-:Y:S02]  /*28440*/  @P1 IMAD.MOV.U32 R18, RZ, RZ, R0 ;  /* 0x000000ffff121224 */ /* 0x000fe400078e0000 */
[----:B------:R-:W-:Y:S01]  /*28450*/  @P1 IMAD.MOV.U32 R19, RZ, RZ, R3 ;  /* 0x000000ffff131224 */ /* 0x000fe200078e0003 */
[----:B------:R-:W3:Y:S04]  /*28460*/  LDL R0, [R1+0x1d9c] ;  /* 0x001d9c0001007983 */ /* 0x000ee80000100800 */
[----:B------:R0:W3:Y:S04]  /*28470*/  @P1 LDG.E.U8 R14, desc[UR32][R16.64] ;  /* 0x00000020100e1981 */ /* 0x0000e8000c1e1100 */
[----:B------:R1:W3:Y:S04]  /*28480*/  @P1 LDG.E.U8 R15, desc[UR32][R18.64] ;  /* 0x00000020120f1981 */ /* 0x0002e8000c1e1100 */
[----:B------:R-:W3:Y:S01]  /*28490*/  LDL R3, [R1+0x1d98] ;  /* 0x001d980001037983 */ /* 0x000ee20000100800 */
[----:B0-----:R-:W-:Y:S01]  /*284a0*/  PRMT R16, RZ, 0x7610, R16 ;  /* 0x00007610ff107816 */ /* 0x001fe20000000010 */
[----:B-1----:R-:W-:-:S02]  /*284b0*/  @P2 IMAD.MOV.U32 R18, RZ, RZ, R4 ;  /* 0x000000ffff122224 */ /* 0x002fc400078e0004 */
[----:B------:R-:W-:Y:S01]  /*284c0*/  @P2 IMAD.MOV.U32 R19, RZ, RZ, R5 ;  /* 0x000000ffff132224 */ /* 0x000fe200078e0005 */
[----:B------:R-:W-:Y:S01]  /*284d0*/  PRMT R17, RZ, 0x7610, R17 ;  /* 0x00007610ff117816 */ /* 0x000fe20000000011 */
[----:B------:R-:W3:Y:S04]  /*284e0*/  LDL R5, [R1+0x1d90] ;  /* 0x001d900001057983 */ /* 0x000ee80000100800 */
[----:B------:R0:W3:Y:S04]  /*284f0*/  @P2 LDG.E.U8 R16, desc[UR32][R18.64] ;  /* 0x0000002012102981 */ /* 0x0000e8000c1e1100 */
[----:B------:R-:W3:Y:S01]  /*28500*/  LDL R4, [R1+0x1d94] ;  /* 0x001d940001047983 */ /* 0x000ee20000100800 */
[----:B0-----:R-:W-:-:S02]  /*28510*/  PRMT R18, RZ, 0x7610, R18 ;  /* 0x00007610ff127816 */ /* 0x001fc40000000012 */
[----:B------:R-:W-:Y:S01]  /*28520*/  PRMT R19, RZ, 0x7610, R19 ;  /* 0x00007610ff137816 */ /* 0x000fe20000000013 */
[----:B--2---:R-:W-:Y:S02]  /*28530*/  @P2 IMAD.MOV.U32 R21, RZ, RZ, R9 ;  /* 0x000000ffff152224 */ /* 0x004fe400078e0009 */
[----:B------:R-:W-:-:S05]  /*28540*/  @P2 IMAD.MOV.U32 R20, RZ, RZ, R8 ;  /* 0x000000ffff142224 */ /* 0x000fca00078e0008 */
[----:B------:R0:W2:Y:S02]  /*28550*/  @P2 LDG.E.U8 R17, desc[UR32][R20.64] ;  /* 0x0000002014112981 */ /* 0x0000a4000c1e1100 */
[----:B0-----:R-:W-:Y:S02]  /*28560*/  @P2 IMAD.MOV.U32 R20, RZ, RZ, R22 ;  /* 0x000000ffff142224 */ /* 0x001fe400078e0016 */
[----:B------:R-:W-:-:S05]  /*28570*/  @P2 IMAD.MOV.U32 R21, RZ, RZ, R23 ;  /* 0x000000ffff152224 */ /* 0x000fca00078e0017 */
[----:B------:R-:W2:Y:S01]  /*28580*/  @P2 LDG.E.U8 R18, desc[UR32][R20.64] ;  /* 0x0000002014122981 */ /* 0x000ea2000c1e1100 */
[----:B----4-:R-:W-:Y:S02]  /*28590*/  @P2 IMAD.MOV.U32 R22, RZ, RZ, R6 ;  /* 0x000000ffff162224 */ /* 0x010fe400078e0006 */
[----:B------:R-:W-:-:S05]  /*285a0*/  @P2 IMAD.MOV.U32 R23, RZ, RZ, R7 ;  /* 0x000000ffff172224 */ /* 0x000fca00078e0007 */
[----:B------:R0:W4:Y:S04]  /*285b0*/  @P2 LDG.E.U8 R19, desc[UR32][R22.64] ;  /* 0x0000002016132981 */ /* 0x000128000c1e1100 */
[----:B---3--:R1:W-:Y:S04]  /*285c0*/  STL [R1+0x2b7c], R16 ;  /* 0x002b7c1001007387 */ /* 0x0083e80000100800 */
[----:B------:R-:W3:Y:S04]  /*285d0*/  LDL R9, [R1+0x1d88] ;  /* 0x001d880001097983 */ /* 0x000ee80000100800 */
[----:B------:R-:W3:Y:S01]  /*285e0*/  LDL R8, [R1+0x1d8c] ;  /* 0x001d8c0001087983 */ /* 0x000ee20000100800 */
[----:B------:R-:W-:-:S13]  /*285f0*/  ISETP.GT.AND P1, PT, R38, 0x79, PT ;  /* 0x000000792600780c */ /* 0x000fda0003f24270 */
[----:B0-----:R-:W-:Y:S02]  /*28600*/  @P1 IMAD.MOV.U32 R22, RZ, RZ, R0 ;  /* 0x000000ffff161224 */ /* 0x001fe400078e0000 */
[----:B------:R-:W-:Y:S02]  /*28610*/  @P1 IMAD.MOV.U32 R23, RZ, RZ, R3 ;  /* 0x000000ffff171224 */ /* 0x000fe400078e0003 */
[----:B------:R-:W-:Y:S02]  /*28620*/  @P1 IMAD.MOV.U32 R24, RZ, RZ, R4 ;  /* 0x000000ffff181224 */ /* 0x000fe400078e0004 */
[----:B------:R-:W-:Y:S01]  /*28630*/  @P1 IMAD.MOV.U32 R25, RZ, RZ, R5 ;  /* 0x000000ffff191224 */ /* 0x000fe200078e0005 */
[----:B--2---:R0:W-:Y:S04]  /*28640*/  STL [R1+0x2b80], R17 ;  /* 0x002b801101007387 */ /* 0x0041e80000100800 */
[----:B-1----:R-:W2:Y:S04]  /*28650*/  LDL R16, [R1+0x1d84] ;  /* 0x001d840001107983 */ /* 0x002ea80000100800 */
[----:B0-----:R-:W2:Y:S04]  /*28660*/  LDL R17, [R1+0x1d80] ;  /* 0x001d800001117983 */ /* 0x001ea80000100800 */
[----:B------:R-:W-:Y:S04]  /*28670*/  STL [R1+0x2b84], R18 ;  /* 0x002b841201007387 */ /* 0x000fe80000100800 */
[----:B------:R-:W2:Y:S04]  /*28680*/  LDL R7, [R1+0x1d78] ;  /* 0x001d780001077983 */ /* 0x000ea80000100800 */
[----:B------:R-:W2:Y:S04]  /*28690*/  LDL R6, [R1+0x1d7c] ;  /* 0x001d7c0001067983 */ /* 0x000ea80000100800 */
[----:B----4-:R-:W-:Y:S04]  /*286a0*/  STL [R1+0x2b88], R19 ;  /* 0x002b881301007387 */ /* 0x010fe80000100800 */
[----:B------:R-:W4:Y:S04]  /*286b0*/  LDL R3, [R1+0x1d70] ;  /* 0x001d700001037983 */ /* 0x000f280000100800 */
[----:B------:R-:W4:Y:S04]  /*286c0*/  LDL R0, [R1+0x1d74] ;  /* 0x001d740001007983 */ /* 0x000f280000100800 */
[----:B------:R-:W4:Y:S04]  /*286d0*/  LDL R5, [R1+0x1d18] ;  /* 0x001d180001057983 */ /* 0x000f280000100800 */
[----:B------:R-:W4:Y:S01]  /*286e0*/  LDL R4, [R1+0x1d1c] ;  /* 0x001d1c0001047983 */ /* 0x000f220000100800 */
[----:B------:R-:W-:-:S02]  /*286f0*/  PRMT R20, RZ, 0x7610, R20 ;  /* 0x00007610ff147816 */ /* 0x000fc40000000014 */
[----:B------:R-:W-:Y:S02]  /*28700*/  PRMT R21, RZ, 0x7610, R21 ;  /* 0x00007610ff157816 */ /* 0x000fe40000000015 */
[----:B------:R-:W-:Y:S02]  /*28710*/  ISETP.GT.AND P2, PT, R38, 0x7a, PT ;  /* 0x0000007a2600780c */ /* 0x000fe40003f44270 */
[----:B------:R0:W4:Y:S04]  /*28720*/  @P1 LDG.E.U8 R20, desc[UR32][R22.64] ;  /* 0x0000002016141981 */ /* 0x000128000c1e1100 */
[----:B------:R3:W4:Y:S01]  /*28730*/  @P1 LDG.E.U8 R21, desc[UR32][R24.64] ;  /* 0x0000002018151981 */ /* 0x000722000c1e1100 */
[----:B0-----:R-:W-:Y:S01]  /*28740*/  PRMT R23, RZ, 0x7610, R23 ;  /* 0x00007610ff177816 */ /* 0x001fe20000000017 */
[----:B---3--:R-:W-:-:S02]  /*28750*/  @P1 IMAD.MOV.U32 R25, RZ, RZ, R9 ;  /* 0x000000ffff191224 */ /* 0x008fc400078e0009 */
        /* <DEDUP_REMOVED lines=8> */
[----:B------:R-:W-:Y:S02]  /*287e0*/  @P1 IMAD.MOV.U32 R27, RZ, RZ, R17 ;  /* 0x000000ffff1b1224 */ /* 0x000fe400078e0011 */
[----:B----4-:R-:W-:-:S03]  /*287f0*/  @P2 IMAD.MOV.U32 R29, RZ, RZ, R3 ;  /* 0x000000ffff1d2224 */ /* 0x010fc600078e0003 */
[----:B------:R0:W2:Y:S01]  /*28800*/  @P1 LDG.E.U8 R23, desc[UR32][R26.64] ;  /* 0x000000201a171981 */ /* 0x0000a2000c1e1100 */
[----:B------:R-:W-:-:S03]  /*28810*/  @P2 IMAD.MOV.U32 R28, RZ, RZ, R0 ;  /* 0x000000ffff1c2224 */ /* 0x000fc600078e0000 */
[----:B------:R-:W4:Y:S04]  /*28820*/  LDL R3, [R1+0x1d00] ;  /* 0x001d000001037983 */ /* 0x000f280000100800 */
[----:B------:R-:W2:Y:S01]  /*28830*/  LDL R0, [R1+0x1d04] ;  /* 0x001d040001007983 */ /* 0x000ea20000100800 */
[----:B------:R-:W-:-:S03]  /*28840*/  PRMT R24, RZ, 0x7610, R24 ;  /* 0x00007610ff187816 */ /* 0x000fc60000000018 */
[----:B------:R-:W4:Y:S04]  /*28850*/  LDL R17, [R1+0x1d60] ;  /* 0x001d600001117983 */ /* 0x000f280000100800 */
[----:B------:R1:W4:Y:S04]  /*28860*/  @P2 LDG.E.U8 R25, desc[UR32][R28.64] ;  /* 0x000000201c192981 */ /* 0x000328000c1e1100 */
[----:B------:R-:W4:Y:S01]  /*28870*/  LDL R16, [R1+0x1d64] ;  /* 0x001d640001107983 */ /* 0x000f220000100800 */
[----:B0-----:R-:W-:Y:S02]  /*28880*/  @P2 IMAD.MOV.U32 R26, RZ, RZ, R6 ;  /* 0x000000ffff1a2224 */ /* 0x001fe400078e0006 */
[----:B------:R-:W-:Y:S01]  /*28890*/  @P2 IMAD.MOV.U32 R27, RZ, RZ, R7 ;  /* 0x000000ffff1b2224 */ /* 0x000fe200078e0007 */
[----:B------:R-:W2:Y:S04]  /*288a0*/  LDL R6, [R1+0x1d0c] ;  /* 0x001d0c0001067983 */ /* 0x000ea80000100800 */
[----:B------:R-:W4:Y:S04]  /*288b0*/  LDL R7, [R1+0x1d08] ;  /* 0x001d080001077983 */ /* 0x000f280000100800 */
[----:B------:R0:W4:Y:S01]  /*288c0*/  @P2 LDG.E.U8 R24, desc[UR32][R26.64] ;  /* 0x000000201a182981 */ /* 0x000122000c1e1100 */
[----:B-1----:R-:W-:-:S02]  /*288d0*/  @P3 IMAD.MOV.U32 R28, RZ, RZ, R4 ;  /* 0x000000ffff1c3224 */ /* 0x002fc400078e0004 */
[----:B------:R-:W-:Y:S01]  /*288e0*/  @P3 IMAD.MOV.U32 R29, RZ, RZ, R5 ;  /* 0x000000ffff1d3224 */ /* 0x000fe200078e0005 */
[----:B------:R-:W4:Y:S04]  /*288f0*/  LDL R4, [R1+0x1d6c] ;  /* 0x001d6c0001047983 */ /* 0x000f280000100800 */
[----:B------:R-:W4:Y:S01]  /*28900*/  LDL R5, [R1+0x1d68] ;  /* 0x001d680001057983 */ /* 0x000f220000100800 */
[----:B0-----:R-:W-:Y:S01]  /*28910*/  PRMT R27, RZ, 0x7610, R27 ;  /* 0x00007610ff1b7816 */ /* 0x001fe2000000001b */
[----:B---3--:R-:W-:Y:S02]  /*28920*/  @P3 IMAD.MOV.U32 R31, RZ, RZ, R9 ;  /* 0x000000ffff1f3224 */ /* 0x008fe400078e0009 */
[----:B------:R-:W-:Y:S01]  /*28930*/  @P3 IMAD.MOV.U32 R30, RZ, RZ, R8 ;  /* 0x000000ffff1e3224 */ /* 0x000fe200078e0008 */
[----:B------:R-:W3:Y:S04]  /*28940*/  LDL R9, [R1+0x1d58] ;  /* 0x001d580001097983 */ /* 0x000ee80000100800 */
[----:B------:R-:W3:Y:S04]  /*28950*/  LDL R8, [R1+0x1d5c] ;  /* 0x001d5c0001087983 */ /* 0x000ee80000100800 */
[----:B------:R-:W3:Y:S01]  /*28960*/  @P3 LDG.E.U8 R27, desc[UR32][R30.64] ;  /* 0x000000201e1b3981 */ /* 0x000ee2000c1e1100 */
[----:B------:R-:W-:-:S06]  /*28970*/  PRMT R26, RZ, 0x7610, R26 ;  /* 0x00007610ff1a7816 */ /* 0x000fcc000000001a */
[----:B------:R0:W3:Y:S02]  /*28980*/  @P3 LDG.E.U8 R26, desc[UR32][R28.64] ;  /* 0x000000201c1a3981 */ /* 0x0000e4000c1e1100 */
[----:B0-----:R-:W-:Y:S02]  /*28990*/  PRMT R28, RZ, 0x7610, R28 ;  /* 0x00007610ff1c7816 */ /* 0x001fe4000000001c */
[----:B------:R-:W-:Y:S01]  /*289a0*/  PRMT R29, RZ, 0x7610, R29 ;  /* 0x00007610ff1d7816 */ /* 0x000fe2000000001d */
[----:B--2---:R-:W-:Y:S02]  /*289b0*/  @P3 IMAD.MOV.U32 R30, RZ, RZ, R6 ;  /* 0x000000ffff1e3224 */ /* 0x004fe400078e0006 */
[----:B----4-:R-:W-:Y:S01]  /*289c0*/  @P3 IMAD.MOV.U32 R31, RZ, RZ, R7 ;  /* 0x000000ffff1f3224 */ /* 0x010fe200078e0007 */
[----:B------:R-:W2:Y:S04]  /*289d0*/  LDL R6, [R1+0x1d54] ;  /* 0x001d540001067983 */ /* 0x000ea80000100800 */
[----:B------:R-:W4:Y:S04]  /*289e0*/  LDL R7, [R1+0x1d50] ;  /* 0x001d500001077983 */ /* 0x000f280000100800 */
[----:B------:R0:W4:Y:S02]  /*289f0*/  @P3 LDG.E.U8 R28, desc[UR32][R30.64] ;  /* 0x000000201e1c3981 */ /* 0x000124000c1e1100 */
[----:B0-----:R-:W-:-:S02]  /*28a00*/  @P3 IMAD.MOV.U32 R30, RZ, RZ, R0 ;  /* 0x000000ffff1e3224 */ /* 0x001fc400078e0000 */
[----:B------:R-:W-:Y:S01]  /*28a10*/  @P3 IMAD.MOV.U32 R31, RZ, RZ, R3 ;  /* 0x000000ffff1f3224 */ /* 0x000fe200078e0003 */
[----:B------:R-:W4:Y:S04]  /*28a20*/  LDL R0, [R1+0x1d4c] ;  /* 0x001d4c0001007983 */ /* 0x000f280000100800 */
[----:B------:R-:W4:Y:S04]  /*28a30*/  LDL R3, [R1+0x1d48] ;  /* 0x001d480001037983 */ /* 0x000f280000100800 */
[----:B------:R0:W4:Y:S02]  /*28a40*/  @P3 LDG.E.U8 R29, desc[UR32][R30.64] ;  /* 0x000000201e1d3981 */ /* 0x000124000c1e1100 */
[----:B0-----:R-:W-:-:S02]  /*28a50*/  @P2 IMAD.MOV.U32 R30, RZ, RZ, R4 ;  /* 0x000000ffff1e2224 */ /* 0x001fc400078e0004 */
[----:B------:R-:W-:Y:S01]  /*28a60*/  @P2 IMAD.MOV.U32 R31, RZ, RZ, R5 ;  /* 0x000000ffff1f2224 */ /* 0x000fe200078e0005 */
[----:B------:R-:W4:Y:S04]  /*28a70*/  LDL R4, [R1+0x1d44] ;  /* 0x001d440001047983 */ /* 0x000f280000100800 */
[----:B------:R-:W4:Y:S01]  /*28a80*/  LDL R5, [R1+0x1d40] ;  /* 0x001d400001057983 */ /* 0x000f220000100800 */
[----:B------:R-:W-:Y:S02]  /*28a90*/  ISETP.GT.AND P1, PT, R38, 0x7b, PT ;  /* 0x0000007b2600780c */ /* 0x000fe40003f24270 */
[----:B------:R-:W-:Y:S02]  /*28aa0*/  PRMT R33, RZ, 0x7610, R33 ;  /* 0x00007610ff217816 */ /* 0x000fe40000000021 */
[----:B------:R-:W-:-:S04]  /*28ab0*/  PRMT R34, RZ, 0x7610, R34 ;  /* 0x00007610ff227816 */ /* 0x000fc80000000022 */
[----:B------:R0:W4:Y:S01]  /*28ac0*/  @P2 LDG.E.U8 R33, desc[UR32][R30.64] ;  /* 0x000000201e212981 */ /* 0x000122000c1e1100 */
[----:B------:R-:W-:Y:S01]  /*28ad0*/  PRMT R35, RZ, 0x7610, R35 ;  /* 0x00007610ff237816 */ /* 0x000fe20000000023 */
[----:B0-----:R-:W-:Y:S02]  /*28ae0*/  @P2 IMAD.MOV.U32 R30, RZ, RZ, R16 ;  /* 0x000000ffff1e2224 */ /* 0x001fe400078e0010 */
[----:B------:R-:W-:-:S05]  /*28af0*/  @P2 IMAD.MOV.U32 R31, RZ, RZ, R17 ;  /* 0x000000ffff1f2224 */ /* 0x000fca00078e0011 */
[----:B------:R3:W4:Y:S01]  /*28b00*/  @P2 LDG.E.U8 R34, desc[UR32][R30.64] ;  /* 0x000000201e222981 */ /* 0x000722000c1e1100 */
[----:B------:R-:W-:Y:S01]  /*28b10*/  PRMT R39, RZ, 0x7610, R39 ;  /* 0x00007610ff277816 */ /* 0x000fe20000000027 */
[----:B---3--:R-:W-:Y:S02]  /*28b20*/  @P1 IMAD.MOV.U32 R30, RZ, RZ, R8 ;  /* 0x000000ffff1e1224 */ /* 0x008fe400078e0008 */
[----:B------:R-:W-:-:S05]  /*28b30*/  @P1 IMAD.MOV.U32 R31, RZ, RZ, R9 ;  /* 0x000000ffff1f1224 */ /* 0x000fca00078e0009 */
[----:B------:R2:W3:Y:S01]  /*28b40*/  @P1 LDG.E.U8 R35, desc[UR32][R30.64] ;  /* 0x000000201e231981 */ /* 0x0004e2000c1e1100 */
[----:B------:R-:W-:Y:S02]  /*28b50*/  PRMT R40, RZ, 0x7610, R40 ;  /* 0x00007610ff287816 */ /* 0x000fe40000000028 */
[----:B------:R-:W-:Y:S01]  /*28b60*/  PRMT R41, RZ, 0x7610, R41 ;  /* 0x00007610ff297816 */ /* 0x000fe20000000029 */
[----:B--2---:R-:W-:Y:S02]  /*28b70*/  @P1 IMAD.MOV.U32 R30, RZ, RZ, R6 ;  /* 0x000000ffff1e1224 */ /* 0x004fe400078e0006 */
[----:B----4-:R-:W-:-:S05]  /*28b80*/  @P1 IMAD.MOV.U32 R31, RZ, RZ, R7 ;  /* 0x000000ffff1f1224 */ /* 0x010fca00078e0007 */
[----:B------:R0:W2:Y:S02]  /*28b90*/  @P1 LDG.E.U8 R39, desc[UR32][R30.64] ;  /* 0x000000201e271981 */ /* 0x0000a4000c1e1100 */
[----:B0-----:R-:W-:Y:S02]  /*28ba0*/  @P1 IMAD.MOV.U32 R30, RZ, RZ, R0 ;  /* 0x000000ffff1e1224 */ /* 0x001fe400078e0000 */
[----:B------:R-:W-:-:S05]  /*28bb0*/  @P1 IMAD.MOV.U32 R31, RZ, RZ, R3 ;  /* 0x000000ffff1f1224 */ /* 0x000fca00078e0003 */
[----:B------:R0:W4:Y:S02]  /*28bc0*/  @P1 LDG.E.U8 R40, desc[UR32][R30.64] ;  /* 0x000000201e281981 */ /* 0x000124000c1e1100 */
[----:B0-----:R-:W-:Y:S02]  /*28bd0*/  @P1 IMAD.MOV.U32 R30, RZ, RZ, R4 ;  /* 0x000000ffff1e1224 */ /* 0x001fe400078e0004 */
[----:B------:R-:W-:-:S05]  /*28be0*/  @P1 IMAD.MOV.U32 R31, RZ, RZ, R5 ;  /* 0x000000ffff1f1224 */ /* 0x000fca00078e0005 */
[----:B------:R-:W4:Y:S04]  /*28bf0*/  @P1 LDG.E.U8 R41, desc[UR32][R30.64] ;  /* 0x000000201e291981 */ /* 0x000f28000c1e1100 */
[----:B---3--:R0:W-:Y:S01]  /*28c00*/  STL [R1+0x2b8c], R35 ;  /* 0x002b8c2301007387 */ /* 0x0081e20000100800 */
[----:B------:R-:W1:Y:S02]  /*28c10*/  S2R R44, SR_TID.X ;  /* 0x00000000002c7919 */ /* 0x000e640000002100 */
[----:B-1----:R-:W-:-:S04]  /*28c20*/  LOP3.LUT R44, R44, 0x1f, RZ, 0xc0, !PT ;  /* 0x0000001f2c2c7812 */ /* 0x002fc800078ec0ff */
[C---:B------:R-:W-:Y:S02]  /*28c30*/  LOP3.LUT R5, R44.reuse, 0x20, RZ, 0xfc, !PT ;  /* 0x000000202c057812 */ /* 0x040fe400078efcff */
[----:B------:R-:W-:Y:S02]  /*28c40*/  LOP3.LUT R4, R44, 0x40, RZ, 0xfc, !PT ;  /* 0x000000402c047812 */ /* 0x000fe400078efcff */
[-C--:B------:R-:W-:Y:S02]  /*28c50*/  ISETP.GE.AND P3, PT, R5, R38.reuse, PT ;  /* 0x000000260500720c */ /* 0x080fe40003f66270 */
[----:B------:R-:W-:Y:S01]  /*28c60*/  ISETP.GE.AND P4, PT, R4, R38, PT ;  /* 0x000000260400720c */ /* 0x000fe20003f86270 */
[----:B--2---:R1:W-:Y:S04]  /*28c70*/  STL [R1+0x2b90], R39 ;  /* 0x002b902701007387 */ /* 0x0043e80000100800 */
[----:B------:R-:W2:Y:S04]  /*28c80*/  LDL R3, [R1+0x1cf8] ;  /* 0x001cf80001037983 */ /* 0x000ea80000100800 */
[----:B------:R-:W3:Y:S04]  /*28c90*/  LDL R0, [R1+0x1cfc] ;  /* 0x001cfc0001007983 */ /* 0x000ee80000100800 */
[----:B----4-:R-:W-:Y:S04]  /*28ca0*/  STL [R1+0x2b94], R40 ;  /* 0x002b942801007387 */ /* 0x010fe80000100800 */
[----:B------:R-:W4:Y:S04]  /*28cb0*/  LDL R37, [R1+0x1cf0] ;  /* 0x001cf00001257983 */ /* 0x000f280000100800 */
[----:B0-----:R-:W4:Y:S04]  /*28cc0*/  LDL R35, [R1+0x1cf4] ;  /* 0x001cf40001237983 */ /* 0x001f280000100800 */
        /* <DEDUP_REMOVED lines=8> */
[----:B------:R-:W-:Y:S04]  /*28d50*/  STL [R1+0x2b98], R41 ;  /* 0x002b982901007387 */ /* 0x000fe80000100800 */
[----:B------:R-:W4:Y:S04]  /*28d60*/  LDL R5, [R1+0x1cc8] ;  /* 0x001cc80001057983 */ /* 0x000f280000100800 */
[----:B------:R-:W4:Y:S01]  /*28d70*/  LDL R4, [R1+0x1ccc] ;  /* 0x001ccc0001047983 */ /* 0x000f220000100800 */
[----:B------:R-:W-:-:S02]  /*28d80*/  ISETP.GT.AND P2, PT, R38, 0x7e, PT ;  /* 0x0000007e2600780c */ /* 0x000fc40003f44270 */
[----:B------:R-:W-:Y:S02]  /*28d90*/  PRMT R47, RZ, 0x7610, R47 ;  /* 0x00007610ff2f7816 */ /* 0x000fe4000000002f */
[----:B-1----:R-:W-:Y:S02]  /*28da0*/  LOP3.LUT R39, R44, 0x60, RZ, 0xfc, !PT ;  /* 0x000000602c277812 */ /* 0x002fe400078efcff */
[----:B------:R-:W-:Y:S02]  /*28db0*/  ISETP.GT.AND P1, PT, R38, 0x7f, PT ;  /* 0x0000007f2600780c */ /* 0x000fe40003f24270 */
[----:B------:R-:W-:Y:S02]  /*28dc0*/  ISETP.GE.AND P5, PT, R39, R38, PT ;  /* 0x000000262700720c */ /* 0x000fe40003fa6270 */
[----:B------:R-:W-:Y:S02]  /*28dd0*/  PRMT R38, RZ, 0x7610, R38 ;  /* 0x00007610ff267816 */ /* 0x000fe40000000026 */
[----:B------:R-:W-:-:S02]  /*28de0*/  PRMT R49, RZ, 0x7610, R49 ;  /* 0x00007610ff317816 */ /* 0x000fc40000000031 */
[----:B------:R-:W-:Y:S02]  /*28df0*/  PRMT R51, RZ, 0x7610, R51 ;  /* 0x00007610ff337816 */ /* 0x000fe40000000033 */
[----:B------:R-:W-:Y:S02]  /*28e00*/  PRMT R53, RZ, 0x7610, R53 ;  /* 0x00007610ff357816 */ /* 0x000fe40000000035 */
[----:B------:R-:W-:Y:S02]  /*28e10*/  PRMT R55, RZ, 0x7610, R55 ;  /* 0x00007610ff377816 */ /* 0x000fe40000000037 */
[----:B------:R-:W-:Y:S01]  /*28e20*/  PRMT R56, RZ, 0x7610, R56 ;  /* 0x00007610ff387816 */ /* 0x000fe20000000038 */
[----:B--2---:R-:W-:Y:S02]  /*28e30*/  @P2 IMAD.MOV.U32 R31, RZ, RZ, R3 ;  /* 0x000000ffff1f2224 */ /* 0x004fe400078e0003 */
[----:B---3--:R-:W-:Y:S01]  /*28e40*/  @P2 IMAD.MOV.U32 R30, RZ, RZ, R0 ;  /* 0x000000ffff1e2224 */ /* 0x008fe200078e0000 */
[----:B------:R-:W2:Y:S04]  /*28e50*/  LDL R3, [R1+0x1cc0] ;  /* 0x001cc00001037983 */ /* 0x000ea80000100800 */
[----:B------:R-:W3:Y:S04]  /*28e60*/  LDL R0, [R1+0x1cc4] ;  /* 0x001cc40001007983 */ /* 0x000ee80000100800 */
[----:B------:R4:W3:Y:S02]  /*28e70*/  @P2 LDG.E.U8 R47, desc[UR32][R30.64] ;  /* 0x000000201e2f2981 */ /* 0x0008e4000c1e1100 */
[----:B----4-:R-:W-:-:S02]  /*28e80*/  @P2 IMAD.MOV.U32 R31, RZ, RZ, R37 ;  /* 0x000000ffff1f2224 */ /* 0x010fc400078e0025 */
[----:B------:R-:W-:-:S05]  /*28e90*/  @P2 IMAD.MOV.U32 R30, RZ, RZ, R35 ;  /* 0x000000ffff1e2224 */ /* 0x000fca00078e0023 */
[----:B------:R0:W4:Y:S02]  /*28ea0*/  @P2 LDG.E.U8 R38, desc[UR32][R30.64] ;  /* 0x000000201e262981 */ /* 0x000124000c1e1100 */
[----:B0-----:R-:W-:Y:S02]  /*28eb0*/  @P2 IMAD.MOV.U32 R30, RZ, RZ, R18 ;  /* 0x000000ffff1e2224 */ /* 0x001fe400078e0012 */
        /* <DEDUP_REMOVED lines=13> */
[----:B------:R2:W4:Y:S01]  /*28f90*/  @P1 LDG.E.U8 R56, desc[UR32][R30.64] ;  /* 0x000000201e381981 */ /* 0x000522000c1e1100 */
[----:B------:R-:W-:Y:S01]  /*28fa0*/  PRMT R57, RZ, 0x7610, R57 ;  /* 0x00007610ff397816 */ /* 0x000fe20000000039 */
[----:B--2---:R-:W-:Y:S02]  /*28fb0*/  @P1 IMAD.MOV.U32 R31, RZ, RZ, R3 ;  /* 0x000000ffff1f1224 */ /* 0x004fe400078e0003 */
[----:B---3--:R-:W-:-:S05]  /*28fc0*/  @P1 IMAD.MOV.U32 R30, RZ, RZ, R0 ;  /* 0x000000ffff1e1224 */ /* 0x008fca00078e0000 */
[----:B------:R-:W2:Y:S01]  /*28fd0*/  @P1 LDG.E.U8 R57, desc[UR32][R30.64] ;  /* 0x000000201e391981 */ /* 0x000ea2000c1e1100 */
[----:B------:R-:W0:Y:S01]  /*28fe0*/  S2R R39, SR_TID.X ;  /* 0x0000000000277919 */ /* 0x000e220000002100 */
[----:B------:R-:W-:Y:S06]  /*28ff0*/  BAR.SYNC.DEFER_BLOCKING 0x0 ;  /* 0x0000000000007b1d */ /* 0x000fec0000010000 */
[----:B----4-:R-:W-:Y:S04]  /*29000*/  STL [R1+0x2b9c], R53 ;  /* 0x002b9c3501007387 */ /* 0x010fe80000100800 */
[----:B------:R-:W-:Y:S04]  /*29010*/  STL [R1+0x2ba0], R55 ;  /* 0x002ba03701007387 */ /* 0x000fe80000100800 */
[----:B------:R-:W-:Y:S04]  /*29020*/  STL [R1+0x2ba4], R56 ;  /* 0x002ba43801007387 */ /* 0x000fe80000100800 */
[----:B------:R-:W3:Y:S04]  /*29030*/  LDL.LU R35, [R1+0xb50] ;  /* 0x000b500001237983 */ /* 0x000ee80000300800 */
[----:B------:R-:W4:Y:S04]  /*29040*/  LDL.LU R19, [R1+0xb4c] ;  /* 0x000b4c0001137983 */ /* 0x000f280000300800 */
        /* <DEDUP_REMOVED lines=21> */
[----:B--2---:R-:W-:Y:S04]  /*291a0*/  STL [R1+0x2ba8], R57 ;  /* 0x002ba83901007387 */ /* 0x004fe80000100800 */
        /* <DEDUP_REMOVED lines=85> */
[----:B------:R1:W-:Y:S01]  /*29700*/  STL [R1+0x2bac], R31 ;  /* 0x002bac1f01007387 */ /* 0x0003e20000100800 */
[----:B0-----:R-:W-:-:S03]  /*29710*/  LOP3.LUT R30, R39, 0x1f, RZ, 0xc0, !PT ;  /* 0x0000001f271e7812 */ /* 0x001fc600078ec0ff */
[----:B-1----:R-:W2:Y:S04]  /*29720*/  LDL.LU R31, [R1+0xa04] ;  /* 0x000a0400011f7983 */ /* 0x002ea80000300800 */
[----:B------:R-:W2:Y:S04]  /*29730*/  LDL.LU R57, [R1+0x9d0] ;  /* 0x0009d00001397983 */ /* 0x000ea80000300800 */
[----:B------:R-:W2:Y:S04]  /*29740*/  LDL.LU R56, [R1+0x9cc] ;  /* 0x0009cc0001387983 */ /* 0x000ea80000300800 */
[----:B------:R-:W2:Y:S04]  /*29750*/  LDL.LU R55, [R1+0x9c8] ;  /* 0x0009c80001377983 */ /* 0x000ea80000300800 */
[----:B------:R-:W2:Y:S04]  /*29760*/  LDL.LU R53, [R1+0x9c0] ;  /* 0x0009c00001357983 */ /* 0x000ea80000300800 */
[----:B------:R-:W2:Y:S04]  /*29770*/  LDL.LU R41, [R1+0x98c] ;  /* 0x00098c0001297983 */ /* 0x000ea80000300800 */
[----:B------:R-:W2:Y:S04]  /*29780*/  LDL.LU R40, [R1+0x988] ;  /* 0x0009880001287983 */ /* 0x000ea80000300800 */
[----:B---3--:R0:W-:Y:S04]  /*29790*/  STS.U8 [R30+UR4], R35 ;  /* 0x000000231e007988 */ /* 0x0081e80008000004 */
[----:B------:R-:W3:Y:S04]  /*297a0*/  LDL.LU R39, [R1+0x984] ;  /* 0x0009840001277983 */ /* 0x000ee80000300800 */
[----:B----4-:R1:W-:Y:S04]  /*297b0*/  STS.U8 [R30+UR4+0x20], R19 ;  /* 0x000020131e007988 */ /* 0x0103e80008000004 */
[----:B------:R4:W-:Y:S04]  /*297c0*/  STS.U8 [R30+UR4+0x40], R18 ;  /* 0x000040121e007988 */ /* 0x0009e80008000004 */
[----:B------:R4:W-:Y:S04]  /*297d0*/  STS.U8 [R30+UR4+0x60], R17 ;  /* 0x000060111e007988 */ /* 0x0009e80008000004 */
[----:B------:R4:W-:Y:S04]  /*297e0*/  STS.U8 [R30+UR4+0x220], R16 ;  /* 0x000220101e007988 */ /* 0x0009e80008000004 */
[----:B------:R4:W-:Y:S04]  /*297f0*/  STS.U8 [R30+UR4+0x200], R45 ;  /* 0x0002002d1e007988 */ /* 0x0009e80008000004 */
[----:B0-----:R-:W3:Y:S04]  /*29800*/  LDL.LU R35, [R1+0x980] ;  /* 0x0009800001237983 */ /* 0x001ee80000300800 */
[----:B-1----:R-:W3:Y:S04]  /*29810*/  LDL.LU R19, [R1+0x94c] ;  /* 0x00094c0001137983 */ /* 0x002ee80000300800 */
[----:B----4-:R-:W4:Y:S04]  /*29820*/  LDL.LU R18, [R1+0x948] ;  /* 0x0009480001127983 */ /* 0x010f280000300800 */
[----:B------:R-:W4:Y:S04]  /*29830*/  LDL.LU R17, [R1+0x944] ;  /* 0x0009440001117983 */ /* 0x000f280000300800 */
[----:B------:R-:W4:Y:S04]  /*29840*/  LDL.LU R16, [R1+0x940] ;  /* 0x0009400001107983 */ /* 0x000f280000300800 */
[----:B------:R0:W-:Y:S04]  /*29850*/  STS.U8 [R30+UR4+0x260], R46 ;  /* 0x0002602e1e007988 */ /* 0x0001e80008000004 */
[----:B------:R-:W4:Y:S04]  /*29860*/  LDL.LU R45, [R1+0x90c] ;  /* 0x00090c00012d7983 */ /* 0x000f280000300800 */
[----:B------:R1:W-:Y:S04]  /*29870*/  STS.U8 [R30+UR4+0x240], R48 ;  /* 0x000240301e007988 */ /* 0x0003e80008000004 */
[----:B------:R1:W-:Y:S04]  /*29880*/  STS.U8 [R30+UR4+0x440], R50 ;  /* 0x000440321e007988 */ /* 0x0003e80008000004 */
[----:B------:R1:W-:Y:S04]  /*29890*/  STS.U8 [R30+UR4+0x460], R59 ;  /* 0x0004603b1e007988 */ /* 0x0003e80008000004 */
[----:B------:R1:W-:Y:S04]  /*298a0*/  STS.U8 [R30+UR4+0x400], R61 ;  /* 0x0004003d1e007988 */ /* 0x0003e80008000004 */
[----:B------:R1:W-:Y:S04]  /*298b0*/  STS.U8 [R30+UR4+0x420], R0 ;  /* 0x000420001e007988 */ /* 0x0003e80008000004 */
[----:B0-----:R-:W4:Y:S04]  /*298c0*/  LDL.LU R46, [R1+0x908] ;  /* 0x00090800012e7983 */ /* 0x001f280000300800 */
[----:B-1----:R-:W4:Y:S04]  /*298d0*/  LDL.LU R48, [R1+0x8e4] ;  /* 0x0008e40001307983 */ /* 0x002f280000300800 */
[----:B------:R-:W4:Y:S04]  /*298e0*/  LDL.LU R50, [R1+0x8e0] ;  /* 0x0008e00001327983 */ /* 0x000f280000300800 */
        /* <DEDUP_REMOVED lines=25> */
[----:B--2---:R0:W-:Y:S04]  /*29a80*/  STS.U8 [R30+UR4+0xa40], R31 ;  /* 0x000a401f1e007988 */ /* 0x0041e80008000004 */
[----:B------:R1:W-:Y:S04]  /*29a90*/  STS.U8 [R30+UR4+0xc40], R57 ;  /* 0x000c40391e007988 */ /* 0x0003e80008000004 */
[----:B------:R2:W-:Y:S04]  /*29aa0*/  STS.U8 [R30+UR4+0xc60], R56 ;  /* 0x000c60381e007988 */ /* 0x0005e80008000004 */
[----:B------:R2:W-:Y:S04]  /*29ab0*/  STS.U8 [R30+UR4+0xc00], R55 ;  /* 0x000c00371e007988 */ /* 0x0005e80008000004 */
[----:B------:R2:W-:Y:S04]  /*29ac0*/  STS.U8 [R30+UR4+0xc20], R53 ;  /* 0x000c20351e007988 */ /* 0x0005e80008000004 */
[----:B------:R2:W-:Y:S04]  /*29ad0*/  STS.U8 [R30+UR4+0xe60], R41 ;  /* 0x000e60291e007988 */ /* 0x0005e80008000004 */
[----:B0-----:R-:W4:Y:S04]  /*29ae0*/  LDL.LU R31, [R1+0x54c] ;  /* 0x00054c00011f7983 */ /* 0x001f280000300800 */
[----:B-1----:R-:W4:Y:S04]  /*29af0*/  LDL.LU R57, [R1+0x548] ;  /* 0x0005480001397983 */ /* 0x002f280000300800 */
[----:B--2---:R-:W2:Y:S04]  /*29b00*/  LDL.LU R56, [R1+0x514] ;  /* 0x0005140001387983 */ /* 0x004ea80000300800 */
[----:B------:R-:W2:Y:S04]  /*29b10*/  LDL.LU R55, [R1+0x510] ;  /* 0x0005100001377983 */ /* 0x000ea80000300800 */
[----:B------:R-:W2:Y:S04]  /*29b20*/  LDL.LU R53, [R1+0x50c] ;  /* 0x00050c0001357983 */ /* 0x000ea80000300800 */
[----:B------:R0:W-:Y:S04]  /*29b30*/  STS.U8 [R30+UR4+0xe40], R40 ;  /* 0x000e40281e007988 */ /* 0x0001e80008000004 */
[----:B------:R-:W2:Y:S04]  /*29b40*/  LDL.LU R41, [R1+0x508] ;  /* 0x0005080001297983 */ /* 0x000ea80000300800 */
[----:B---3--:R1:W-:Y:S04]  /*29b50*/  STS.U8 [R30+UR4+0xe20], R39 ;  /* 0x000e20271e007988 */ /* 0x0083e80008000004 */
[----:B------:R3:W-:Y:S04]  /*29b60*/  STS.U8 [R30+UR4+0xe00], R35 ;  /* 0x000e00231e007988 */ /* 0x0007e80008000004 */
[----:B------:R3:W-:Y:S04]  /*29b70*/  STS.U8 [R30+UR4+0x1000], R19 ;  /* 0x001000131e007988 */ /* 0x0007e80008000004 */
[----:B----4-:R4:W-:Y:S04]  /*29b80*/  STS.U8 [R30+UR4+0x1020], R18 ;  /* 0x001020121e007988 */ /* 0x0109e80008000004 */
[----:B------:R4:W-:Y:S04]  /*29b90*/  STS.U8 [R30+UR4+0x1040], R17 ;  /* 0x001040111e007988 */ /* 0x0009e80008000004 */
[----:B0-----:R-:W2:Y:S04]  /*29ba0*/  LDL.LU R40, [R1+0x4d4] ;  /* 0x0004d40001287983 */ /* 0x001ea80000300800 */
[----:B-1----:R-:W2:Y:S04]  /*29bb0*/  LDL.LU R39, [R1+0x4d0] ;  /* 0x0004d00001277983 */ /* 0x002ea80000300800 */
[----:B---3--:R-:W3:Y:S04]  /*29bc0*/  LDL.LU R35, [R1+0x3dc] ;  /* 0x0003dc0001237983 */ /* 0x008ee80000300800 */
[----:B------:R-:W3:Y:S04]  /*29bd0*/  LDL.LU R19, [R1+0x3d8] ;  /* 0x0003d80001137983 */ /* 0x000ee80000300800 */
[----:B----4-:R-:W4:Y:S04]  /*29be0*/  LDL.LU R18, [R1+0x3a4] ;  /* 0x0003a40001127983 */ /* 0x010f280000300800 */
        /* <DEDUP_REMOVED lines=38> */
[----:B0-----:R-:W4:Y:S04]  /*29e50*/  LDL.LU R44, [R1+0x1d4] ;  /* 0x0001d400012c7983 */ /* 0x001f280000300800 */
[----:B------:R-:W-:Y:S04]  /*29e60*/  STS.U8 [R30+UR4+0x1a60], R31 ;  /* 0x001a601f1e007988 */ /* 0x000fe80008000004 */
[----:B------:R-:W-:Y:S04]  /*29e70*/  STS.U8 [R30+UR4+0x1a40], R57 ;  /* 0x001a40391e007988 */ /* 0x000fe80008000004 */
[----:B--2---:R-:W-:Y:S04]  /*29e80*/  STS.U8 [R30+UR4+0x1c40], R56 ;  /* 0x001c40381e007988 */ /* 0x004fe80008000004 */
[----:B------:R-:W-:Y:S04]  /*29e90*/  STS.U8 [R30+UR4+0x1c60], R55 ;  /* 0x001c60371e007988 */ /* 0x000fe80008000004 */
[----:B------:R-:W-:Y:S04]  /*29ea0*/  STS.U8 [R30+UR4+0x1c00], R53 ;  /* 0x001c00351e007988 */ /* 0x000fe80008000004 */
[----:B------:R-:W-:Y:S04]  /*29eb0*/  STS.U8 [R30+UR4+0x1c20], R41 ;  /* 0x001c20291e007988 */ /* 0x000fe80008000004 */
[----:B------:R-:W-:Y:S04]  /*29ec0*/  STS.U8 [R30+UR4+0x1e60], R40 ;  /* 0x001e60281e007988 */ /* 0x000fe80008000004 */
[----:B------:R-:W-:Y:S04]  /*29ed0*/  STS.U8 [R30+UR4+0x1e40], R39 ;  /* 0x001e40271e007988 */ /* 0x000fe80008000004 */
[----:B---3--:R-:W-:Y:S04]  /*29ee0*/  STS.U8 [R30+UR4+0x1e20], R35 ;  /* 0x001e20231e007988 */ /* 0x008fe80008000004 */
[----:B------:R-:W-:Y:S04]  /*29ef0*/  STS.U8 [R30+UR4+0x1e00], R19 ;  /* 0x001e00131e007988 */ /* 0x000fe80008000004 */
[----:B----4-:R-:W-:Y:S04]  /*29f00*/  STS.U8 [R30+UR4+0x2000], R18 ;  /* 0x002000121e007988 */ /* 0x010fe80008000004 */
[----:B------:R-:W-:Y:S04]  /*29f10*/  STS.U8 [R30+UR4+0x2020], R17 ;  /* 0x002020111e007988 */ /* 0x000fe80008000004 */
        /* <DEDUP_REMOVED lines=8> */
[----:B------:R0:W-:Y:S04]  /*29fa0*/  STS.U8 [R30+UR4+0x2400], R3 ;  /* 0x002400031e007988 */ /* 0x0001e80008000004 */
[----:B------:R1:W-:Y:S04]  /*29fb0*/  STS.U8 [R30+UR4+0x2420], R4 ;  /* 0x002420041e007988 */ /* 0x0003e80008000004 */
[----:B------:R2:W-:Y:S04]  /*29fc0*/  STS.U8 [R30+UR4+0x2660], R5 ;  /* 0x002660051e007988 */ /* 0x0005e80008000004 */
[----:B------:R3:W-:Y:S04]  /*29fd0*/  STS.U8 [R30+UR4+0x2640], R6 ;  /* 0x002640061e007988 */ /* 0x0007e80008000004 */
[----:B0-----:R-:W4:Y:S04]  /*29fe0*/  LDL.LU R3, [R1+0x1d0] ;  /* 0x0001d00001037983 */ /* 0x001f280000300800 */
[----:B-1----:R-:W4:Y:S04]  /*29ff0*/  LDL.LU R4, [R1+0x1cc] ;  /* 0x0001cc0001047983 */ /* 0x002f280000300800 */
[----:B--2---:R-:W2:Y:S04]  /*2a000*/  LDL.LU R5, [R1+0x1c8] ;  /* 0x0001c80001057983 */ /* 0x004ea80000300800 */
[----:B------:R0:W-:Y:S04]  /*2a010*/  STS.U8 [R30+UR4+0x2620], R7 ;  /* 0x002620071e007988 */ /* 0x0001e80008000004 */
[----:B---3--:R-:W3:Y:S04]  /*2a020*/  LDL.LU R6, [R1+0x194] ;  /* 0x0001940001067983 */ /* 0x008ee80000300800 */
[----:B------:R1:W-:Y:S04]  /*2a030*/  STS.U8 [R30+UR4+0x2600], R8 ;  /* 0x002600081e007988 */ /* 0x0003e80008000004 */
[----:B------:R1:W-:Y:S04]  /*2a040*/  STS.U8 [R30+UR4+0x2800], R9 ;  /* 0x002800091e007988 */ /* 0x0003e80008000004 */
[----:B------:R1:W-:Y:S04]  /*2a050*/  STS.U8 [R30+UR4+0x2820], R37 ;  /* 0x002820251e007988 */ /* 0x0003e80008000004 */
[----:B------:R1:W-:Y:S04]  /*2a060*/  STS.U8 [R30+UR4+0x2840], R42 ;  /* 0x0028402a1e007988 */ /* 0x0003e80008000004 */
[----:B------:R1:W-:Y:S04]  /*2a070*/  STS.U8 [R30+UR4+0x2860], R43 ;  /* 0x0028602b1e007988 */ /* 0x0003e80008000004 */
[----:B0-----:R-:W3:Y:S04]  /*2a080*/  LDL.LU R7, [R1+0x190] ;  /* 0x0001900001077983 */ /* 0x001ee80000300800 */
[----:B-1----:R-:W3:Y:S04]  /*2a090*/  LDL.LU R8, [R1+0x18c] ;  /* 0x00018c0001087983 */ /* 0x002ee80000300800 */
[----:B------:R-:W3:Y:S04]  /*2a0a0*/  LDL.LU R9, [R1+0x188] ;  /* 0x0001880001097983 */ /* 0x000ee80000300800 */
[----:B------:R-:W3:Y:S04]  /*2a0b0*/  LDL.LU R37, [R1+0x154] ;  /* 0x0001540001257983 */ /* 0x000ee80000300800 */
[----:B------:R-:W3:Y:S04]  /*2a0c0*/  LDL.LU R42, [R1+0x150] ;  /* 0x00015000012a7983 */ /* 0x000ee80000300800 */
[----:B------:R0:W-:Y:S04]  /*2a0d0*/  STS.U8 [R30+UR4+0x2a20], R44 ;  /* 0x002a202c1e007988 */ /* 0x0001e80008000004 */
[----:B------:R-:W3:Y:S04]  /*2a0e0*/  LDL.LU R43, [R1+0x14c] ;  /* 0x00014c00012b7983 */ /* 0x000ee80000300800 */
[----:B0-----:R-:W3:Y:S04]  /*2a0f0*/  LDL.LU R44, [R1+0x148] ;  /* 0x00014800012c7983 */ /* 0x001ee80000300800 */
[----:B------:R-:W3:Y:S04]  /*2a100*/  LDL.LU R31, [R1+0x114] ;  /* 0x00011400011f7983 */ /* 0x000ee80000300800 */
        /* <DEDUP_REMOVED lines=19> */
[----:B----4-:R0:W-:Y:S04]  /*2a240*/  STS.U8 [R30+UR4+0x2a00], R3 ;  /* 0x002a00031e007988 */ /* 0x0101e80008000004 */
[----:B------:R1:W-:Y:S04]  /*2a250*/  STS.U8 [R30+UR4+0x2a60], R4 ;  /* 0x002a60041e007988 */ /* 0x0003e80008000004 */
[----:B--2---:R2:W-:Y:S04]  /*2a260*/  STS.U8 [R30+UR4+0x2a40], R5 ;  /* 0x002a40051e007988 */ /* 0x0045e80008000004 */
[----:B---3--:R3:W-:Y:S04]  /*2a270*/  STS.U8 [R30+UR4+0x2c40], R6 ;  /* 0x002c40061e007988 */ /* 0x0087e80008000004 */
        /* <DEDUP_REMOVED lines=10> */
[----:B0-----:R-:W4:Y:S04]  /*2a320*/  LDL.LU R7, [R1+0x2c00] ;  /* 0x002c000001077983 */ /* 0x001f280000300800 */
[----:B-1----:R-:W2:Y:S04]  /*2a330*/  LDL.LU R8, [R1+0x2bfc] ;  /* 0x002bfc0001087983 */ /* 0x002ea80000300800 */
[----:B------:R-:W3:Y:S04]  /*2a340*/  LDL.LU R9, [R1+0x2bf8] ;  /* 0x002bf80001097983 */ /* 0x000ee80000300800 */
[----:B------:R-:W4:Y:S04]  /*2a350*/  LDL.LU R37, [R1+0x2bf4] ;  /* 0x002bf40001257983 */ /* 0x000f280000300800 */
[----:B------:R-:W2:Y:S04]  /*2a360*/  LDL.LU R42, [R1+0x2bf0] ;  /* 0x002bf000012a7983 */ /* 0x000ea80000300800 */
[----:B------:R-:W3:Y:S04]  /*2a370*/  LDL.LU R43, [R1+0x2bec] ;  /* 0x002bec00012b7983 */ /* 0x000ee80000300800 */
[----:B------:R0:W-:Y:S04]  /*2a380*/  STS.U8 [R30+UR4+0x2e00], R44 ;  /* 0x002e002c1e007988 */ /* 0x0001e80008000004 */
[----:B0-----:R-:W4:Y:S04]  /*2a390*/  LDL.LU R44, [R1+0x2be8] ;  /* 0x002be800012c7983 */ /* 0x001f280000300800 */
[----:B------:R0:W-:Y:S04]  /*2a3a0*/  STS.U8 [R30+UR4+0x3000], R31 ;  /* 0x0030001f1e007988 */ /* 0x0001e80008000004 */
[----:B------:R1:W-:Y:S04]  /*2a3b0*/  STS.U8 [R30+UR4+0x3020], R57 ;  /* 0x003020391e007988 */ /* 0x0003e80008000004 */
[----:B------:R1:W-:Y:S04]  /*2a3c0*/  STS.U8 [R30+UR4+0x3040], R56 ;  /* 0x003040381e007988 */ /* 0x0003e80008000004 */
[----:B------:R1:W-:Y:S04]  /*2a3d0*/  STS.U8 [R30+UR4+0x3060], R55 ;  /* 0x003060371e007988 */ /* 0x0003e80008000004 */
[----:B------:R1:W-:Y:S04]  /*2a3e0*/  STS.U8 [R30+UR4+0x3220], R53 ;  /* 0x003220351e007988 */ /* 0x0003e80008000004 */
[----:B------:R1:W-:Y:S04]  /*2a3f0*/  STS.U8 [R30+UR4+0x3200], R41 ;  /* 0x003200291e007988 */ /* 0x0003e80008000004 */
[----:B0-----:R-:W2:Y:S04]  /*2a400*/  LDL.LU R31, [R1+0xb40] ;  /* 0x000b4000011f7983 */ /* 0x001ea80000300800 */
[----:B-1----:R-:W2:Y:S04]  /*2a410*/  LDL.LU R57, [R1+0xb3c] ;  /* 0x000b3c0001397983 */ /* 0x002ea80000300800 */
[----:B------:R-:W2:Y:S04]  /*2a420*/  LDL.LU R56, [R1+0xb38] ;  /* 0x000b380001387983 */ /* 0x000ea80000300800 */
[----:B------:R-:W2:Y:S04]  /*2a430*/  LDL.LU R55, [R1+0xb34] ;  /* 0x000b340001377983 */ /* 0x000ea80000300800 */
[----:B------:R-:W2:Y:S04]  /*2a440*/  LDL.LU R53, [R1+0xb00] ;  /* 0x000b000001357983 */ /* 0x000ea80000300800 */
[----:B------:R0:W-:Y:S04]  /*2a450*/  STS.U8 [R30+UR4+0x3260], R40 ;  /* 0x003260281e007988 */ /* 0x0001e80008000004 */
[----:B------:R-:W2:Y:S04]  /*2a460*/  LDL.LU R41, [R1+0xafc] ;  /* 0x000afc0001297983 */ /* 0x000ea80000300800 */
        /* <DEDUP_REMOVED lines=25> */
[----:B0-----:R-:W2:Y:S04]  /*2a600*/  LDL.LU R61, [R1+0xa38] ;  /* 0x000a3800013d7983 */ /* 0x001ea80000300800 */
[----:B-1----:R-:W2:Y:S04]  /*2a610*/  LDL.LU R0, [R1+0xa34] ;  /* 0x000a340001007983 */ /* 0x002ea80000300800 */
[----:B----4-:R-:W-:Y:S04]  /*2a620*/  STS.U8 [R30+UR4+0x3a20], R44 ;  /* 0x003a202c1e007988 */ /* 0x010fe80008000004 */
[----:B------:R0:W-:Y:S02]  /*2a630*/  STL [R1+0x2bb0], R44 ;  /* 0x002bb02c01007387 */ /* 0x0001e40000100800 */
[----:B0-----:R-:W0:Y:S02]  /*2a640*/  S2R R44, SR_TID.X ;  /* 0x00000000002c7919 */ /* 0x001e240000002100 */
[----:B---3--:R-:W-:Y:S04]  /*2a650*/  STS.U8 [R30+UR4+0x3a00], R43 ;  /* 0x003a002b1e007988 */ /* 0x008fe80008000004 */
[----:B--2---:R-:W-:Y:S04]  /*2a660*/  STS.U8 [R30+UR4+0x3a60], R42 ;  /* 0x003a602a1e007988 */ /* 0x004fe80008000004 */
[----:B------:R-:W-:Y:S04]  /*2a670*/  STL [R1+0x2bb4], R43 ;  /* 0x002bb42b01007387 */ /* 0x000fe80000100800 */
[----:B------:R-:W-:Y:S04]  /*2a680*/  STS.U8 [R30+UR4+0x3a40], R37 ;  /* 0x003a40251e007988 */ /* 0x000fe80008000004 */
        /* <DEDUP_REMOVED lines=15> */
[----:B------:R1:W-:Y:S04]  /*2a780*/  STS.U8 [R30+UR4+0x3e00], R2 ;  /* 0x003e00021e007988 */ /* 0x0003e80008000004 */
[----:B-1----:R-:W2:Y:S04]  /*2a790*/  LDL.LU R2, [R1+0xa00] ;  /* 0x000a000001027983 */ /* 0x002ea80000300800 */
[----:B------:R-:W3:Y:S01]  /*2a7a0*/  LDL.LU R3, [R1+0x9fc] ;  /* 0x0009fc0001037983 */ /* 0x000ee20000300800 */
[----:B0-----:R-:W-:-:S03]  /*2a7b0*/  LOP3.LUT R44, R44, 0x1f, RZ, 0xc0, !PT ;  /* 0x0000001f2c2c7812 */ /* 0x001fc600078ec0ff */
[----:B------:R-:W4:Y:S04]  /*2a7c0*/  LDL.LU R4, [R1+0x9f8] ;  /* 0x0009f80001047983 */ /* 0x000f280000300800 */
[----:B------:R-:W4:Y:S04]  /*2a7d0*/  LDL.LU R5, [R1+0x9f4] ;  /* 0x0009f40001057983 */ /* 0x000f280000300800 */
[----:B------:R-:W4:Y:S01]  /*2a7e0*/  LDL.LU R6, [R1+0x9bc] ;  /* 0x0009bc0001067983 */ /* 0x000f220000300800 */
[----:B------:R-:W-:-:S03]  /*2a7f0*/  LOP3.LUT R44, R44, 0x8, RZ, 0x3c, !PT ;  /* 0x000000082c2c7812 */ /* 0x000fc600078e3cff */
[----:B------:R-:W4:Y:S04]  /*2a800*/  LDL.LU R7, [R1+0x9b8] ;  /* 0x0009b80001077983 */ /* 0x000f280000300800 */
[----:B------:R-:W4:Y:S04]  /*2a810*/  LDL.LU R8, [R1+0x9b4] ;  /* 0x0009b40001087983 */ /* 0x000f280000300800 */
        /* <DEDUP_REMOVED lines=42> */
[----:B0-----:R-:W4:Y:S04]  /*2aac0*/  LDL.LU R61, [R1+0x640] ;  /* 0x00064000013d7983 */ /* 0x001f280000300800 */
[----:B-1----:R-:W4:Y:S04]  /*2aad0*/  LDL.LU R0, [R1+0x63c] ;  /* 0x00063c0001007983 */ /* 0x002f280000300800 */
[----:B--2---:R0:W-:Y:S04]  /*2aae0*/  STS.U8 [R44+UR4+0xaa0], R2 ;  /* 0x000aa0022c007988 */ /* 0x0041e80008000004 */
[----:B---3--:R1:W-:Y:S04]  /*2aaf0*/  STS.U8 [R44+UR4+0xa80], R3 ;  /* 0x000a80032c007988 */ /* 0x0083e80008000004 */
[----:B----4-:R2:W-:Y:S04]  /*2ab00*/  STS.U8 [R44+UR4+0xae0], R4 ;  /* 0x000ae0042c007988 */ /* 0x0105e80008000004 */
[----:B------:R3:W-:Y:S04]  /*2ab10*/  STS.U8 [R44+UR4+0xac0], R5 ;  /* 0x000ac0052c007988 */ /* 0x0007e80008000004 */
[----:B------:R4:W-:Y:S04]  /*2ab20*/  STS.U8 [R44+UR4+0xcc0], R6 ;  /* 0x000cc0062c007988 */ /* 0x0009e80008000004 */
[----:B------:R4:W-:Y:S04]  /*2ab30*/  STS.U8 [R44+UR4+0xce0], R7 ;  /* 0x000ce0072c007988 */ /* 0x0009e80008000004 */
[----:B0-----:R-:W4:Y:S04]  /*2ab40*/  LDL.LU R2, [R1+0x638] ;  /* 0x0006380001027983 */ /* 0x001f280000300800 */
[----:B-1----:R-:W4:Y:S04]  /*2ab50*/  LDL.LU R3, [R1+0x544] ;  /* 0x0005440001037983 */ /* 0x002f280000300800 */
[----:B--2---:R-:W2:Y:S04]  /*2ab60*/  LDL.LU R4, [R1+0x540] ;  /* 0x0005400001047983 */ /* 0x004ea80000300800 */
[----:B---3--:R-:W3:Y:S04]  /*2ab70*/  LDL.LU R5, [R1+0x53c] ;  /* 0x00053c0001057983 */ /* 0x008ee80000300800 */
        /* <DEDUP_REMOVED lines=55> */
[----:B---3--:R-:W-:Y:S04]  /*2aef0*/  STS.U8 [R44+UR4+0x1ae0], R5 ;  /* 0x001ae0052c007988 */ /* 0x008fe80008000004 */
        /* <DEDUP_REMOVED lines=27> */
[----:B0-----:R-:W2:Y:S04]  /*2b0b0*/  LDL.LU R61, [R1+0x1fc] ;  /* 0x0001fc00013d7983 */ /* 0x001ea80000300800 */
[----:B-1----:R-:W3:Y:S04]  /*2b0c0*/  LDL.LU R0, [R1+0x1f8] ;  /* 0x0001f80001007983 */ /* 0x002ee80000300800 */
        /* <DEDUP_REMOVED lines=29> */
[----:B--2---:R0:W-:Y:S04]  /*2b2a0*/  STS.U8 [R44+UR4+0x28c0], R61 ;  /* 0x0028c03d2c007988 */ /* 0x0041e80008000004 */
[----:B---3--:R1:W-:Y:S04]  /*2b2b0*/  STS.U8 [R44+UR4+0x28e0], R0 ;  /* 0x0028e0002c007988 */ /* 0x0083e80008000004 */
[----:B0-----:R-:W2:Y:S04]  /*2b2c0*/  LDL.LU R61, [R1+0x2be4] ;  /* 0x002be400013d7983 */ /* 0x001ea80000300800 */
[----:B-1----:R-:W3:Y:S04]  /*2b2d0*/  LDL.LU R0, [R1+0x2be0] ;  /* 0x002be00001007983 */ /* 0x002ee80000300800 */
        /* <DEDUP_REMOVED lines=46> */
[----:B------:R-:W4:Y:S01]  /*2b5c0*/  LDL.LU R59, [R1+0xa2c] ;  /* 0x000a2c00013b7983 */ /* 0x000f220000300800 */
[----:B------:R-:W-:-:S03]  /*2b5d0*/  LOP3.LUT R2, R30, 0x10, RZ, 0x3c, !PT ;  /* 0x000000101e027812 */ /* 0x000fc600078e3cff */
[----:B---3--:R0:W-:Y:S04]  /*2b5e0*/  STS.U8 [R44+UR4+0x38a0], R0 ;  /* 0x0038a0002c007988 */ /* 0x0081e80008000004 */
[----:B0-----:R-:W3:Y:S04]  /*2b5f0*/  LDL.LU R0, [R1+0xa28] ;  /* 0x000a280001007983 */ /* 0x001ee80000300800 */
[----:B--2---:R-:W-:Y:S04]  /*2b600*/  STS.U8 [R44+UR4+0x38c0], R61 ;  /* 0x0038c03d2c007988 */ /* 0x004fe80008000004 */
[----:B------:R-:W-:Y:S04]  /*2b610*/  STS.U8 [R44+UR4+0x38e0], R60 ;  /* 0x0038e03c2c007988 */ /* 0x000fe80008000004 */
[----:B------:R0:W-:Y:S04]  /*2b620*/  STL [R1+0x2bd8], R61 ;  /* 0x002bd83d01007387 */ /* 0x0001e80000100800 */
[----:B------:R-:W-:Y:S04]  /*2b630*/  STS.U8 [R44+UR4+0x3aa0], R36 ;  /* 0x003aa0242c007988 */ /* 0x000fe80008000004 */
[----:B------:R-:W-:Y:S04]  /*2b640*/  STS.U8 [R44+UR4+0x3a80], R32 ;  /* 0x003a80202c007988 */ /* 0x000fe80008000004 */
[----:B------:R-:W-:Y:S04]  /*2b650*/  STS.U8 [R44+UR4+0x3ae0], R10 ;  /* 0x003ae00a2c007988 */ /* 0x000fe80008000004 */
[----:B------:R-:W-:Y:S04]  /*2b660*/  STS.U8 [R44+UR4+0x3ac0], R11 ;  /* 0x003ac00b2c007988 */ /* 0x000fe80008000004 */
[----:B------:R-:W-:Y:S04]  /*2b670*/  STS.U8 [R44+UR4+0x3cc0], R20 ;  /* 0x003cc0142c007988 */ /* 0x000fe80008000004 */
[----:B------:R-:W-:Y:S04]  /*2b680*/  STS.U8 [R44+UR4+0x3ce0], R21 ;  /* 0x003ce0152c007988 */ /* 0x000fe80008000004 */
[----:B0-----:R-:W2:Y:S04]  /*2b690*/  LDL.LU R61, [R1+0xa24] ;  /* 0x000a2400013d7983 */ /* 0x001ea80000300800 */
[----:B------:R-:W2:Y:S04]  /*2b6a0*/  LDL.LU R3, [R1+0x9f0] ;  /* 0x0009f00001037983 */ /* 0x000ea80000300800 */
[----:B------:R-:W2:Y:S04]  /*2b6b0*/  LDL.LU R4, [R1+0x9ec] ;  /* 0x0009ec0001047983 */ /* 0x000ea80000300800 */
[----:B------:R-:W2:Y:S04]  /*2b6c0*/  LDL.LU R5, [R1+0x9e8] ;  /* 0x0009e80001057983 */ /* 0x000ea80000300800 */
[----:B------:R-:W2:Y:S04]  /*2b6d0*/  LDL.LU R6, [R1+0x9e4] ;  /* 0x0009e40001067983 */ /* 0x000ea80000300800 */
[----:B------:R-:W-:Y:S04]  /*2b6e0*/  STS.U8 [R44+UR4+0x3c80], R22 ;  /* 0x003c80162c007988 */ /* 0x000fe80008000004 */
        /* <DEDUP_REMOVED lines=9> */
[----:B------:R0:W-:Y:S04]  /*2b780*/  STS.U8 [R44+UR4+0x3e80], R29 ;  /* 0x003e801d2c007988 */ /* 0x0001e80008000004 */
[----:B------:R-:W2:Y:S04]  /*2b790*/  LDL.LU R43, [R1+0x968] ;  /* 0x00096800012b7983 */ /* 0x000ea80000300800 */
[----:B------:R1:W-:Y:S04]  /*2b7a0*/  STS.U8 [R2+UR4+0x100], R31 ;  /* 0x0001001f02007988 */ /* 0x0003e80008000004 */
[----:B------:R1:W-:Y:S04]  /*2b7b0*/  STS.U8 [R2+UR4+0x120], R57 ;  /* 0x0001203902007988 */ /* 0x0003e80008000004 */
[----:B----4-:R4:W-:Y:S04]  /*2b7c0*/  STS.U8 [R2+UR4+0x140], R56 ;  /* 0x0001403802007988 */ /* 0x0109e80008000004 */
[----:B------:R4:W-:Y:S04]  /*2b7d0*/  STS.U8 [R2+UR4+0x160], R55 ;  /* 0x0001603702007988 */ /* 0x0009e80008000004 */
[----:B------:R4:W-:Y:S04]  /*2b7e0*/  STS.U8 [R2+UR4+0x320], R53 ;  /* 0x0003203502007988 */ /* 0x0009e80008000004 */
[----:B0-----:R-:W2:Y:S04]  /*2b7f0*/  LDL.LU R44, [R1+0x964] ;  /* 0x00096400012c7983 */ /* 0x001ea80000300800 */
[----:B-1----:R-:W2:Y:S04]  /*2b800*/  LDL.LU R31, [R1+0x960] ;  /* 0x00096000011f7983 */ /* 0x002ea80000300800 */
[----:B------:R-:W2:Y:S04]  /*2b810*/  LDL.LU R57, [R1+0x92c] ;  /* 0x00092c0001397983 */ /* 0x000ea80000300800 */
[----:B----4-:R-:W4:Y:S04]  /*2b820*/  LDL.LU R56, [R1+0x928] ;  /* 0x0009280001387983 */ /* 0x010f280000300800 */
        /* <DEDUP_REMOVED lines=28> */
[----:B---3--:R0:W-:Y:S04]  /*2b9f0*/  STS.U8 [R2+UR4+0x940], R0 ;  /* 0x0009400002007988 */ /* 0x0081e80008000004 */
[----:B0-----:R-:W3:Y:S04]  /*2ba00*/  LDL.LU R0, [R1+0x630] ;  /* 0x0006300001007983 */ /* 0x001ee80000300800 */
[----:B--2---:R0:W-:Y:S04]  /*2ba10*/  STS.U8 [R2+UR4+0x960], R61 ;  /* 0x0009603d02007988 */ /* 0x0041e80008000004 */
[----:B------:R1:W-:Y:S04]  /*2ba20*/  STS.U8 [R2+UR4+0xb20], R3 ;  /* 0x000b200302007988 */ /* 0x0003e80008000004 */
[----:B------:R2:W-:Y:S04]  /*2ba30*/  STS.U8 [R2+UR4+0xb00], R4 ;  /* 0x000b000402007988 */ /* 0x0005e80008000004 */
[----:B------:R2:W-:Y:S04]  /*2ba40*/  STS.U8 [R2+UR4+0xb60], R5 ;  /* 0x000b600502007988 */ /* 0x0005e80008000004 */
[----:B------:R2:W-:Y:S04]  /*2ba50*/  STS.U8 [R2+UR4+0xb40], R6 ;  /* 0x000b400602007988 */ /* 0x0005e80008000004 */
[----:B0-----:R-:W3:Y:S04]  /*2ba60*/  LDL.LU R61, [R1+0x62c] ;  /* 0x00062c00013d7983 */ /* 0x001ee80000300800 */
[----:B-1----:R-:W3:Y:S04]  /*2ba70*/  LDL.LU R3, [R1+0x628] ;  /* 0x0006280001037983 */ /* 0x002ee80000300800 */
[----:B------:R0:W-:Y:S04]  /*2ba80*/  STS.U8 [R2+UR4+0xd40], R7 ;  /* 0x000d400702007988 */ /* 0x0001e80008000004 */
[----:B--2---:R-:W2:Y:S04]  /*2ba90*/  LDL.LU R4, [R1+0x534] ;  /* 0x0005340001047983 */ /* 0x004ea80000300800 */
[----:B------:R-:W2:Y:S04]  /*2baa0*/  LDL.LU R5, [R1+0x530] ;  /* 0x0005300001057983 */ /* 0x000ea80000300800 */
[----:B------:R-:W2:Y:S04]  /*2bab0*/  LDL.LU R6, [R1+0x52c] ;  /* 0x00052c0001067983 */ /* 0x000ea80000300800 */
[----:B------:R1:W-:Y:S04]  /*2bac0*/  STS.U8 [R2+UR4+0xd60], R8 ;  /* 0x000d600802007988 */ /* 0x0003e80008000004 */
[----:B------:R1:W-:Y:S04]  /*2bad0*/  STS.U8 [R2+UR4+0xd00], R9 ;  /* 0x000d000902007988 */ /* 0x0003e80008000004 */
[----:B------:R1:W-:Y:S04]  /*2bae0*/  STS.U8 [R2+UR4+0xd20], R37 ;  /* 0x000d202502007988 */ /* 0x0003e80008000004 */
[----:B------:R1:W-:Y:S04]  /*2baf0*/  STS.U8 [R2+UR4+0xf60], R42 ;  /* 0x000f602a02007988 */ /* 0x0003e80008000004 */
[----:B0-----:R-:W2:Y:S04]  /*2bb00*/  LDL.LU R7, [R1+0x528] ;  /* 0x0005280001077983 */ /* 0x001ea80000300800 */
[----:B------:R0:W-:Y:S04]  /*2bb10*/  STS.U8 [R2+UR4+0xf40], R43 ;  /* 0x000f402b02007988 */ /* 0x0001e80008000004 */
[----:B-1----:R-:W2:Y:S04]  /*2bb20*/  LDL.LU R8, [R1+0x4f4] ;  /* 0x0004f40001087983 */ /* 0x002ea80000300800 */
[----:B------:R-:W2:Y:S04]  /*2bb30*/  LDL.LU R9, [R1+0x4f0] ;  /* 0x0004f00001097983 */ /* 0x000ea80000300800 */
[----:B------:R-:W2:Y:S04]  /*2bb40*/  LDL.LU R37, [R1+0x4ec] ;  /* 0x0004ec0001257983 */ /* 0x000ea80000300800 */
[----:B------:R-:W2:Y:S04]  /*2bb50*/  LDL.LU R42, [R1+0x4e8] ;  /* 0x0004e800012a7983 */ /* 0x000ea80000300800 */
[----:B------:R1:W-:Y:S04]  /*2bb60*/  STS.U8 [R2+UR4+0xf20], R44 ;  /* 0x000f202c02007988 */ /* 0x0003e80008000004 */
[----:B0-----:R-:W2:Y:S04]  /*2bb70*/  LDL.LU R43, [R1+0x3c4] ;  /* 0x0003c400012b7983 */ /* 0x001ea80000300800 */
[----:B------:R0:W-:Y:S04]  /*2bb80*/  STS.U8 [R2+UR4+0xf00], R31 ;  /* 0x000f001f02007988 */ /* 0x0001e80008000004 */
[----:B------:R0:W-:Y:S04]  /*2bb90*/  STS.U8 [R2+UR4+0x1100], R57 ;  /* 0x0011003902007988 */ /* 0x0001e80008000004 */
[----:B----4-:R4:W-:Y:S04]  /*2bba0*/  STS.U8 [R2+UR4+0x1120], R56 ;  /* 0x0011203802007988 */ /* 0x0109e80008000004 */
[----:B------:R4:W-:Y:S04]  /*2bbb0*/  STS.U8 [R2+UR4+0x1140], R55 ;  /* 0x0011403702007988 */ /* 0x0009e80008000004 */
[----:B------:R4:W-:Y:S04]  /*2bbc0*/  STS.U8 [R2+UR4+0x1160], R53 ;  /* 0x0011603502007988 */ /* 0x0009e80008000004 */
[----:B-1----:R-:W2:Y:S04]  /*2bbd0*/  LDL.LU R44, [R1+0x3c0] ;  /* 0x0003c000012c7983 */ /* 0x002ea80000300800 */
[----:B0-----:R-:W2:Y:S04]  /*2bbe0*/  LDL.LU R31, [R1+0x3bc] ;  /* 0x0003bc00011f7983 */ /* 0x001ea80000300800 */
        /* <DEDUP_REMOVED lines=62> */
[----:B0-----:R-:W2:Y:S04]  /*2bfd0*/  LDL.LU R59, [R1+0x1f0] ;  /* 0x0001f000013b7983 */ /* 0x001ea80000300800 */
        /* <DEDUP_REMOVED lines=29> */
[----:B---3--:R0:W-:Y:S04]  /*2c1b0*/  STS.U8 [R2+UR4+0x2900], R0 ;  /* 0x0029000002007988 */ /* 0x0081e80008000004 */
[----:B0-----:R-:W3:Y:S04]  /*2c1c0*/  LDL.LU R0, [R1+0x28] ;  /* 0x0000280001007983 */ /* 0x001ee80000300800 */
[----:B--2---:R0:W-:Y:S04]  /*2c1d0*/  STS.U8 [R2+UR4+0x2920], R59 ;  /* 0x0029203b02007988 */ /* 0x0041e80008000004 */
[----:B0-----:R-:W2:Y:S04]  /*2c1e0*/  LDL.LU R59, [R1+0x2bdc] ;  /* 0x002bdc00013b7983 */ /* 0x001ea80000300800 */
        /* <DEDUP_REMOVED lines=32> */
[----:B---3--:R-:W3:Y:S04]  /*2c3f0*/  LDL.LU R35, [R1+0xaa0] ;  /* 0x000aa00001237983 */ /* 0x008ee80000300800 */
[----:B------:R-:W3:Y:S04]  /*2c400*/  LDL.LU R19, [R1+0xa9c] ;  /* 0x000a9c0001137983 */ /* 0x000ee80000300800 */
[----:B------:R-:W3:Y:S04]  /*2c410*/  LDL.LU R18, [R1+0xa98] ;  /* 0x000a980001127983 */ /* 0x000ee80000300800 */
[----:B------:R0:W-:Y:S04]  /*2c420*/  STS.U8 [R2+UR4+0x3500], R16 ;  /* 0x0035001002007988 */ /* 0x0001e80008000004 */
[----:B------:R-:W3:Y:S04]  /*2c430*/  LDL.LU R17, [R1+0xa94] ;  /* 0x000a940001117983 */ /* 0x000ee80000300800 */
        /* <DEDUP_REMOVED lines=10> */
[----:B0-----:R-:W3:Y:S04]  /*2c4e0*/  LDL.LU R0, [R1+0xa1c] ;  /* 0x000a1c0001007983 */ /* 0x001ee80000300800 */
[----:B------:R-:W3:Y:S01]  /*2c4f0*/  LDL.LU R61, [R1+0xa18] ;  /* 0x000a1800013d7983 */ /* 0x000ee20000300800 */
[----:B------:R-:W-:-:S03]  /*2c500*/  LOP3.LUT R30, R30, 0x18, RZ, 0x3c, !PT ;  /* 0x000000181e1e7812 */ /* 0x000fc600078e3cff */
        /* <DEDUP_REMOVED lines=17> */
[----:B------:R-:W2:Y:S04]  /*2c620*/  LDL.LU R3, [R1+0x9e0] ;  /* 0x0009e00001037983 */ /* 0x000ea80000300800 */
        /* <DEDUP_REMOVED lines=9> */
[----:B------:R0:W-:Y:S04]  /*2c6c0*/  STS.U8 [R30+UR4+0x180], R31 ;  /* 0x0001801f1e007988 */ /* 0x0001e80008000004 */
[----:B------:R-:W2:Y:S04]  /*2c6d0*/  LDL.LU R44, [R1+0x954] ;  /* 0x00095400012c7983 */ /* 0x000ea80000300800 */
[----:B------:R1:W-:Y:S04]  /*2c6e0*/  STS.U8 [R30+UR4+0x1a0], R57 ;  /* 0x0001a0391e007988 */ /* 0x0003e80008000004 */
[----:B----4-:R4:W-:Y:S04]  /*2c6f0*/  STS.U8 [R30+UR4+0x1c0], R56 ;  /* 0x0001c0381e007988 */ /* 0x0109e80008000004 */
        /* <DEDUP_REMOVED lines=11> */
[----:B---3--:R3:W-:Y:S04]  /*2c7b0*/  STS.U8 [R30+UR4+0x5c0], R35 ;  /* 0x0005c0231e007988 */ /* 0x0087e80008000004 */
        /* <DEDUP_REMOVED lines=21> */
[----:B------:R0:W-:Y:S04]  /*2c910*/  STS.U8 [R30+UR4+0x9c0], R61 ;  /* 0x0009c03d1e007988 */ /* 0x0001e80008000004 */
[----:B0-----:R-:W3:Y:S04]  /*2c920*/  LDL.LU R61, [R1+0x620] ;  /* 0x00062000013d7983 */ /* 0x001ee80000300800 */
[----:B--2---:R0:W-:Y:S04]  /*2c930*/  STS.U8 [R30+UR4+0x9e0], R2 ;  /* 0x0009e0021e007988 */ /* 0x0041e80008000004 */
[----:B------:R1:W-:Y:S04]  /*2c940*/  STS.U8 [R30+UR4+0xba0], R3 ;  /* 0x000ba0031e007988 */ /* 0x0003e80008000004 */
[----:B------:R2:W-:Y:S04]  /*2c950*/  STS.U8 [R30+UR4+0xb80], R4 ;  /* 0x000b80041e007988 */ /* 0x0005e80008000004 */
[----:B------:R2:W-:Y:S04]  /*2c960*/  STS.U8 [R30+UR4+0xbe0], R5 ;  /* 0x000be0051e007988 */ /* 0x0005e80008000004 */
[----:B------:R2:W-:Y:S04]  /*2c970*/  STS.U8 [R30+UR4+0xbc0], R6 ;  /* 0x000bc0061e007988 */ /* 0x0005e80008000004 */
[----:B------:R2:W-:Y:S04]  /*2c980*/  STS.U8 [R30+UR4+0xdc0], R7 ;  /* 0x000dc0071e007988 */ /* 0x0005e80008000004 */
[----:B0-----:R-:W3:Y:S04]  /*2c990*/  LDL.LU R2, [R1+0x61c] ;  /* 0x00061c0001027983 */ /* 0x001ee80000300800 */
[----:B-1----:R-:W3:Y:S04]  /*2c9a0*/  LDL.LU R3, [R1+0x618] ;  /* 0x0006180001037983 */ /* 0x002ee80000300800 */
[----:B--2---:R-:W2:Y:S04]  /*2c9b0*/  LDL.LU R4, [R1+0x524] ;  /* 0x0005240001047983 */ /* 0x004ea80000300800 */
        /* <DEDUP_REMOVED lines=53> */
[----:B------:R-:W-:Y:S04]  /*2cd10*/  STS.U8 [R30+UR4+0x19c0], R2 ;  /* 0x0019c0021e007988 */ /* 0x000fe80008000004 */
[----:B------:R-:W-:Y:S04]  /*2cd20*/  STS.U8 [R30+UR4+0x19e0], R3 ;  /* 0x0019e0031e007988 */ /* 0x000fe80008000004 */
[----:B--2---:R0:W-:Y:S04]  /*2cd30*/  STS.U8 [R30+UR4+0x1ba0], R4 ;  /* 0x001ba0041e007988 */ /* 0x0041e80008000004 */
[----:B------:R1:W-:Y:S04]  /*2cd40*/  STS.U8 [R30+UR4+0x1b80], R5 ;  /* 0x001b80051e007988 */ /* 0x0003e80008000004 */
[----:B------:R2:W-:Y:S04]  /*2cd50*/  STS.U8 [R30+UR4+0x1be0], R6 ;  /* 0x001be0061e007988 */ /* 0x0005e80008000004 */
[----:B------:R2:W-:Y:S04]  /*2cd60*/  STS.U8 [R30+UR4+0x1bc0], R7 ;  /* 0x001bc0071e007988 */ /* 0x0005e80008000004 */
[----:B0-----:R-:W3:Y:S04]  /*2cd70*/  LDL.LU R4, [R1+0x1e0] ;  /* 0x0001e00001047983 */ /* 0x001ee80000300800 */
[----:B-1----:R-:W3:Y:S04]  /*2cd80*/  LDL.LU R5, [R1+0x1dc] ;  /* 0x0001dc0001057983 */ /* 0x002ee80000300800 */
[----:B--2---:R-:W2:Y:S04]  /*2cd90*/  LDL.LU R6, [R1+0x1d8] ;  /* 0x0001d80001067983 */ /* 0x004ea80000300800 */
        /* <DEDUP_REMOVED lines=49> */
[----:B------:R-:W3:Y:S04]  /*2d0b0*/  LDL.LU R2, [R1+0x20] ;  /* 0x0000200001027983 */ /* 0x000ee80000300800 */
[----:B------:R-:W3:Y:S04]  /*2d0c0*/  LDL.LU R3, [R1+0x1c] ;  /* 0x00001c0001037983 */ /* 0x000ee80000300800 */
[----:B------:R0:W-:Y:S04]  /*2d0d0*/  STS.U8 [R30+UR4+0x2980], R61 ;  /* 0x0029803d1e007988 */ /* 0x0001e80008000004 */
[----:B0-----:R-:W3:Y:S04]  /*2d0e0*/  LDL.LU R61, [R1+0x2bd8] ;  /* 0x002bd800013d7983 */ /* 0x001ee80000300800 */
[----:B------:R0:W-:Y:S04]  /*2d0f0*/  STS.U8 [R30+UR4+0x29a0], R4 ;  /* 0x0029a0041e007988 */ /* 0x0001e80008000004 */
[----:B------:R1:W-:Y:S04]  /*2d100*/  STS.U8 [R30+UR4+0x29c0], R5 ;  /* 0x0029c0051e007988 */ /* 0x0003e80008000004 */
[----:B--2---:R2:W-:Y:S04]  /*2d110*/  STS.U8 [R30+UR4+0x29e0], R6 ;  /* 0x0029e0061e007988 */ /* 0x0045e80008000004 */
        /* <DEDUP_REMOVED lines=16> */
[----:B------:R-:W2:Y:S04]  /*2d220*/  LDL.LU R44, [R1+0x2bb0] ;  /* 0x002bb000012c7983 */ /* 0x000ea80000300800 */
[----:B------:R0:W-:Y:S04]  /*2d230*/  STS.U8 [R30+UR4+0x2da0], R31 ;  /* 0x002da01f1e007988 */ /* 0x0001e80008000004 */
        /* <DEDUP_REMOVED lines=8> */
[----:B------:R-:W2:Y:S04]  /*2d2c0*/  LDL.LU R55, [R1+0x2ba0] ;  /* 0x002ba00001377983 */ /* 0x000ea80000300800 */
[----:B------:R-:W4:Y:S04]  /*2d2d0*/  LDL.LU R53, [R1+0x2b9c] ;  /* 0x002b9c0001357983 */ /* 0x000f280000300800 */
[----:B------:R-:W2:Y:S04]  /*2d2e0*/  LDL.LU R41, [R1+0x2b98] ;  /* 0x002b980001297983 */ /* 0x000ea80000300800 */
[----:B------:R0:W-:Y:S04]  /*2d2f0*/  STS.U8 [R30+UR4+0x31a0], R40 ;  /* 0x0031a0281e007988 */ /* 0x0001e80008000004 */
[----:B------:R1:W-:Y:S04]  /*2d300*/  STS.U8 [R30+UR4+0x31c0], R39 ;  /* 0x0031c0271e007988 */ /* 0x0003e80008000004 */
[----:B---3--:R3:W-:Y:S04]  /*2d310*/  STS.U8 [R30+UR4+0x31e0], R35 ;  /* 0x0031e0231e007988 */ /* 0x0087e80008000004 */
[----:B------:R3:W-:Y:S04]  /*2d320*/  STS.U8 [R30+UR4+0x33a0], R19 ;  /* 0x0033a0131e007988 */ /* 0x0007e80008000004 */
[----:B------:R3:W-:Y:S04]  /*2d330*/  STS.U8 [R30+UR4+0x3380], R18 ;  /* 0x003380121e007988 */ /* 0x0007e80008000004 */
[----:B------:R3:W-:Y:S04]  /*2d340*/  STS.U8 [R30+UR4+0x33e0], R17 ;  /* 0x0033e0111e007988 */ /* 0x0007e80008000004 */
[----:B0-----:R-:W4:Y:S04]  /*2d350*/  LDL.LU R40, [R1+0x2b94] ;  /* 0x002b940001287983 */ /* 0x001f280000300800 */
[----:B-1----:R-:W2:Y:S04]  /*2d360*/  LDL.LU R39, [R1+0x2b90] ;  /* 0x002b900001277983 */ /* 0x002ea80000300800 */
[----:B---3--:R-:W3:Y:S04]  /*2d370*/  LDL.LU R35, [R1+0x2b8c] ;  /* 0x002b8c0001237983 */ /* 0x008ee80000300800 */
[----:B------:R-:W4:Y:S04]  /*2d380*/  LDL.LU R19, [R1+0x2b88] ;  /* 0x002b880001137983 */ /* 0x000f280000300800 */
[----:B------:R-:W2:Y:S04]  /*2d390*/  LDL.LU R18, [R1+0x2b84] ;  /* 0x002b840001127983 */ /* 0x000ea80000300800 */
[----:B------:R-:W3:Y:S04]  /*2d3a0*/  LDL.LU R17, [R1+0x2b80] ;  /* 0x002b800001117983 */ /* 0x000ee80000300800 */
        /* <DEDUP_REMOVED lines=10> */
[----:B------:R0:W-:Y:S04]  /*2d450*/  STS.U8 [R30+UR4+0x37e0], R0 ;  /* 0x0037e0001e007988 */ /* 0x0001e80008000004 */
[----:B0-----:R-:W3:Y:S04]  /*2d460*/  LDL.LU R0, [R1+0x2b68] ;  /* 0x002b680001007983 */ /* 0x001ee80000300800 */
[----:B------:R-:W-:Y:S04]  /*2d470*/  STS.U8 [R30+UR4+0x37c0], R2 ;  /* 0x0037c0021e007988 */ /* 0x000fe80008000004 */
[----:B------:R-:W-:Y:S04]  /*2d480*/  STS.U8 [R30+UR4+0x37a0], R3 ;  /* 0x0037a0031e007988 */ /* 0x000fe80008000004 */
[----:B---3--:R0:W-:Y:S04]  /*2d490*/  STS.U8 [R30+UR4+0x3780], R0 ;  /* 0x003780001e007988 */ /* 0x0081e80008000004 */
[----:B0-----:R-:W3:Y:S04]  /*2d4a0*/  LDL.LU R0, [R1+0x2b64] ;  /* 0x002b640001007983 */ /* 0x001ee80000300800 */
[----:B------:R-:W3:Y:S04]  /*2d4b0*/  LDL R3, [R1+0x14f4] ;  /* 0x0014f40001037983 */ /* 0x000ee80000100800 */
[----:B------:R-:W3:Y:S04]  /*2d4c0*/  LDL R2, [R1+0x14f8] ;  /* 0x0014f80001027983 */ /* 0x000ee80000100800 */
[----:B--2---:R-:W-:Y:S04]  /*2d4d0*/  STS.U8 [R30+UR4+0x3980], R50 ;  /* 0x003980321e007988 */ /* 0x004fe80008000004 */
        /* <DEDUP_REMOVED lines=14> */
[----:B------:R0:W-:Y:S01]  /*2d5c0*/  STS.U8 [R30+UR4+0x3f80], R57 ;  /* 0x003f80391e007988 */ /* 0x0001e20008000004 */
[----:B------:R-:W-:Y:S06]  /*2d5d0*/  BAR.SYNC.DEFER_BLOCKING 0x0 ;  /* 0x0000000000007b1d */ /* 0x000fec0000010000 */
[----:B0-----:R-:W2:Y:S01]  /*2d5e0*/  LDL.LU R30, [R1+0x2b60] ;  /* 0x002b6000011e7983 */ /* 0x001ea20000300800 */
[----:B---3--:R-:W-:-:S06]  /*2d5f0*/  PRMT R0, RZ, 0x7610, R0 ;  /* 0x00007610ff007816 */ /* 0x008fcc0000000000 */
[----:B------:R-:W3:Y:S04]  /*2d600*/  @!P5 LDG.E.U8 R0, desc[UR32][R2.64] ;  /* 0x000000200200d981 */ /* 0x000ee8000c1e1100 */
[----:B---3--:R0:W-:Y:S04]  /*2d610*/  STL [R1+0x4ec], R0 ;  /* 0x0004ec0001007387 */ /* 0x0081e80000100800 */
[----:B0-----:R-:W3:Y:S04]  /*2d620*/  LDL.LU R0, [R1+0x2b5c] ;  /* 0x002b5c0001007983 */ /* 0x001ee80000300800 */
[----:B------:R-:W4:Y:S04]  /*2d630*/  LDL R2, [R1+0x150c] ;  /* 0x00150c0001027983 */ /* 0x000f280000100800 */
[----:B------:R-:W4:Y:S01]  /*2d640*/  LDL R3, [R1+0x1510] ;  /* 0x0015100001037983 */ /* 0x000f220000100800 */
[----:B--2---:R-:W-:-:S02]  /*2d650*/  PRMT R30, RZ, 0x7610, R30 ;  /* 0x00007610ff1e7816 */ /* 0x004fc4000000001e */
[----:B----4-:R-:W-:-:S04]  /*2d660*/  @!P0 LOP3.LUT R3, R3, R2, RZ, 0x3c, !PT ;  /* 0x0000000203038212 */ /* 0x010fc800078e3cff */
[----:B------:R-:W-:-:S04]  /*2d670*/  @!P0 LOP3.LUT R2, R3, R2, RZ, 0x3c, !PT ;  /* 0x0000000203028212 */ /* 0x000fc800078e3cff */
[----:B------:R-:W-:-:S05]  /*2d680*/  @!P0 LOP3.LUT R3, R3, R2, RZ, 0x3c, !PT ;  /* 0x0000000203038212 */ /* 0x000fca00078e3cff */
[----:B------:R-:W2:Y:S04]  /*2d690*/  @!P0 LDG.E.U8 R30, desc[UR32][R2.64] ;  /* 0x00000020021e8981 */ /* 0x000ea8000c1e1100 */
[----:B--2---:R0:W-:Y:S04]  /*2d6a0*/  STL [R1+0x4e8], R30 ;  /* 0x0004e81e01007387 */ /* 0x0041e80000100800 */
[----:B0-----:R-:W2:Y:S04]  /*2d6b0*/  LDL.LU R30, [R1+0x2b58] ;  /* 0x002b5800011e7983 */ /* 0x001ea80000300800 */
[----:B------:R-:W4:Y:S04]  /*2d6c0*/  LDL R2, [R1+0x1504] ;  /* 0x0015040001027983 */ /* 0x000f280000100800 */
[----:B------:R-:W4:Y:S01]  /*2d6d0*/  LDL R3, [R1+0x1508] ;  /* 0x0015080001037983 */ /* 0x000f220000100800 */
[----:B---3--:R-:W-:-:S02]  /*2d6e0*/  PRMT R0, RZ, 0x7610, R0 ;  /* 0x00007610ff007816 */ /* 0x008fc40000000000 */
[----:B----4-:R-:W-:-:S04]  /*2d6f0*/  @!P3 LOP3.LUT R3, R3, R2, RZ, 0x3c, !PT ;  /* 0x000000020303b212 */ /* 0x010fc800078e3cff */
[----:B------:R-:W-:-:S04]  /*2d700*/  @!P3 LOP3.LUT R2, R3, R2, RZ, 0x3c, !PT ;  /* 0x000000020302b212 */ /* 0x000fc800078e3cff */
[----:B------:R-:W-:-:S05]  /*2d710*/  @!P3 LOP3.LUT R3, R3, R2, RZ, 0x3c, !PT ;  /* 0x000000020303b212 */ /* 0x000fca00078e3cff */
        /* <DEDUP_REMOVED lines=1427> */
[----:B------:R-:W-:-:S02]  /*33050*/  PRMT R59, RZ, 0x7610, R59 ;  /* 0x00007610ff3b7816 */ /* 0x000fc4000000003b */
[----:B----4-:R-:W-:-:S04]  /*33060*/  @!P3 LOP3.LUT R3, R3, R2, RZ, 0x3c, !PT ;  /* 0x000000020303b212 */ /* 0x010fc800078e3cff */
[----:B------:R-:W-:-:S04]  /*33070*/  @!P3 LOP3.LUT R2, R3, R2, RZ, 0x3c, !PT ;  /* 0x000000020302b212 */ /* 0x000fc800078e3cff */
[----:B------:R-:W-:-:S05]  /*33080*/  @!P3 LOP3.LUT R3, R3, R2, RZ, 0x3c, !PT ;  /* 0x000000020303b212 */ /* 0x000fca00078e3cff */
[----:B------:R0:W4:Y:S04]  /*33090*/  @!P3 LDG.E.U8 R59, desc[UR32][R2.64] ;  /* 0x00000020023bb981 */ /* 0x000128000c1e1100 */
[----:B------:R-:W0:Y:S04]  /*330a0*/  LDL R2, [R1+0x17fc] ;  /* 0x0017fc0001027983 */ /* 0x000e280000100800 */
[----:B------:R-:W0:Y:S01]  /*330b0*/  LDL R3, [R1+0x1800] ;  /* 0x0018000001037983 */ /* 0x000e220000100800 */
[----:B---3--:R-:W-:Y:S02]  /*330c0*/  PRMT R0, RZ, 0x7610, R0 ;  /* 0x00007610ff007816 */ /* 0x008fe40000000000 */
[----:B0-----:R-:W-:-:S04]  /*330d0*/  @!P4 LOP3.LUT R3, R3, R2, RZ, 0x3c, !PT ;  /* 0x000000020303c212 */ /* 0x001fc800078e3cff */
[----:B------:R-:W-:-:S04]  /*330e0*/  @!P4 LOP3.LUT R2, R3, R2, RZ, 0x3c, !PT ;  /* 0x000000020302c212 */ /* 0x000fc800078e3cff */
[----:B------:R-:W-:-:S05]  /*330f0*/  @!P4 LOP3.LUT R3, R3, R2, RZ, 0x3c, !PT ;  /* 0x000000020303c212 */ /* 0x000fca00078e3cff */
[----:B------:R-:W3:Y:S04]  /*33100*/  @!P4 LDG.E.U8 R0, desc[UR32][R2.64] ;  /* 0x000000200200c981 */ /* 0x000ee8000c1e1100 */
[----:B----4-:R0:W-:Y:S04]  /*33110*/  STL [R1+0xa8], R59 ;  /* 0x0000a83b01007387 */ /* 0x0101e80000100800 */
[----:B0-----:R-:W4:Y:S04]  /*33120*/  LDL R59, [R1+0x17d8] ;  /* 0x0017d800013b7983 */ /* 0x001f280000100800 */
        /* <DEDUP_REMOVED lines=35> */
[----:B------:R-:W3:Y:S01]  /*33360*/  @!P4 LDG.E.U8 R0, desc[UR32][R2.64] ;  /* 0x000000200200c981 */ /* 0x000ee2000c1e1100 */
[----:B--2---:R-:W-:-:S03]  /*33370*/  PRMT R30, RZ, 0x7610, R30 ;  /* 0x00007610ff1e7816 */ /* 0x004fc6000000001e */
[----:B---3--:R0:W-:Y:S04]  /*33380*/  STL [R1+0x94], R0 ;  /* 0x0000940001007387 */ /* 0x0081e80000100800 */
[----:B0-----:R-:W2:Y:S04]  /*33390*/  LDL.LU R0, [R1+0x28c8] ;  /* 0x0028c80001007983 */ /* 0x001ea80000300800 */
[----:B------:R-:W3:Y:S01]  /*333a0*/  LDL R3, [R1+0x17d4] ;  /* 0x0017d40001037983 */ /* 0x000ee20000100800 */
[----:B------:R-:W-:-:S03]  /*333b0*/  @!P5 IMAD.MOV.U32 R2, RZ, RZ, R59 ;  /* 0x000000ffff02d224 */ /* 0x000fc600078e003b */
[----:B------:R-:W4:Y:S04]  /*333c0*/  LDL R59, [R1+0x17b0] ;  /* 0x0017b000013b7983 */ /* 0x000f280000100800 */
[----:B---3--:R-:W3:Y:S04]  /*333d0*/  @!P5 LDG.E.U8 R30, desc[UR32][R2.64] ;  /* 0x00000020021ed981 */ /* 0x008ee8000c1e1100 */
        /* <DEDUP_REMOVED lines=20> */
[----:B------:R-:W-:Y:S02]  /*33520*/  PRMT R60, RZ, 0x7610, R60 ;  /* 0x00007610ff3c7816 */ /* 0x000fe4000000003c */
[----:B0-----:R-:W-:-:S04]  /*33530*/  @!P4 LOP3.LUT R3, R3, R2, RZ, 0x3c, !PT ;  /* 0x000000020303c212 */ /* 0x001fc800078e3cff */
[----:B------:R-:W-:-:S04]  /*33540*/  @!P4 LOP3.LUT R2, R3, R2, RZ, 0x3c, !PT ;  /* 0x000000020302c212 */ /* 0x000fc800078e3cff */
[----:B------:R-:W-:Y:S01]  /*33550*/  @!P4 LOP3.LUT R3, R3, R2, RZ, 0x3c, !PT ;  /* 0x000000020303c212 */ /* 0x000fe200078e3cff */
[----:B----4-:R0:W-:Y:S04]  /*33560*/  STL [R1+0x88], R61 ;  /* 0x0000883d01007387 */ /* 0x0101e80000100800 */
[----:B------:R1:W4:Y:S01]  /*33570*/  @!P4 LDG.E.U8 R60, desc[UR32][R2.64] ;  /* 0x00000020023cc981 */ /* 0x000322000c1e1100 */
[----:B------:R-:W-:-:S03]  /*33580*/  PRMT R31, RZ, 0x7610, R31 ;  /* 0x00007610ff1f7816 */ /* 0x000fc6000000001f */
[----:B0-----:R-:W3:Y:S04]  /*33590*/  LDL R61, [R1+0x17a0] ;  /* 0x0017a000013d7983 */ /* 0x001ee80000100800 */
[----:B------:R-:W1:Y:S04]  /*335a0*/  LDL R2, [R1+0x17b4] ;  /* 0x0017b40001027983 */ /* 0x000e680000100800 */
[----:B------:R-:W1:Y:S02]  /*335b0*/  LDL R3, [R1+0x17b8] ;  /* 0x0017b80001037983 */ /* 0x000e640000100800 */
[----:B-1----:R-:W-:-:S04]  /*335c0*/  @!P5 LOP3.LUT R3, R3, R2, RZ, 0x3c, !PT ;  /* 0x000000020303d212 */ /* 0x002fc800078e3cff */
[----:B------:R-:W-:-:S04]  /*335d0*/  @!P5 LOP3.LUT R2, R3, R2, RZ, 0x3c, !PT ;  /* 0x000000020302d212 */ /* 0x000fc800078e3cff */
[----:B------:R-:W-:-:S05]  /*335e0*/  @!P5 LOP3.LUT R3, R3, R2, RZ, 0x3c, !PT ;  /* 0x000000020303d212 */ /* 0x000fca00078e3cff */
[----:B------:R-:W2:Y:S04]  /*335f0*/  @!P5 LDG.E.U8 R31, desc[UR32][R2.64] ;  /* 0x00000020021fd981 */ /* 0x000ea8000c1e1100 */
[----:B----4-:R0:W-:Y:S04]  /*33600*/  STL [R1+0x84], R60 ;  /* 0x0000843c01007387 */ /* 0x0101e80000100800 */
[----:B0-----:R-:W4:Y:S04]  /*33610*/  LDL R60, [R1+0x1798] ;  /* 0x00179800013c7983 */ /* 0x001f280000100800 */
[----:B--2---:R0:W-:Y:S04]  /*33620*/  STL [R1+0x80], R31 ;  /* 0x0000801f01007387 */ /* 0x0041e80000100800 */
[----:B0-----:R-:W2:Y:S04]  /*33630*/  LDL.LU R31, [R1+0x28bc] ;  /* 0x0028bc00011f7983 */ /* 0x001ea80000300800 */
[----:B------:R-:W3:Y:S01]  /*33640*/  LDL R3, [R1+0x17ac] ;  /* 0x0017ac0001037983 */ /* 0x000ee20000100800 */
[----:B------:R-:W-:Y:S01]  /*33650*/  PRMT R0, RZ, 0x7610, R0 ;  /* 0x00007610ff007816 */ /* 0x000fe20000000000 */
[----:B------:R-:W-:-:S02]  /*33660*/  @!P0 IMAD.MOV.U32 R2, RZ, RZ, R59 ;  /* 0x000000ffff028224 */ /* 0x000fc400078e003b */
[----:B------:R-:W4:Y:S04]  /*33670*/  LDL R59, [R1+0x1790] ;  /* 0x00179000013b7983 */ /* 0x000f280000100800 */
[----:B---3--:R-:W3:Y:S04]  /*33680*/  @!P0 LDG.E.U8 R0, desc[UR32][R2.64] ;  /* 0x0000002002008981 */ /* 0x008ee8000c1e1100 */
[----:B---3--:R0:W-:Y:S04]  /*33690*/  STL [R1+0x7c], R0 ;  /* 0x00007c0001007387 */ /* 0x0081e80000100800 */
[----:B0-----:R-:W3:Y:S04]  /*336a0*/  LDL.LU R0, [R1+0x28b8] ;  /* 0x0028b80001007983 */ /* 0x001ee80000300800 */
[----:B------:R-:W2:Y:S04]  /*336b0*/  LDL R2, [R1+0x17a4] ;  /* 0x0017a40001027983 */ /* 0x000ea80000100800 */
[----:B------:R-:W2:Y:S01]  /*336c0*/  LDL R3, [R1+0x17a8] ;  /* 0x0017a80001037983 */ /* 0x000ea20000100800 */
[----:B------:R-:W-:-:S02]  /*336d0*/  PRMT R58, RZ, 0x7610, R58 ;  /* 0x00007610ff3a7816 */ /* 0x000fc4000000003a */
[----:B--2---:R-:W-:-:S04]  /*336e0*/  @!P3 LOP3.LUT R3, R3, R2, RZ, 0x3c, !PT ;  /* 0x000000020303b212 */ /* 0x004fc800078e3cff */
[----:B------:R-:W-:-:S04]  /*336f0*/  @!P3 LOP3.LUT R2, R3, R2, RZ, 0x3c, !PT ;  /* 0x000000020302b212 */ /* 0x000fc800078e3cff */
[----:B------:R-:W-:-:S05]  /*33700*/  @!P3 LOP3.LUT R3, R3, R2, RZ, 0x3c, !PT ;  /* 0x000000020303b212 */ /* 0x000fca00078e3cff */
[----:B------:R0:W2:Y:S04]  /*33710*/  @!P3 LDG.E.U8 R58, desc[UR32][R2.64] ;  /* 0x00000020023ab981 */ /* 0x0000a8000c1e1100 */
[----:B------:R-:W4:Y:S01]  /*33720*/  LDL R3, [R1+0x179c] ;  /* 0x00179c0001037983 */ /* 0x000f220000100800 */
[----:B------:R-:W-:Y:S01]  /*33730*/  PRMT R31, RZ, 0x7610, R31 ;  /* 0x00007610ff1f7816 */ /* 0x000fe2000000001f */
[----:B0-----:R-:W-:Y:S02]  /*33740*/  @!P4 IMAD.MOV.U32 R2, RZ, RZ, R61 ;  /* 0x000000ffff02c224 */ /* 0x001fe400078e003d */
[----:B--2---:R0:W-:Y:S01]  /*33750*/  STL [R1+0x78], R58 ;  /* 0x0000783a01007387 */ /* 0x0041e20000100800 */
[----:B------:R-:W-:-:S03]  /*33760*/  PRMT R30, RZ, 0x7610, R30 ;  /* 0x00007610ff1e7816 */ /* 0x000fc6000000001e */
[----:B------:R-:W2:Y:S04]  /*33770*/  LDL R61, [R1+0x177c] ;  /* 0x00177c00013d7983 */ /* 0x000ea80000100800 */
[----:B----4-:R1:W4:Y:S04]  /*33780*/  @!P4 LDG.E.U8 R31, desc[UR32][R2.64] ;  /* 0x00000020021fc981 */ /* 0x010328000c1e1100 */
[----:B0-----:R-:W3:Y:S04]  /*33790*/  LDL R58, [R1+0x1788] ;  /* 0x00178800013a7983 */ /* 0x001ee80000100800 */
[----:B------:R-:W2:Y:S01]  /*337a0*/  LDL R3, [R1+0x1794] ;  /* 0x0017940001037983 */ /* 0x000ea20000100800 */
[----:B-1----:R-:W-:-:S03]  /*337b0*/  @!P5 IMAD.MOV.U32 R2, RZ, RZ, R60 ;  /* 0x000000ffff02d224 */ /* 0x002fc600078e003c */
[----:B----4-:R0:W-:Y:S01]  /*337c0*/  STL [R1+0x74], R31 ;  /* 0x0000741f01007387 */ /* 0x0101e20000100800 */
[----:B------:R-:W-:-:S03]  /*337d0*/  PRMT R9, RZ, 0x7610, R9 ;  /* 0x00007610ff097816 */ /* 0x000fc60000000009 */
[----:B------:R-:W4:Y:S04]  /*337e0*/  LDL R60, [R1+0x1774] ;  /* 0x00177400013c7983 */ /* 0x000f280000100800 */
[----:B--2---:R1:W2:Y:S04]  /*337f0*/  @!P5 LDG.E.U8 R30, desc[UR32][R2.64] ;  /* 0x00000020021ed981 */ /* 0x0042a8000c1e1100 */
[----:B0-----:R-:W4:Y:S04]  /*33800*/  LDL R31, [R1+0x1780] ;  /* 0x00178000011f7983 */ /* 0x001f280000100800 */
[----:B------:R-:W3:Y:S01]  /*33810*/  LDL R3, [R1+0x178c] ;  /* 0x00178c0001037983 */ /* 0x000ee20000100800 */
[----:B-1----:R-:W-:-:S03]  /*33820*/  @!P0 IMAD.MOV.U32 R2, RZ, RZ, R59 ;  /* 0x000000ffff028224 */ /* 0x002fc600078e003b */
[----:B--2---:R0:W-:Y:S01]  /*33830*/  STL [R1+0x70], R30 ;  /* 0x0000701e01007387 */ /* 0x0041e20000100800 */
[----:B------:R-:W-:Y:S02]  /*33840*/  PRMT R10, RZ, 0x7610, R10 ;  /* 0x00007610ff0a7816 */ /* 0x000fe4000000000a */
[----:B------:R-:W-:Y:S02]  /*33850*/  PRMT R13, RZ, 0x7610, R13 ;  /* 0x00007610ff0d7816 */ /* 0x000fe4000000000d */
[----:B------:R-:W-:Y:S01]  /*33860*/  PRMT R6, RZ, 0x7610, R6 ;  /* 0x00007610ff067816 */ /* 0x000fe20000000006 */
[----:B------:R-:W2:Y:S04]  /*33870*/  LDL R59, [R1+0x176c] ;  /* 0x00176c00013b7983 */ /* 0x000ea80000100800 */
[----:B---3--:R1:W3:Y:S04]  /*33880*/  @!P0 LDG.E.U8 R9, desc[UR32][R2.64] ;  /* 0x0000002002098981 */ /* 0x0082e8000c1e1100 */
[----:B0-----:R-:W2:Y:S04]  /*33890*/  LDL R30, [R1+0x1778] ;  /* 0x00177800011e7983 */ /* 0x001ea80000100800 */
[----:B------:R-:W4:Y:S01]  /*338a0*/  LDL R3, [R1+0x1784] ;  /* 0x0017840001037983 */ /* 0x000f220000100800 */
[----:B-1----:R-:W-:-:S05]  /*338b0*/  @!P3 IMAD.MOV.U32 R2, RZ, RZ, R58 ;  /* 0x000000ffff02b224 */ /* 0x002fca00078e003a */
[----:B----4-:R0:W4:Y:S02]  /*338c0*/  @!P3 LDG.E.U8 R10, desc[UR32][R2.64] ;  /* 0x00000020020ab981 */ /* 0x010124000c1e1100 */
[----:B0-----:R-:W-:Y:S02]  /*338d0*/  @!P4 IMAD.MOV.U32 R2, RZ, RZ, R31 ;  /* 0x000000ffff02c224 */ /* 0x001fe400078e001f */
[----:B------:R-:W-:Y:S01]  /*338e0*/  @!P4 IMAD.MOV.U32 R3, RZ, RZ, R61 ;  /* 0x000000ffff03c224 */ /* 0x000fe200078e003d */
[----:B---3--:R0:W-:Y:S04]  /*338f0*/  STL [R1+0x6c], R9 ;  /* 0x00006c0901007387 */ /* 0x0081e80000100800 */
[----:B------:R-:W3:Y:S01]  /*33900*/  LDL R58, [R1+0x1764] ;  /* 0x00176400013a7983 */ /* 0x000ee20000100800 */
[----:B------:R-:W-:-:S02]  /*33910*/  PRMT R8, RZ, 0x7610, R8 ;  /* 0x00007610ff087816 */ /* 0x000fc40000000008 */
[----:B------:R-:W-:Y:S01]  /*33920*/  PRMT R5, RZ, 0x7610, R5 ;  /* 0x00007610ff057816 */ /* 0x000fe20000000005 */
[----:B------:R2:W3:Y:S01]  /*33930*/  @!P4 LDG.E.U8 R13, desc[UR32][R2.64] ;  /* 0x00000020020dc981 */ /* 0x0004e2000c1e1100 */
[----:B------:R-:W-:Y:S02]  /*33940*/  PRMT R12, RZ, 0x7610, R12 ;  /* 0x00007610ff0c7816 */ /* 0x000fe4000000000c */
[----:B------:R-:W-:Y:S02]  /*33950*/  PRMT R7, RZ, 0x7610, R7 ;  /* 0x00007610ff077816 */ /* 0x000fe40000000007 */
[----:B------:R-:W-:Y:S02]  /*33960*/  PRMT R29, RZ, 0x7610, R29 ;  /* 0x00007610ff1d7816 */ /* 0x000fe4000000001d */
[----:B------:R-:W-:Y:S02]  /*33970*/  PRMT R28, RZ, 0x7610, R28 ;  /* 0x00007610ff1c7816 */ /* 0x000fe4000000001c */
[----:B------:R-:W-:Y:S01]  /*33980*/  PRMT R27, RZ, 0x7610, R27 ;  /* 0x00007610ff1b7816 */ /* 0x000fe2000000001b */
[----:B0-----:R-:W3:Y:S01]  /*33990*/  LDL R9, [R1+0x1770] ;  /* 0x0017700001097983 */ /* 0x001ee20000100800 */
[----:B------:R-:W-:-:S02]  /*339a0*/  PRMT R26, RZ, 0x7610, R26 ;  /* 0x00007610ff1a7816 */ /* 0x000fc4000000001a */
[----:B------:R-:W-:Y:S02]  /*339b0*/  PRMT R25, RZ, 0x7610, R25 ;  /* 0x00007610ff197816 */ /* 0x000fe40000000019 */
[----:B------:R-:W-:Y:S01]  /*339c0*/  PRMT R24, RZ, 0x7610, R24 ;  /* 0x00007610ff187816 */ /* 0x000fe20000000018 */
[----:B--2---:R-:W-:Y:S02]  /*339d0*/  @!P5 IMAD.MOV.U32 R2, RZ, RZ, R30 ;  /* 0x000000ffff02d224 */ /* 0x004fe400078e001e */
[----:B------:R-:W-:Y:S01]  /*339e0*/  @!P5 IMAD.MOV.U32 R3, RZ, RZ, R60 ;  /* 0x000000ffff03d224 */ /* 0x000fe200078e003c */
[----:B------:R-:W-:Y:S02]  /*339f0*/  PRMT R23, RZ, 0x7610, R23 ;  /* 0x00007610ff177816 */ /* 0x000fe40000000017 */
[----:B------:R-:W-:Y:S02]  /*33a00*/  PRMT R22, RZ, 0x7610, R22 ;  /* 0x00007610ff167816 */ /* 0x000fe40000000016 */
[----:B------:R-:W-:-:S02]  /*33a10*/  PRMT R21, RZ, 0x7610, R21 ;  /* 0x00007610ff157816 */ /* 0x000fc40000000015 */
[----:B------:R-:W-:Y:S01]  /*33a20*/  PRMT R20, RZ, 0x7610, R20 ;  /* 0x00007610ff147816 */ /* 0x000fe20000000014 */
[----:B------:R0:W2:Y:S01]  /*33a30*/  @!P5 LDG.E.U8 R6, desc[UR32][R2.64] ;  /* 0x000000200206d981 */ /* 0x0000a2000c1e1100 */
[----:B------:R-:W-:Y:S02]  /*33a40*/  PRMT R19, RZ, 0x7610, R19 ;  /* 0x00007610ff137816 */ /* 0x000fe40000000013 */
[----:B------:R-:W-:Y:S02]  /*33a50*/  PRMT R18, RZ, 0x7610, R18 ;  /* 0x00007610ff127816 */ /* 0x000fe40000000012 */
[----:B------:R-:W-:Y:S02]  /*33a60*/  PRMT R17, RZ, 0x7610, R17 ;  /* 0x00007610ff117816 */ /* 0x000fe40000000011 */
[----:B------:R-:W-:Y:S02]  /*33a70*/  PRMT R15, RZ, 0x7610, R15 ;  /* 0x00007610ff0f7816 */ /* 0x000fe4000000000f */
[----:B------:R-:W-:-:S02]  /*33a80*/  PRMT R14, RZ, 0x7610, R14 ;  /* 0x00007610ff0e7816 */ /* 0x000fc4000000000e */
[----:B------:R-:W-:Y:S02]  /*33a90*/  PRMT R16, RZ, 0x7610, R16 ;  /* 0x00007610ff107816 */ /* 0x000fe40000000010 */
[----:B------:R-:W-:Y:S02]  /*33aa0*/  PRMT R11, RZ, 0x7610, R11 ;  /* 0x00007610ff0b7816 */ /* 0x000fe4000000000b */
[----:B------:R-:W-:Y:S02]  /*33ab0*/  PRMT R4, RZ, 0x7610, R4 ;  /* 0x00007610ff047816 */ /* 0x000fe40000000004 */
[----:B------:R-:W-:Y:S01]  /*33ac0*/  PRMT R54, RZ, 0x7610, R54 ;  /* 0x00007610ff367816 */ /* 0x000fe20000000036 */
[----:B0-----:R-:W-:Y:S01]  /*33ad0*/  @!P0 IMAD.MOV.U32 R3, RZ, RZ, R59 ;  /* 0x000000ffff038224 */ /* 0x001fe200078e003b */
[----:B------:R-:W-:Y:S02]  /*33ae0*/  PRMT R52, RZ, 0x7610, R52 ;  /* 0x00007610ff347816 */ /* 0x000fe40000000034 */
[----:B------:R-:W-:-:S02]  /*33af0*/  PRMT R50, RZ, 0x7610, R50 ;  /* 0x00007610ff327816 */ /* 0x000fc40000000032 */
[----:B------:R-:W-:Y:S02]  /*33b00*/  PRMT R48, RZ, 0x7610, R48 ;  /* 0x00007610ff307816 */ /* 0x000fe40000000030 */
        /* <DEDUP_REMOVED lines=21> */
[----:B------:R-:W-:Y:S01]  /*33c60*/  PRMT R56, RZ, 0x7610, R56 ;  /* 0x00007610ff387816 */ /* 0x000fe20000000038 */
[----:B------:R-:W-:Y:S04]  /*33c70*/  LDS.U8 R59, [R0+UR4+0x80] ;  /* 0x00008004003b7984 */ /* 0x000fe80008000000 */
[----:B------:R-:W-:Y:S04]  /*33c80*/  LDS.U8 R60, [R0+UR4+0x800] ;  /* 0x00080004003c7984 */ /* 0x000fe80008000000 */
[----:B------:R-:W-:Y:S04]  /*33c90*/  LDS.U8 R61, [R0+UR4+0x888] ;  /* 0x00088804003d7984 */ /* 0x000fe80008000000 */
[----:B----4-:R0:W-:Y:S04]  /*33ca0*/  STL [R1+0x68], R10 ;  /* 0x0000680a01007387 */ /* 0x0101e80000100800 */
[----:B------:R-:W4:Y:S04]  /*33cb0*/  LDL R31, [R1+0x175c] ;  /* 0x00175c00011f7983 */ /* 0x000f280000100800 */
[----:B0-----:R-:W4:Y:S04]  /*33cc0*/  LDL R10, [R1+0x1768] ;  /* 0x00176800010a7983 */ /* 0x001f280000100800 */
[----:B---3--:R0:W-:Y:S04]  /*33cd0*/  STL [R1+0x64], R13 ;  /* 0x0000640d01007387 */ /* 0x0081e80000100800 */
[----:B------:R-:W3:Y:S04]  /*33ce0*/  LDL R30, [R1+0x1754] ;  /* 0x00175400011e7983 */ /* 0x000ee80000100800 */
[----:B0-----:R-:W3:Y:S04]  /*33cf0*/  LDL R13, [R1+0x1760] ;  /* 0x00176000010d7983 */ /* 0x001ee80000100800 */
[----:B--2---:R0:W-:Y:S01]  /*33d00*/  STL [R1+0x60], R6 ;  /* 0x0000600601007387 */ /* 0x0041e20000100800 */
[----:B------:R-:W-:-:S03]  /*33d10*/  @!P0 IMAD.MOV.U32 R2, RZ, RZ, R9 ;  /* 0x000000ffff028224 */ /* 0x000fc600078e0009 */
[----:B------:R-:W2:Y:S04]  /*33d20*/  LDL R9, [R1+0x174c] ;  /* 0x00174c0001097983 */ /* 0x000ea80000100800 */
[----:B------:R1:W2:Y:S04]  /*33d30*/  @!P0 LDG.E.U8 R8, desc[UR32][R2.64] ;  /* 0x0000002002088981 */ /* 0x0002a8000c1e1100 */
[----:B0-----:R-:W2:Y:S01]  /*33d40*/  LDL R6, [R1+0x1758] ;  /* 0x0017580001067983 */ /* 0x001ea20000100800 */
[----:B-1----:R-:W-:-:S03]  /*33d50*/  @!P3 IMAD.MOV.U32 R3, RZ, RZ, R58 ;  /* 0x000000ffff03b224 */ /* 0x002fc600078e003a */
[----:B------:R-:W-:Y:S01]  /*33d60*/  LDS.U8 R58, [R0+UR4+0x8] ;  /* 0x00000804003a7984 */ /* 0x000fe20008000000 */
[----:B----4-:R-:W-:-:S05]  /*33d70*/  @!P3 IMAD.MOV.U32 R2, RZ, RZ, R10 ;  /* 0x000000ffff02b224 */ /* 0x010fca00078e000a */
[----:B------:R0:W4:Y:S02]  /*33d80*/  @!P3 LDG.E.U8 R5, desc[UR32][R2.64] ;  /* 0x000000200205b981 */ /* 0x000124000c1e1100 */
[----:B0-----:R-:W-:Y:S02]  /*33d90*/  @!P4 IMAD.MOV.U32 R3, RZ, RZ, R31 ;  /* 0x000000ffff03c224 */ /* 0x001fe400078e001f */
[----:B---3--:R-:W-:-:S05]  /*33da0*/  @!P4 IMAD.MOV.U32 R2, RZ, RZ, R13 ;  /* 0x000000ffff02c224 */ /* 0x008fca00078e000d */
[----:B------:R0:W3:Y:S02]  /*33db0*/  @!P4 LDG.E.U8 R12, desc[UR32][R2.64] ;  /* 0x00000020020cc981 */ /* 0x0000e4000c1e1100 */
[----:B0-----:R-:W-:Y:S02]  /*33dc0*/  @!P5 IMAD.MOV.U32 R3, RZ, RZ, R30 ;  /* 0x000000ffff03d224 */ /* 0x001fe400078e001e */
[----:B--2---:R-:W-:-:S05]  /*33dd0*/  @!P5 IMAD.MOV.U32 R2, RZ, RZ, R6 ;  /* 0x000000ffff02d224 */ /* 0x004fca00078e0006 */
[----:B------:R0:W2:Y:S04]  /*33de0*/  @!P5 LDG.E.U8 R7, desc[UR32][R2.64] ;  /* 0x000000200207d981 */ /* 0x0000a8000c1e1100 */
[----:B------:R1:W-:Y:S04]  /*33df0*/  STL [R1+0x5c], R8 ;  /* 0x00005c0801007387 */ /* 0x0003e80000100800 */
[----:B------:R-:W2:Y:S04]  /*33e00*/  LDL R10, [R1+0x1744] ;  /* 0x00174400010a7983 */ /* 0x000ea80000100800 */
[----:B-1----:R-:W2:Y:S01]  /*33e10*/  LDL R8, [R1+0x1750] ;  /* 0x0017500001087983 */ /* 0x002ea20000100800 */
[----:B0-----:R-:W-:-:S03]  /*33e20*/  @!P0 IMAD.MOV.U32 R3, RZ, RZ, R9 ;  /* 0x000000ffff038224 */ /* 0x001fc600078e0009 */
[----:B----4-:R0:W-:Y:S04]  /*33e30*/  STL [R1+0x58], R5 ;  /* 0x0000580501007387 */ /* 0x0101e80000100800 */
[----:B------:R-:W4:Y:S04]  /*33e40*/  LDL R13, [R1+0x173c] ;  /* 0x00173c00010d7983 */ /* 0x000f280000100800 */
[----:B0-----:R-:W4:Y:S04]  /*33e50*/  LDL R5, [R1+0x1748] ;  /* 0x0017480001057983 */ /* 0x001f280000100800 */
[----:B---3--:R0:W-:Y:S04]  /*33e60*/  STL [R1+0x54], R12 ;  /* 0x0000540c01007387 */ /* 0x0081e80000100800 */
[----:B------:R-:W3:Y:S04]  /*33e70*/  LDL R6, [R1+0x1738] ;  /* 0x0017380001067983 */ /* 0x000ee80000100800 */
[----:B0-----:R-:W3:Y:S04]  /*33e80*/  LDL R12, [R1+0x1740] ;  /* 0x00174000010c7983 */ /* 0x001ee80000100800 */
[----:B--2---:R0:W-:Y:S04]  /*33e90*/  STL [R1+0x50], R7 ;  /* 0x0000500701007387 */ /* 0x0041e80000100800 */
[----:B------:R-:W2:Y:S04]  /*33ea0*/  LDL R9, [R1+0x172c] ;  /* 0x00172c0001097983 */ /* 0x000ea80000100800 */
[----:B0-----:R-:W2:Y:S01]  /*33eb0*/  LDL R7, [R1+0x1734] ;  /* 0x0017340001077983 */ /* 0x001ea20000100800 */
[----:B------:R-:W-:-:S03]  /*33ec0*/  @!P0 IMAD.MOV.U32 R2, RZ, RZ, R8 ;  /* 0x000000ffff028224 */ /* 0x000fc600078e0008 */
[----:B------:R-:W2:Y:S04]  /*33ed0*/  LDL R8, [R1+0x1730] ;  /* 0x0017300001087983 */ /* 0x000ea80000100800 */
[----:B------:R0:W2:Y:S02]  /*33ee0*/  @!P0 LDG.E.U8 R29, desc[UR32][R2.64] ;  /* 0x00000020021d8981 */ /* 0x0000a4000c1e1100 */
[----:B0-----:R-:W-:Y:S02]  /*33ef0*/  @!P3 IMAD.MOV.U32 R3, RZ, RZ, R10 ;  /* 0x000000ffff03b224 */ /* 0x001fe400078e000a */
[----:B------:R-:W2:Y:S01]  /*33f00*/  LDL R10, [R1+0x1724] ;  /* 0x00172400010a7983 */ /* 0x000ea20000100800 */
[----:B----4-:R-:W-:-:S03]  /*33f10*/  @!P3 IMAD.MOV.U32 R2, RZ, RZ, R5 ;  /* 0x000000ffff02b224 */ /* 0x010fc600078e0005 */
[----:B------:R-:W4:Y:S04]  /*33f20*/  LDL R5, [R1+0x1728] ;  /* 0x0017280001057983 */ /* 0x000f280000100800 */
[----:B------:R0:W4:Y:S02]  /*33f30*/  @!P3 LDG.E.U8 R28, desc[UR32][R2.64] ;  /* 0x00000020021cb981 */ /* 0x000124000c1e1100 */
[----:B0-----:R-:W-:Y:S02]  /*33f40*/  @!P4 IMAD.MOV.U32 R3, RZ, RZ, R13 ;  /* 0x000000ffff03c224 */ /* 0x001fe400078e000d */
[----:B------:R-:W4:Y:S01]  /*33f50*/  LDL R13, [R1+0x171c] ;  /* 0x00171c00010d7983 */ /* 0x000f220000100800 */
[----:B---3--:R-:W-:-:S03]  /*33f60*/  @!P4 IMAD.MOV.U32 R2, RZ, RZ, R12 ;  /* 0x000000ffff02c224 */ /* 0x008fc600078e000c */
[----:B------:R-:W3:Y:S04]  /*33f70*/  LDL R12, [R1+0x1720] ;  /* 0x00172000010c7983 */ /* 0x000ee80000100800 */
[----:B------:R0:W3:Y:S02]  /*33f80*/  @!P4 LDG.E.U8 R27, desc[UR32][R2.64] ;  /* 0x00000020021bc981 */ /* 0x0000e4000c1e1100 */
[----:B0-----:R-:W-:Y:S02]  /*33f90*/  @!P5 IMAD.MOV.U32 R2, RZ, RZ, R6 ;  /* 0x000000ffff02d224 */ /* 0x001fe400078e0006 */
[----:B--2---:R-:W-:Y:S01]  /*33fa0*/  @!P5 IMAD.MOV.U32 R3, RZ, RZ, R7 ;  /* 0x000000ffff03d224 */ /* 0x004fe200078e0007 */
[----:B------:R-:W2:Y:S04]  /*33fb0*/  LDL R6, [R1+0x1718] ;  /* 0x0017180001067983 */ /* 0x000ea80000100800 */
[----:B------:R-:W2:Y:S04]  /*33fc0*/  LDL R7, [R1+0x1714] ;  /* 0x0017140001077983 */ /* 0x000ea80000100800 */
[----:B------:R0:W2:Y:S02]  /*33fd0*/  @!P5 LDG.E.U8 R26, desc[UR32][R2.64] ;  /* 0x00000020021ad981 */ /* 0x0000a4000c1e1100 */
[----:B0-----:R-:W-:-:S02]  /*33fe0*/  @!P0 IMAD.MOV.U32 R2, RZ, RZ, R8 ;  /* 0x000000ffff028224 */ /* 0x001fc400078e0008 */
[----:B------:R-:W-:Y:S01]  /*33ff0*/  @!P0 IMAD.MOV.U32 R3, RZ, RZ, R9 ;  /* 0x000000ffff038224 */ /* 0x000fe200078e0009 */
[----:B------:R-:W2:Y:S04]  /*34000*/  LDL R8, [R1+0x1710] ;  /* 0x0017100001087983 */ /* 0x000ea80000100800 */
[----:B------:R-:W2:Y:S04]  /*34010*/  LDL R9, [R1+0x170c] ;  /* 0x00170c0001097983 */ /* 0x000ea80000100800 */
[----:B------:R0:W2:Y:S02]  /*34020*/  @!P0 LDG.E.U8 R25, desc[UR32][R2.64] ;  /* 0x0000002002198981 */ /* 0x0000a4000c1e1100 */
[----:B0-----:R-:W-:-:S02]  /*34030*/  @!P3 IMAD.MOV.U32 R3, RZ, RZ, R10 ;  /* 0x000000ffff03b224 */ /* 0x001fc400078e000a */
[----:B------:R-:W2:Y:S01]  /*34040*/  LDL R10, [R1+0x1704] ;  /* 0x00170400010a7983 */ /* 0x000ea20000100800 */
[----:B----4-:R-:W-:-:S03]  /*34050*/  @!P3 IMAD.MOV.U32 R2, RZ, RZ, R5 ;  /* 0x000000ffff02b224 */ /* 0x010fc600078e0005 */
[----:B------:R-:W4:Y:S04]  /*34060*/  LDL R5, [R1+0x1708] ;  /* 0x0017080001057983 */ /* 0x000f280000100800 */
[----:B------:R0:W4:Y:S02]  /*34070*/  @!P3 LDG.E.U8 R24, desc[UR32][R2.64] ;  /* 0x000000200218b981 */ /* 0x000124000c1e1100 */
[----:B0-----:R-:W-:Y:S02]  /*34080*/  @!P4 IMAD.MOV.U32 R3, RZ, RZ, R13 ;  /* 0x000000ffff03c224 */ /* 0x001fe400078e000d */
[----:B---3--:R-:W-:Y:S01]  /*34090*/  @!P4 IMAD.MOV.U32 R2, RZ, RZ, R12 ;  /* 0x000000ffff02c224 */ /* 0x008fe200078e000c */
[----:B------:R-:W3:Y:S04]  /*340a0*/  LDL R13, [R1+0x16fc] ;  /* 0x0016fc00010d7983 */ /* 0x000ee80000100800 */
[----:B------:R-:W3:Y:S04]  /*340b0*/  LDL R12, [R1+0x1700] ;  /* 0x00170000010c7983 */ /* 0x000ee80000100800 */
[----:B------:R2:W3:Y:S04]  /*340c0*/  @!P4 LDG.E.U8 R23, desc[UR32][R2.64] ;  /* 0x000000200217c981 */ /* 0x0004e8000c1e1100 */
[----:B------:R-:W-:Y:S01]  /*340d0*/  STL [R1+0x4c], R29 ;  /* 0x00004c1d01007387 */ /* 0x000fe20000100800 */
[----:B--2---:R-:W-:-:S02]  /*340e0*/  @!P5 IMAD.MOV.U32 R2, RZ, RZ, R6 ;  /* 0x000000ffff02d224 */ /* 0x004fc400078e0006 */
[----:B------:R-:W-:Y:S01]  /*340f0*/  @!P5 IMAD.MOV.U32 R3, RZ, RZ, R7 ;  /* 0x000000ffff03d224 */ /* 0x000fe200078e0007 */
[----:B------:R-:W2:Y:S04]  /*34100*/  LDL R6, [R1+0x16f8] ;  /* 0x0016f80001067983 */ /* 0x000ea80000100800 */
[----:B------:R-:W2:Y:S04]  /*34110*/  LDL R7, [R1+0x16f4] ;  /* 0x0016f40001077983 */ /* 0x000ea80000100800 */
[----:B------:R0:W2:Y:S04]  /*34120*/  @!P5 LDG.E.U8 R22, desc[UR32][R2.64] ;  /* 0x000000200216d981 */ /* 0x0000a8000c1e1100 */
[----:B------:R-:W-:Y:S01]  /*34130*/  STL [R1+0x48], R28 ;  /* 0x0000481c01007387 */ /* 0x000fe20000100800 */
[----:B0-----:R-:W-:-:S02]  /*34140*/  @!P0 IMAD.MOV.U32 R2, RZ, RZ, R8 ;  /* 0x000000ffff028224 */ /* 0x001fc400078e0008 */
[----:B------:R-:W-:Y:S01]  /*34150*/  @!P0 IMAD.MOV.U32 R3, RZ, RZ, R9 ;  /* 0x000000ffff038224 */ /* 0x000fe200078e0009 */
[----:B------:R-:W2:Y:S04]  /*34160*/  LDL R8, [R1+0x16f0] ;  /* 0x0016f00001087983 */ /* 0x000ea80000100800 */
[----:B------:R-:W2:Y:S04]  /*34170*/  LDL R9, [R1+0x16ec] ;  /* 0x0016ec0001097983 */ /* 0x000ea80000100800 */
[----:B------:R0:W2:Y:S04]  /*34180*/  @!P0 LDG.E.U8 R21, desc[UR32][R2.64] ;  /* 0x0000002002158981 */ /* 0x0000a8000c1e1100 */
[----:B------:R-:W-:Y:S01]  /*34190*/  STL [R1+0x44], R27 ;  /* 0x0000441b01007387 */ /* 0x000fe20000100800 */
[----:B0-----:R-:W-:-:S03]  /*341a0*/  @!P3 IMAD.MOV.U32 R3, RZ, RZ, R10 ;  /* 0x000000ffff03b224 */ /* 0x001fc600078e000a */
[----:B------:R-:W2:Y:S01]  /*341b0*/  LDL R10, [R1+0x16e4] ;  /* 0x0016e400010a7983 */ /* 0x000ea20000100800 */
[----:B----4-:R-:W-:-:S03]  /*341c0*/  @!P3 IMAD.MOV.U32 R2, RZ, RZ, R5 ;  /* 0x000000ffff02b224 */ /* 0x010fc600078e0005 */
[----:B------:R-:W4:Y:S04]  /*341d0*/  LDL R5, [R1+0x16e8] ;  /* 0x0016e80001057983 */ /* 0x000f280000100800 */
[----:B------:R3:W4:Y:S04]  /*341e0*/  @!P3 LDG.E.U8 R20, desc[UR32][R2.64] ;  /* 0x000000200214b981 */ /* 0x000728000c1e1100 */
[----:B------:R-:W-:Y:S01]  /*341f0*/  STL [R1+0x40], R26 ;  /* 0x0000401a01007387 */ /* 0x000fe20000100800 */
[----:B---3--:R-:W-:Y:S02]  /*34200*/  @!P4 IMAD.MOV.U32 R3, RZ, RZ, R13 ;  /* 0x000000ffff03c224 */ /* 0x008fe400078e000d */
[----:B------:R-:W-:Y:S01]  /*34210*/  @!P4 IMAD.MOV.U32 R2, RZ, RZ, R12 ;  /* 0x000000ffff02c224 */ /* 0x000fe200078e000c */
        /* <DEDUP_REMOVED lines=14> */
[----:B------:R0:W2:Y:S02]  /*34300*/  @!P0 LDG.E.U8 R17, desc[UR32][R2.64] ;  /* 0x0000002002118981 */ /* 0x0000a4000c1e1100 */
[----:B0-----:R-:W-:-:S02]  /*34310*/  @!P3 IMAD.MOV.U32 R3, RZ, RZ, R10 ;  /* 0x000000ffff03b224 */ /* 0x001fc400078e000a */
[----:B------:R-:W-:Y:S04]  /*34320*/  STL [R1+0x34], R23 ;  /* 0x0000341701007387 */ /* 0x000fe80000100800 */
[----:B------:R-:W2:Y:S01]  /*34330*/  LDL R10, [R1+0x16c4] ;  /* 0x0016c400010a7983 */ /* 0x000ea20000100800 */
[----:B----4-:R-:W-:-:S03]  /*34340*/  @!P3 IMAD.MOV.U32 R2, RZ, RZ, R5 ;  /* 0x000000ffff02b224 */ /* 0x010fc600078e0005 */
[----:B------:R-:W4:Y:S04]  /*34350*/  LDL R5, [R1+0x16c8] ;  /* 0x0016c80001057983 */ /* 0x000f280000100800 */
[----:B------:R3:W4:Y:S02]  /*34360*/  @!P3 LDG.E.U8 R15, desc[UR32][R2.64] ;  /* 0x00000020020fb981 */ /* 0x000724000c1e1100 */
[----:B---3--:R-:W-:Y:S02]  /*34370*/  @!P4 IMAD.MOV.U32 R3, RZ, RZ, R13 ;  /* 0x000000ffff03c224 */ /* 0x008fe400078e000d */
[----:B------:R-:W-:-:S05]  /*34380*/  @!P4 IMAD.MOV.U32 R2, RZ, RZ, R12 ;  /* 0x000000ffff02c224 */ /* 0x000fca00078e000c */
[----:B------:R2:W3:Y:S02]  /*34390*/  @!P4 LDG.E.U8 R14, desc[UR32][R2.64] ;  /* 0x00000020020ec981 */ /* 0x0004e4000c1e1100 */
[----:B--2---:R-:W-:Y:S02]  /*343a0*/  @!P5 IMAD.MOV.U32 R2, RZ, RZ, R6 ;  /* 0x000000ffff02d224 */ /* 0x004fe400078e0006 */
[----:B------:R-:W-:-:S05]  /*343b0*/  @!P5 IMAD.MOV.U32 R3, RZ, RZ, R7 ;  /* 0x000000ffff03d224 */ /* 0x000fca00078e0007 */
[----:B------:R0:W2:Y:S02]  /*343c0*/  @!P5 LDG.E.U8 R16, desc[UR32][R2.64] ;  /* 0x000000200210d981 */ /* 0x0000a4000c1e1100 */
[----:B0-----:R-:W-:Y:S02]  /*343d0*/  @!P0 IMAD.MOV.U32 R2, RZ, RZ, R8 ;  /* 0x000000ffff028224 */ /* 0x001fe400078e0008 */
[----:B------:R-:W-:-:S05]  /*343e0*/  @!P0 IMAD.MOV.U32 R3, RZ, RZ, R9 ;  /* 0x000000ffff038224 */ /* 0x000fca00078e0009 */
[----:B------:R0:W2:Y:S04]  /*343f0*/  @!P0 LDG.E.U8 R11, desc[UR32][R2.64] ;  /* 0x00000020020b8981 */ /* 0x0000a8000c1e1100 */
[----:B------:R-:W-:Y:S04]  /*34400*/  STL [R1+0x30], R22 ;  /* 0x0000301601007387 */ /* 0x000fe80000100800 */
[----:B------:R-:W2:Y:S04]  /*34410*/  LDL R13, [R1+0x16bc] ;  /* 0x0016bc00010d7983 */ /* 0x000ea80000100800 */
[----:B------:R-:W2:Y:S04]  /*34420*/  LDL R12, [R1+0x16c0] ;  /* 0x0016c000010c7983 */ /* 0x000ea80000100800 */
[----:B------:R-:W-:Y:S04]  /*34430*/  STL [R1+0x2c], R21 ;  /* 0x00002c1501007387 */ /* 0x000fe80000100800 */
[----:B------:R-:W2:Y:S04]  /*34440*/  LDL R7, [R1+0x16b4] ;  /* 0x0016b40001077983 */ /* 0x000ea80000100800 */
[----:B------:R-:W2:Y:S01]  /*34450*/  LDL R6, [R1+0x16b8] ;  /* 0x0016b80001067983 */ /* 0x000ea20000100800 */
[----:B0-----:R-:W-:-:S03]  /*34460*/  @!P3 IMAD.MOV.U32 R3, RZ, RZ, R10 ;  /* 0x000000ffff03b224 */ /* 0x001fc600078e000a */
[----:B----4-:R0:W-:Y:S04]  /*34470*/  STL [R1+0x10], R15 ;  /* 0x0000100f01007387 */ /* 0x0101e80000100800 */
[----:B0-----:R-:W4:Y:S04]  /*34480*/  LDL R15, [R1+0x16ac] ;  /* 0x0016ac00010f7983 */ /* 0x001f280000100800 */
[----:B------:R-:W-:Y:S04]  /*34490*/  STL [R1+0x24], R20 ;  /* 0x0000241401007387 */ /* 0x000fe80000100800 */
[----:B---3--:R0:W-:Y:S04]  /*344a0*/  STL [R1+0xc], R14 ;  /* 0x00000c0e01007387 */ /* 0x0081e80000100800 */
[----:B0-----:R-:W3:Y:S04]  /*344b0*/  LDL R14, [R1+0x16b0] ;  /* 0x0016b000010e7983 */ /* 0x001ee80000100800 */
[----:B------:R-:W-:Y:S04]  /*344c0*/  STL [R1+0x1c], R19 ;  /* 0x00001c1301007387 */ /* 0x000fe80000100800 */
[----:B------:R-:W3:Y:S04]  /*344d0*/  LDL R9, [R1+0x16a4] ;  /* 0x0016a40001097983 */ /* 0x000ee80000100800 */
[----:B------:R-:W3:Y:S04]  /*344e0*/  LDL R8, [R1+0x16a8] ;  /* 0x0016a80001087983 */ /* 0x000ee80000100800 */
[----:B------:R-:W-:Y:S01]  /*344f0*/  STL [R1+0x18], R18 ;  /* 0x0000181201007387 */ /* 0x000fe20000100800 */
[----:B------:R-:W-:-:S05]  /*34500*/  @!P3 IMAD.MOV.U32 R2, RZ, RZ, R5 ;  /* 0x000000ffff02b224 */ /* 0x000fca00078e0005 */
[----:B------:R0:W3:Y:S04]  /*34510*/  @!P3 LDG.E.U8 R4, desc[UR32][R2.64] ;  /* 0x000000200204b981 */ /* 0x0000e8000c1e1100 */
[----:B--2---:R1:W-:Y:S04]  /*34520*/  STL [R1+0x4], R11 ;  /* 0x0000040b01007387 */ /* 0x0043e80000100800 */
[----:B------:R-:W2:Y:S01]  /*34530*/  LDL R10, [R1+0x16a0] ;  /* 0x0016a000010a7983 */ /* 0x000ea20000100800 */
[----:B0-----:R-:W-:Y:S02]  /*34540*/  @!P4 IMAD.MOV.U32 R2, RZ, RZ, R12 ;  /* 0x000000ffff02c224 */ /* 0x001fe400078e000c */
[----:B------:R-:W-:Y:S01]  /*34550*/  @!P4 IMAD.MOV.U32 R3, RZ, RZ, R13 ;  /* 0x000000ffff03c224 */ /* 0x000fe200078e000d */
[----:B------:R-:W2:Y:S04]  /*34560*/  LDL R5, [R1+0x1694] ;  /* 0x0016940001057983 */ /* 0x000ea80000100800 */
[----:B------:R0:W2:Y:S04]  /*34570*/  @!P4 LDG.E.U8 R54, desc[UR32][R2.64] ;  /* 0x000000200236c981 */ /* 0x0000a8000c1e1100 */
[----:B-1----:R-:W2:Y:S01]  /*34580*/  LDL R11, [R1+0x169c] ;  /* 0x00169c00010b7983 */ /* 0x002ea20000100800 */
[----:B0-----:R-:W-:-:S02]  /*34590*/  @!P5 IMAD.MOV.U32 R2, RZ, RZ, R6 ;  /* 0x000000ffff02d224 */ /* 0x001fc400078e0006 */
[----:B------:R-:W-:-:S05]  /*345a0*/  @!P5 IMAD.MOV.U32 R3, RZ, RZ, R7 ;  /* 0x000000ffff03d224 */ /* 0x000fca00078e0007 */
[----:B------:R4:W2:Y:S04]  /*345b0*/  @!P5 LDG.E.U8 R52, desc[UR32][R2.64] ;  /* 0x000000200234d981 */ /* 0x0008a8000c1e1100 */
[----:B------:R-:W-:Y:S01]  /*345c0*/  STL [R1+0x14], R17 ;  /* 0x0000141101007387 */ /* 0x000fe20000100800 */
[----:B----4-:R-:W-:Y:S02]  /*345d0*/  @!P0 IMAD.MOV.U32 R3, RZ, RZ, R15 ;  /* 0x000000ffff038224 */ /* 0x010fe400078e000f */
[----:B---3--:R-:W-:-:S05]  /*345e0*/  @!P0 IMAD.MOV.U32 R2, RZ, RZ, R14 ;  /* 0x000000ffff028224 */ /* 0x008fca00078e000e */
[----:B------:R0:W3:Y:S02]  /*345f0*/  @!P0 LDG.E.U8 R50, desc[UR32][R2.64] ;  /* 0x0000002002328981 */ /* 0x0000e4000c1e1100 */
[----:B0-----:R-:W-:Y:S02]  /*34600*/  @!P3 IMAD.MOV.U32 R2, RZ, RZ, R8 ;  /* 0x000000ffff02b224 */ /* 0x001fe400078e0008 */
[----:B------:R-:W-:-:S05]  /*34610*/  @!P3 IMAD.MOV.U32 R3, RZ, RZ, R9 ;  /* 0x000000ffff03b224 */ /* 0x000fca00078e0009 */
[----:B------:R2:W4:Y:S04]  /*34620*/  @!P3 LDG.E.U8 R48, desc[UR32][R2.64] ;  /* 0x000000200230b981 */ /* 0x000528000c1e1100 */
[----:B------:R0:W-:Y:S04]  /*34630*/  STL [R1], R4 ;  /* 0x0000000401007387 */ /* 0x0001e80000100800 */
[----:B------:R-:W4:Y:S04]  /*34640*/  LDL R13, [R1+0x168c] ;  /* 0x00168c00010d7983 */ /* 0x000f280000100800 */
[----:B------:R-:W4:Y:S01]  /*34650*/  LDL R12, [R1+0x1690] ;  /* 0x00169000010c7983 */ /* 0x000f220000100800 */
[----:B--2---:R-:W-:-:S02]  /*34660*/  @!P4 IMAD.MOV.U32 R2, RZ, RZ, R10 ;  /* 0x000000ffff02c224 */ /* 0x004fc400078e000a */
[----:B------:R-:W-:Y:S01]  /*34670*/  @!P4 IMAD.MOV.U32 R3, RZ, RZ, R11 ;  /* 0x000000ffff03c224 */ /* 0x000fe200078e000b */
[----:B0-----:R-:W2:Y:S04]  /*34680*/  LDL R4, [R1+0x1698] ;  /* 0x0016980001047983 */ /* 0x001ea80000100800 */
[----:B------:R0:W2:Y:S04]  /*34690*/  @!P4 LDG.E.U8 R46, desc[UR32][R2.64] ;  /* 0x00000020022ec981 */ /* 0x0000a8000c1e1100 */
[----:B------:R-:W-:Y:S04]  /*346a0*/  STL [R1+0x2838], R54 ;  /* 0x0028383601007387 */ /* 0x000fe80000100800 */
[----:B------:R-:W2:Y:S04]  /*346b0*/  LDL R7, [R1+0x1684] ;  /* 0x0016840001077983 */ /* 0x000ea80000100800 */
[----:B------:R-:W2:Y:S04]  /*346c0*/  LDL R6, [R1+0x1688] ;  /* 0x0016880001067983 */ /* 0x000ea80000100800 */
[----:B------:R-:W-:Y:S04]  /*346d0*/  STL [R1+0x283c], R52 ;  /* 0x00283c3401007387 */ /* 0x000fe80000100800 */
[----:B------:R-:W2:Y:S04]  /*346e0*/  LDL R15, [R1+0x167c] ;  /* 0x00167c00010f7983 */ /* 0x000ea80000100800 */
[----:B------:R-:W2:Y:S04]  /*346f0*/  LDL R14, [R1+0x1680] ;  /* 0x00168000010e7983 */ /* 0x000ea80000100800 */
[----:B------:R1:W-:Y:S01]  /*34700*/  STL [R1+0x8], R16 ;  /* 0x0000081001007387 */ /* 0x0003e20000100800 */
[----:B0-----:R-:W-:-:S03]  /*34710*/  @!P5 IMAD.MOV.U32 R3, RZ, RZ, R5 ;  /* 0x000000ffff03d224 */ /* 0x001fc600078e0005 */
[----:B---3--:R-:W-:Y:S04]  /*34720*/  STL [R1+0x284c], R50 ;  /* 0x00284c3201007387 */ /* 0x008fe80000100800 */
[----:B------:R-:W3:Y:S04]  /*34730*/  LDL R9, [R1+0x1674] ;  /* 0x0016740001097983 */ /* 0x000ee80000100800 */
[----:B------:R-:W3:Y:S04]  /*34740*/  LDL R8, [R1+0x1678] ;  /* 0x0016780001087983 */ /* 0x000ee80000100800 */
[----:B----4-:R-:W-:Y:S04]  /*34750*/  STL [R1+0x2850], R48 ;  /* 0x0028503001007387 */ /* 0x010fe80000100800 */
[----:B------:R-:W4:Y:S04]  /*34760*/  LDL R11, [R1+0x166c] ;  /* 0x00166c00010b7983 */ /* 0x000f280000100800 */
[----:B------:R-:W4:Y:S01]  /*34770*/  LDL R10, [R1+0x1670] ;  /* 0x00167000010a7983 */ /* 0x000f220000100800 */
[----:B--2---:R-:W-:-:S03]  /*34780*/  @!P5 IMAD.MOV.U32 R2, RZ, RZ, R4 ;  /* 0x000000ffff02d224 */ /* 0x004fc600078e0004 */
[----:B------:R-:W-:Y:S04]  /*34790*/  STL [R1+0x2848], R46 ;  /* 0x0028482e01007387 */ /* 0x000fe80000100800 */
[----:B------:R-:W2:Y:S04]  /*347a0*/  LDL R5, [R1+0x1664] ;  /* 0x0016640001057983 */ /* 0x000ea80000100800 */
[----:B------:R-:W2:Y:S04]  /*347b0*/  LDL R4, [R1+0x1668] ;  /* 0x0016680001047983 */ /* 0x000ea80000100800 */
[----:B------:R0:W2:Y:S02]  /*347c0*/  @!P5 LDG.E.U8 R44, desc[UR32][R2.64] ;  /* 0x00000020022cd981 */ /* 0x0000a4000c1e1100 */
[----:B0-----:R-:W-:-:S02]  /*347d0*/  @!P0 IMAD.MOV.U32 R2, RZ, RZ, R12 ;  /* 0x000000ffff028224 */ /* 0x001fc400078e000c */
[----:B------:R-:W-:-:S05]  /*347e0*/  @!P0 IMAD.MOV.U32 R3, RZ, RZ, R13 ;  /* 0x000000ffff038224 */ /* 0x000fca00078e000d */
[----:B------:R0:W2:Y:S02]  /*347f0*/  @!P0 LDG.E.U8 R42, desc[UR32][R2.64] ;  /* 0x00000020022a8981 */ /* 0x0000a4000c1e1100 */
[----:B0-----:R-:W-:Y:S02]  /*34800*/  @!P3 IMAD.MOV.U32 R2, RZ, RZ, R6 ;  /* 0x000000ffff02b224 */ /* 0x001fe400078e0006 */
[----:B------:R-:W-:-:S05]  /*34810*/  @!P3 IMAD.MOV.U32 R3, RZ, RZ, R7 ;  /* 0x000000ffff03b224 */ /* 0x000fca00078e0007 */
[----:B------:R0:W2:Y:S02]  /*34820*/  @!P3 LDG.E.U8 R40, desc[UR32][R2.64] ;  /* 0x000000200228b981 */ /* 0x0000a4000c1e1100 */
[----:B0-----:R-:W-:Y:S02]  /*34830*/  @!P4 IMAD.MOV.U32 R2, RZ, RZ, R14 ;  /* 0x000000ffff02c224 */ /* 0x001fe400078e000e */
[----:B------:R-:W-:-:S05]  /*34840*/  @!P4 IMAD.MOV.U32 R3, RZ, RZ, R15 ;  /* 0x000000ffff03c224 */ /* 0x000fca00078e000f */
[----:B------:R3:W2:Y:S02]  /*34850*/  @!P4 LDG.E.U8 R38, desc[UR32][R2.64] ;  /* 0x000000200226c981 */ /* 0x0006a4000c1e1100 */
[----:B---3--:R-:W-:Y:S02]  /*34860*/  @!P5 IMAD.MOV.U32 R3, RZ, RZ, R9 ;  /* 0x000000ffff03d224 */ /* 0x008fe400078e0009 */
[----:B------:R-:W-:-:S05]  /*34870*/  @!P5 IMAD.MOV.U32 R2, RZ, RZ, R8 ;  /* 0x000000ffff02d224 */ /* 0x000fca00078e0008 */
[----:B------:R4:W3:Y:S02]  /*34880*/  @!P5 LDG.E.U8 R36, desc[UR32][R2.64] ;  /* 0x000000200224d981 */ /* 0x0008e4000c1e1100 */
[----:B----4-:R-:W-:Y:S02]  /*34890*/  @!P0 IMAD.MOV.U32 R3, RZ, RZ, R11 ;  /* 0x000000ffff038224 */ /* 0x010fe400078e000b */
[----:B------:R-:W-:-:S05]  /*348a0*/  @!P0 IMAD.MOV.U32 R2, RZ, RZ, R10 ;  /* 0x000000ffff028224 */ /* 0x000fca00078e000a */
[----:B------:R0:W4:Y:S04]  /*348b0*/  @!P0 LDG.E.U8 R34, desc[UR32][R2.64] ;  /* 0x0000002002228981 */ /* 0x000128000c1e1100 */
[----:B--2---:R-:W2:Y:S04]  /*348c0*/  @!P3 LDG.E.U8 R32, desc[UR32][R4.64] ;  /* 0x000000200420b981 */ /* 0x004ea8000c1e1100 */
[----:B------:R-:W-:Y:S04]  /*348d0*/  STL [R1+0x2854], R44 ;  /* 0x0028542c01007387 */ /* 0x000fe80000100800 */
[----:B------:R-:W2:Y:S04]  /*348e0*/  LDL R13, [R1+0x165c] ;  /* 0x00165c00010d7983 */ /* 0x000ea80000100800 */
[----:B------:R-:W2:Y:S04]  /*348f0*/  LDL R12, [R1+0x1660] ;  /* 0x00166000010c7983 */ /* 0x000ea80000100800 */
        /* <DEDUP_REMOVED lines=8> */
[----:B------:R-:W2:Y:S01]  /*34980*/  LDL R8, [R1+0x1648] ;  /* 0x0016480001087983 */ /* 0x000ea20000100800 */
[----:B0-----:R-:W-:-:S03]  /*34990*/  PRMT R2, RZ, 0x7610, R2 ;  /* 0x00007610ff027816 */ /* 0x001fc60000000002 */
[----:B---3--:R-:W-:Y:S04]  /*349a0*/  STL [R1+0x285c], R36 ;  /* 0x00285c2401007387 */ /* 0x008fe80000100800 */
[----:B------:R-:W3:Y:S04]  /*349b0*/  LDL R17, [R1+0x163c] ;  /* 0x00163c0001117983 */ /* 0x000ee80000100800 */
[----:B-1----:R-:W3:Y:S04]  /*349c0*/  LDL R16, [R1+0x1640] ;  /* 0x0016400001107983 */ /* 0x002ee80000100800 */
[----:B----4-:R-:W-:Y:S04]  /*349d0*/  STL [R1+0x2860], R34 ;  /* 0x0028602201007387 */ /* 0x010fe80000100800 */
[----:B------:R-:W4:Y:S04]  /*349e0*/  LDL R11, [R1+0x1634] ;  /* 0x00163400010b7983 */ /* 0x000f280000100800 */
[----:B------:R-:W4:Y:S04]  /*349f0*/  LDL R10, [R1+0x1638] ;  /* 0x00163800010a7983 */ /* 0x000f280000100800 */
[----:B--2---:R-:W-:Y:S04]  /*34a00*/  STL [R1+0x2864], R32 ;  /* 0x0028642001007387 */ /* 0x004fe80000100800 */
[----:B------:R-:W2:Y:S04]  /*34a10*/  LDL R19, [R1+0x162c] ;  /* 0x00162c0001137983 */ /* 0x000ea80000100800 */
[----:B------:R-:W2:Y:S01]  /*34a20*/  LDL R18, [R1+0x1630] ;  /* 0x0016300001127983 */ /* 0x000ea20000100800 */
[----:B------:R-:W-:-:S02]  /*34a30*/  @!P4 IMAD.MOV.U32 R4, RZ, RZ, R12 ;  /* 0x000000ffff04c224 */ /* 0x000fc400078e000c */
[----:B------:R-:W-:-:S05]  /*34a40*/  @!P4 IMAD.MOV.U32 R5, RZ, RZ, R13 ;  /* 0x000000ffff05c224 */ /* 0x000fca00078e000d */
[----:B------:R0:W2:Y:S01]  /*34a50*/  @!P4 LDG.E.U8 R2, desc[UR32][R4.64] ;  /* 0x000000200402c981 */ /* 0x0000a2000c1e1100 */
[----:B------:R-:W-:Y:S02]  /*34a60*/  PRMT R3, RZ, 0x7610, R3 ;  /* 0x00007610ff037816 */ /* 0x000fe40000000003 */
[----:B0-----:R-:W-:-:S04]  /*34a70*/  PRMT R4, RZ, 0x7610, R4 ;  /* 0x00007610ff047816 */ /* 0x001fc80000000004 */
[----:B------:R0:W2:Y:S01]  /*34a80*/  @!P5 LDG.E.U8 R3, desc[UR32][R6.64] ;  /* 0x000000200603d981 */ /* 0x0000a2000c1e1100 */
[----:B------:R-:W-:Y:S01]  /*34a90*/  PRMT R5, RZ, 0x7610, R5 ;  /* 0x00007610ff057816 */ /* 0x000fe20000000005 */
[----:B0-----:R-:W-:Y:S02]  /*34aa0*/  @!P0 IMAD.MOV.U32 R7, RZ, RZ, R15 ;  /* 0x000000ffff078224 */ /* 0x001fe400078e000f */
[----:B------:R-:W-:-:S05]  /*34ab0*/  @!P0 IMAD.MOV.U32 R6, RZ, RZ, R14 ;  /* 0x000000ffff068224 */ /* 0x000fca00078e000e */
[----:B------:R0:W2:Y:S02]  /*34ac0*/  @!P0 LDG.E.U8 R4, desc[UR32][R6.64] ;  /* 0x0000002006048981 */ /* 0x0000a4000c1e1100 */
[----:B0-----:R-:W-:Y:S02]  /*34ad0*/  PRMT R6, RZ, 0x7610, R6 ;  /* 0x00007610ff067816 */ /* 0x001fe40000000006 */
[----:B------:R3:W2:Y:S01]  /*34ae0*/  @!P3 LDG.E.U8 R5, desc[UR32][R8.64] ;  /* 0x000000200805b981 */ /* 0x0006a2000c1e1100 */
[----:B------:R-:W-:Y:S01]  /*34af0*/  PRMT R7, RZ, 0x7610, R7 ;  /* 0x00007610ff077816 */ /* 0x000fe20000000007 */
[----:B---3--:R-:W-:Y:S02]  /*34b00*/  @!P4 IMAD.MOV.U32 R9, RZ, RZ, R17 ;  /* 0x000000ffff09c224 */ /* 0x008fe400078e0011 */
[----:B------:R-:W-:-:S05]  /*34b10*/  @!P4 IMAD.MOV.U32 R8, RZ, RZ, R16 ;  /* 0x000000ffff08c224 */ /* 0x000fca00078e0010 */
[----:B------:R0:W3:Y:S02]  /*34b20*/  @!P4 LDG.E.U8 R6, desc[UR32][R8.64] ;  /* 0x000000200806c981 */ /* 0x0000e4000c1e1100 */
[----:B0-----:R-:W-:Y:S02]  /*34b30*/  PRMT R8, RZ, 0x7610, R8 ;  /* 0x00007610ff087816 */ /* 0x001fe40000000008 */
[----:B----4-:R2:W4:Y:S02]  /*34b40*/  @!P5 LDG.E.U8 R7, desc[UR32][R10.64] ;  /* 0x000000200a07d981 */ /* 0x010524000c1e1100 */
[----:B--2---:R-:W-:Y:S02]  /*34b50*/  @!P0 IMAD.MOV.U32 R11, RZ, RZ, R19 ;  /* 0x000000ffff0b8224 */ /* 0x004fe400078e0013 */
[----:B------:R-:W-:-:S05]  /*34b60*/  @!P0 IMAD.MOV.U32 R10, RZ, RZ, R18 ;  /* 0x000000ffff0a8224 */ /* 0x000fca00078e0012 */
[----:B------:R-:W2:Y:S04]  /*34b70*/  @!P0 LDG.E.U8 R8, desc[UR32][R10.64] ;  /* 0x000000200a088981 */ /* 0x000ea8000c1e1100 */
[----:B------:R-:W-:Y:S04]  /*34b80*/  STL [R1+0x2868], R2 ;  /* 0x0028680201007387 */ /* 0x000fe80000100800 */
[----:B------:R-:W2:Y:S04]  /*34b90*/  LDL R13, [R1+0x1624] ;  /* 0x00162400010d7983 */ /* 0x000ea80000100800 */
[----:B------:R-:W2:Y:S04]  /*34ba0*/  LDL R12, [R1+0x1628] ;  /* 0x00162800010c7983 */ /* 0x000ea80000100800 */
[----:B------:R0:W-:Y:S04]  /*34bb0*/  STL [R1+0x286c], R3 ;  /* 0x00286c0301007387 */ /* 0x0001e80000100800 */
[----:B------:R-:W2:Y:S04]  /*34bc0*/  LDL R15, [R1+0x161c] ;  /* 0x00161c00010f7983 */ /* 0x000ea80000100800 */
[----:B------:R-:W2:Y:S04]  /*34bd0*/  LDL R14, [R1+0x1620] ;  /* 0x00162000010e7983 */ /* 0x000ea80000100800 */
[----:B------:R-:W-:Y:S04]  /*34be0*/  STL [R1+0x2870], R4 ;  /* 0x0028700401007387 */ /* 0x000fe80000100800 */
[----:B0-----:R-:W2:Y:S04]  /*34bf0*/  LDL R3, [R1+0x1614] ;  /* 0x0016140001037983 */ /* 0x001ea80000100800 */
[----:B------:R-:W2:Y:S04]  /*34c00*/  LDL R2, [R1+0x1618] ;  /* 0x0016180001027983 */ /* 0x000ea80000100800 */
[----:B------:R-:W-:Y:S04]  /*34c10*/  STL [R1+0x2874], R5 ;  /* 0x0028740501007387 */ /* 0x000fe80000100800 */
[----:B------:R-:W2:Y:S04]  /*34c20*/  LDL R22, [R1+0x160c] ;  /* 0x00160c0001167983 */ /* 0x000ea80000100800 */
[----:B------:R-:W2:Y:S01]  /*34c30*/  LDL R17, [R1+0x1610] ;  /* 0x0016100001117983 */ /* 0x000ea20000100800 */
[----:B------:R-:W-:-:S03]  /*34c40*/  PRMT R9, RZ, 0x7610, R9 ;  /* 0x00007610ff097816 */ /* 0x000fc60000000009 */
[----:B---3--:R0:W-:Y:S04]  /*34c50*/  STL [R1+0x2878], R6 ;  /* 0x0028780601007387 */ /* 0x0081e80000100800 */
[----:B------:R-:W3:Y:S04]  /*34c60*/  LDL R16, [R1+0x1604] ;  /* 0x0016040001107983 */ /* 0x000ee80000100800 */
[----:B0-----:R-:W3:Y:S04]  /*34c70*/  LDL R6, [R1+0x1608] ;  /* 0x0016080001067983 */ /* 0x001ee80000100800 */
[----:B----4-:R-:W-:Y:S04]  /*34c80*/  STL [R1+0x287c], R7 ;  /* 0x00287c0701007387 */ /* 0x010fe80000100800 */
[----:B------:R-:W4:Y:S04]  /*34c90*/  LDL R19, [R1+0x15fc] ;  /* 0x0015fc0001137983 */ /* 0x000f280000100800 */
[----:B------:R-:W4:Y:S04]  /*34ca0*/  LDL R18, [R1+0x1600] ;  /* 0x0016000001127983 */ /* 0x000f280000100800 */
[----:B--2---:R-:W-:Y:S04]  /*34cb0*/  STL [R1+0x2880], R8 ;  /* 0x0028800801007387 */ /* 0x004fe80000100800 */
[----:B------:R-:W2:Y:S04]  /*34cc0*/  LDL R5, [R1+0x15f4] ;  /* 0x0015f40001057983 */ /* 0x000ea80000100800 */
[----:B------:R-:W2:Y:S04]  /*34cd0*/  LDL R4, [R1+0x15f8] ;  /* 0x0015f80001047983 */ /* 0x000ea80000100800 */
[----:B------:R0:W2:Y:S01]  /*34ce0*/  @!P3 LDG.E.U8 R9, desc[UR32][R12.64] ;  /* 0x000000200c09b981 */ /* 0x0000a2000c1e1100 */
[----:B------:R-:W-:-:S02]  /*34cf0*/  PRMT R10, RZ, 0x7610, R10 ;  /* 0x00007610ff0a7816 */ /* 0x000fc4000000000a */
[----:B------:R-:W-:Y:S01]  /*34d00*/  PRMT R11, RZ, 0x7610, R11 ;  /* 0x00007610ff0b7816 */ /* 0x000fe2000000000b */
[----:B0-----:R-:W-:Y:S02]  /*34d10*/  @!P4 IMAD.MOV.U32 R13, RZ, RZ, R15 ;  /* 0x000000ffff0dc224 */ /* 0x001fe400078e000f */
[----:B------:R-:W-:-:S05]  /*34d20*/  @!P4 IMAD.MOV.U32 R12, RZ, RZ, R14 ;  /* 0x000000ffff0cc224 */ /* 0x000fca00078e000e */
[----:B------:R0:W2:Y:S01]  /*34d30*/  @!P4 LDG.E.U8 R10, desc[UR32][R12.64] ;  /* 0x000000200c0ac981 */ /* 0x0000a2000c1e1100 */
[----:B------:R-:W-:Y:S02]  /*34d40*/  @!P5 IMAD.MOV.U32 R15, RZ, RZ, R3 ;  /* 0x000000ffff0fd224 */ /* 0x000fe400078e0003 */
[----:B------:R-:W-:Y:S01]  /*34d50*/  @!P5 IMAD.MOV.U32 R14, RZ, RZ, R2 ;  /* 0x000000ffff0ed224 */ /* 0x000fe200078e0002 */
[----:B0-----:R-:W-:Y:S02]  /*34d60*/  PRMT R12, RZ, 0x7610, R12 ;  /* 0x00007610ff0c7816 */ /* 0x001fe4000000000c */
[----:B------:R-:W-:Y:S02]  /*34d70*/  PRMT R13, RZ, 0x7610, R13 ;  /* 0x00007610ff0d7816 */ /* 0x000fe4000000000d */
[----:B------:R0:W2:Y:S02]  /*34d80*/  @!P5 LDG.E.U8 R11, desc[UR32][R14.64] ;  /* 0x000000200e0bd981 */ /* 0x0000a4000c1e1100 */
[----:B0-----:R-:W-:-:S02]  /*34d90*/  @!P0 IMAD.MOV.U32 R14, RZ, RZ, R17 ;  /* 0x000000ffff0e8224 */ /* 0x001fc400078e0011 */
[----:B------:R-:W-:-:S05]  /*34da0*/  @!P0 IMAD.MOV.U32 R15, RZ, RZ, R22 ;  /* 0x000000ffff0f8224 */ /* 0x000fca00078e0016 */
[----:B------:R0:W2:Y:S02]  /*34db0*/  @!P0 LDG.E.U8 R12, desc[UR32][R14.64] ;  /* 0x000000200e0c8981 */ /* 0x0000a4000c1e1100 */
[----:B0-----:R-:W-:Y:S02]  /*34dc0*/  PRMT R14, RZ, 0x7610, R14 ;  /* 0x00007610ff0e7816 */ /* 0x001fe4000000000e */
[----:B------:R-:W-:Y:S01]  /*34dd0*/  PRMT R15, RZ, 0x7610, R15 ;  /* 0x00007610ff0f7816 */ /* 0x000fe2000000000f */
[----:B---3--:R-:W-:Y:S02]  /*34de0*/  @!P3 IMAD.MOV.U32 R17, RZ, RZ, R16 ;  /* 0x000000ffff11b224 */ /* 0x008fe400078e0010 */
[----:B------:R-:W-:-:S05]  /*34df0*/  @!P3 IMAD.MOV.U32 R16, RZ, RZ, R6 ;  /* 0x000000ffff10b224 */ /* 0x000fca00078e0006 */
[----:B------:R4:W3:Y:S02]  /*34e00*/  @!P3 LDG.E.U8 R13, desc[UR32][R16.64] ;  /* 0x00000020100db981 */ /* 0x0008e4000c1e1100 */
[----:B----4-:R-:W-:Y:S02]  /*34e10*/  @!P4 IMAD.MOV.U32 R16, RZ, RZ, R18 ;  /* 0x000000ffff10c224 */ /* 0x010fe400078e0012 */
[----:B------:R-:W-:Y:S02]  /*34e20*/  @!P4 IMAD.MOV.U32 R17, RZ, RZ, R19 ;  /* 0x000000ffff11c224 */ /* 0x000fe400078e0013 */
[----:B--2---:R-:W-:Y:S02]  /*34e30*/  @!P5 IMAD.MOV.U32 R19, RZ, RZ, R5 ;  /* 0x000000ffff13d224 */ /* 0x004fe400078e0005 */
[----:B------:R-:W-:Y:S01]  /*34e40*/  @!P5 IMAD.MOV.U32 R18, RZ, RZ, R4 ;  /* 0x000000ffff12d224 */ /* 0x000fe200078e0004 */
[----:B------:R0:W2:Y:S04]  /*34e50*/  @!P4 LDG.E.U8 R14, desc[UR32][R16.64] ;  /* 0x00000020100ec981 */ /* 0x0000a8000c1e1100 */
[----:B------:R1:W-:Y:S04]  /*34e60*/  STL [R1+0x2884], R9 ;  /* 0x0028840901007387 */ /* 0x0003e80000100800 */
[----:B------:R-:W4:Y:S04]  /*34e70*/  LDL R21, [R1+0x15ec] ;  /* 0x0015ec0001157983 */ /* 0x000f280000100800 */
[----:B------:R-:W4:Y:S04]  /*34e80*/  LDL R20, [R1+0x15f0] ;  /* 0x0015f00001147983 */ /* 0x000f280000100800 */
[----:B------:R4:W4:Y:S04]  /*34e90*/  @!P5 LDG.E.U8 R15, desc[UR32][R18.64] ;  /* 0x00000020120fd981 */ /* 0x000928000c1e1100 */
[----:B------:R-:W-:Y:S04]  /*34ea0*/  STL [R1+0x2888], R10 ;  /* 0x0028880a01007387 */ /* 0x000fe80000100800 */
[----:B------:R-:W4:Y:S04]  /*34eb0*/  LDL R3, [R1+0x15e4] ;  /* 0x0015e40001037983 */ /* 0x000f280000100800 */
[----:B------:R-:W4:Y:S04]  /*34ec0*/  LDL R2, [R1+0x15e8] ;  /* 0x0015e80001027983 */ /* 0x000f280000100800 */
[----:B------:R-:W-:Y:S04]  /*34ed0*/  STL [R1+0x288c], R11 ;  /* 0x00288c0b01007387 */ /* 0x000fe80000100800 */
[----:B-1----:R-:W4:Y:S04]  /*34ee0*/  LDL R9, [R1+0x15dc] ;  /* 0x0015dc0001097983 */ /* 0x002f280000100800 */
[----:B------:R-:W4:Y:S01]  /*34ef0*/  LDL R8, [R1+0x15e0] ;  /* 0x0015e00001087983 */ /* 0x000f220000100800 */
[----:B0-----:R-:W-:-:S03]  /*34f00*/  PRMT R16, RZ, 0x7610, R16 ;  /* 0x00007610ff107816 */ /* 0x001fc60000000010 */
[----:B------:R-:W-:Y:S04]  /*34f10*/  STL [R1+0x2890], R12 ;  /* 0x0028900c01007387 */ /* 0x000fe80000100800 */
[----:B------:R-:W4:Y:S04]  /*34f20*/  LDL R7, [R1+0x15d4] ;  /* 0x0015d40001077983 */ /* 0x000f280000100800 */
[----:B------:R-:W4:Y:S04]  /*34f30*/  LDL R6, [R1+0x15d8] ;  /* 0x0015d80001067983 */ /* 0x000f280000100800 */
[----:B---3--:R0:W-:Y:S04]  /*34f40*/  STL [R1+0x2894], R13 ;  /* 0x0028940d01007387 */ /* 0x0081e80000100800 */
[----:B--2---:R-:W-:Y:S04]  /*34f50*/  STL [R1+0x2898], R14 ;  /* 0x0028980e01007387 */ /* 0x004fe80000100800 */
[----:B------:R-:W2:Y:S04]  /*34f60*/  LDL R5, [R1+0x15cc] ;  /* 0x0015cc0001057983 */ /* 0x000ea80000100800 */
[----:B------:R-:W3:Y:S01]  /*34f70*/  LDL R4, [R1+0x15d0] ;  /* 0x0015d00001047983 */ /* 0x000ee20000100800 */
[----:B----4-:R-:W-:-:S03]  /*34f80*/  @!P0 IMAD.MOV.U32 R18, RZ, RZ, R20 ;  /* 0x000000ffff128224 */ /* 0x010fc600078e0014 */
[----:B------:R1:W-:Y:S01]  /*34f90*/  STL [R1+0x289c], R15 ;  /* 0x00289c0f01007387 */ /* 0x0003e20000100800 */
[----:B------:R-:W-:-:S03]  /*34fa0*/  @!P0 IMAD.MOV.U32 R19, RZ, RZ, R21 ;  /* 0x000000ffff138224 */ /* 0x000fc600078e0015 */
[----:B0-----:R-:W4:Y:S04]  /*34fb0*/  LDL R13, [R1+0x15c4] ;  /* 0x0015c400010d7983 */ /* 0x001f280000100800 */
[----:B------:R-:W4:Y:S04]  /*34fc0*/  LDL R12, [R1+0x15c8] ;  /* 0x0015c800010c7983 */ /* 0x000f280000100800 */
[----:B------:R0:W4:Y:S01]  /*34fd0*/  @!P0 LDG.E.U8 R16, desc[UR32][R18.64] ;  /* 0x0000002012108981 */ /* 0x000122000c1e1100 */
[----:B------:R-:W-:Y:S01]  /*34fe0*/  PRMT R17, RZ, 0x7610, R17 ;  /* 0x00007610ff117816 */ /* 0x000fe20000000011 */
[----:B------:R-:W-:-:S02]  /*34ff0*/  @!P3 IMAD.MOV.U32 R21, RZ, RZ, R3 ;  /* 0x000000ffff15b224 */ /* 0x000fc400078e0003 */
[----:B------:R-:W-:Y:S01]  /*35000*/  @!P3 IMAD.MOV.U32 R20, RZ, RZ, R2 ;  /* 0x000000ffff14b224 */ /* 0x000fe200078e0002 */
[----:B0-----:R-:W-:-:S04]  /*35010*/  PRMT R18, RZ, 0x7610, R18 ;  /* 0x00007610ff127816 */ /* 0x001fc80000000012 */
[----:B------:R0:W4:Y:S01]  /*35020*/  @!P3 LDG.E.U8 R17, desc[UR32][R20.64] ;  /* 0x000000201411b981 */ /* 0x000122000c1e1100 */
[----:B------:R-:W-:Y:S01]  /*35030*/  PRMT R19, RZ, 0x7610, R19 ;  /* 0x00007610ff137816 */ /* 0x000fe20000000013 */
[----:B0-----:R-:W-:Y:S02]  /*35040*/  @!P4 IMAD.MOV.U32 R21, RZ, RZ, R9 ;  /* 0x000000ffff15c224 */ /* 0x001fe400078e0009 */
[----:B------:R-:W-:-:S05]  /*35050*/  @!P4 IMAD.MOV.U32 R20, RZ, RZ, R8 ;  /* 0x000000ffff14c224 */ /* 0x000fca00078e0008 */
[----:B------:R0:W4:Y:S01]  /*35060*/  @!P4 LDG.E.U8 R18, desc[UR32][R20.64] ;  /* 0x000000201412c981 */ /* 0x000122000c1e1100 */
[----:B------:R-:W-:Y:S02]  /*35070*/  @!P5 IMAD.MOV.U32 R23, RZ, RZ, R7 ;  /* 0x000000ffff17d224 */ /* 0x000fe400078e0007 */
[----:B------:R-:W-:Y:S01]  /*35080*/  @!P5 IMAD.MOV.U32 R22, RZ, RZ, R6 ;  /* 0x000000ffff16d224 */ /* 0x000fe200078e0006 */
[----:B0-----:R-:W-:-:S04]  /*35090*/  PRMT R20, RZ, 0x7610, R20 ;  /* 0x00007610ff147816 */ /* 0x001fc80000000014 */
[----:B------:R2:W4:Y:S01]  /*350a0*/  @!P5 LDG.E.U8 R19, desc[UR32][R22.64] ;  /* 0x000000201613d981 */ /* 0x000522000c1e1100 */
[----:B------:R-:W-:Y:S01]  /*350b0*/  PRMT R21, RZ, 0x7610, R21 ;  /* 0x00007610ff157816 */ /* 0x000fe20000000015 */
[----:B--2---:R-:W-:Y:S02]  /*350c0*/  @!P0 IMAD.MOV.U32 R23, RZ, RZ, R5 ;  /* 0x000000ffff178224 */ /* 0x004fe400078e0005 */
[----:B---3--:R-:W-:Y:S02]  /*350d0*/  @!P0 IMAD.MOV.U32 R22, RZ, RZ, R4 ;  /* 0x000000ffff168224 */ /* 0x008fe400078e0004 */
[----:B----4-:R-:W-:-:S03]  /*350e0*/  @!P3 IMAD.MOV.U32 R25, RZ, RZ, R13 ;  /* 0x000000ffff19b224 */ /* 0x010fc600078e000d */
[----:B------:R-:W2:Y:S01]  /*350f0*/  @!P0 LDG.E.U8 R20, desc[UR32][R22.64] ;  /* 0x0000002016148981 */ /* 0x000ea2000c1e1100 */
[----:B------:R-:W-:-:S03]  /*35100*/  @!P3 IMAD.MOV.U32 R24, RZ, RZ, R12 ;  /* 0x000000ffff18b224 */ /* 0x000fc600078e000c */
[----:B------:R-:W-:Y:S04]  /*35110*/  STL [R1+0x28a0], R16 ;  /* 0x0028a01001007387 */ /* 0x000fe80000100800 */
[----:B------:R-:W3:Y:S04]  /*35120*/  LDL R3, [R1+0x15bc] ;  /* 0x0015bc0001037983 */ /* 0x000ee80000100800 */
[----:B------:R-:W4:Y:S04]  /*35130*/  LDL R2, [R1+0x15c0] ;  /* 0x0015c00001027983 */ /* 0x000f280000100800 */
[----:B------:R3:W4:Y:S04]  /*35140*/  @!P3 LDG.E.U8 R21, desc[UR32][R24.64] ;  /* 0x000000201815b981 */ /* 0x000728000c1e1100 */
[----:B------:R-:W-:Y:S04]  /*35150*/  STL [R1+0x28a4], R17 ;  /* 0x0028a41101007387 */ /* 0x000fe80000100800 */
[----:B------:R-:W4:Y:S04]  /*35160*/  LDL R11, [R1+0x15b4] ;  /* 0x0015b400010b7983 */ /* 0x000f280000100800 */
[----:B------:R-:W4:Y:S04]  /*35170*/  LDL R10, [R1+0x15b8] ;  /* 0x0015b800010a7983 */ /* 0x000f280000100800 */
[----:B------:R-:W4:Y:S04]  /*35180*/  LDL R9, [R1+0x15ac] ;  /* 0x0015ac0001097983 */ /* 0x000f280000100800 */
[----:B------:R-:W4:Y:S04]  /*35190*/  LDL R8, [R1+0x15b0] ;  /* 0x0015b00001087983 */ /* 0x000f280000100800 */
[----:B------:R-:W-:Y:S04]  /*351a0*/  STL [R1+0x28a8], R18 ;  /* 0x0028a81201007387 */ /* 0x000fe80000100800 */
[----:B-1----:R-:W4:Y:S04]  /*351b0*/  LDL R15, [R1+0x15a4] ;  /* 0x0015a400010f7983 */ /* 0x002f280000100800 */
[----:B------:R-:W4:Y:S04]  /*351c0*/  LDL R14, [R1+0x15a8] ;  /* 0x0015a800010e7983 */ /* 0x000f280000100800 */
[----:B------:R-:W4:Y:S04]  /*351d0*/  LDL R7, [R1+0x159c] ;  /* 0x00159c0001077983 */ /* 0x000f280000100800 */
[----:B------:R-:W4:Y:S04]  /*351e0*/  LDL R6, [R1+0x15a0] ;  /* 0x0015a00001067983 */ /* 0x000f280000100800 */
[----:B------:R0:W-:Y:S04]  /*351f0*/  STL [R1+0x28ac], R19 ;  /* 0x0028ac1301007387 */ /* 0x0001e80000100800 */
[----:B------:R-:W4:Y:S04]  /*35200*/  LDL R5, [R1+0x1594] ;  /* 0x0015940001057983 */ /* 0x000f280000100800 */
[----:B------:R-:W4:Y:S04]  /*35210*/  LDL R4, [R1+0x1598] ;  /* 0x0015980001047983 */ /* 0x000f280000100800 */
[----:B--2---:R-:W-:Y:S04]  /*35220*/  STL [R1+0x28b0], R20 ;  /* 0x0028b01401007387 */ /* 0x004fe80000100800 */
[----:B------:R-:W2:Y:S04]  /*35230*/  LDL R13, [R1+0x158c] ;  /* 0x00158c00010d7983 */ /* 0x000ea80000100800 */
[----:B------:R-:W2:Y:S01]  /*35240*/  LDL R12, [R1+0x1590] ;  /* 0x00159000010c7983 */ /* 0x000ea20000100800 */
[----:B---3--:R-:W-:-:S02]  /*35250*/  @!P4 IMAD.MOV.U32 R25, RZ, RZ, R3 ;  /* 0x000000ffff19c224 */ /* 0x008fc400078e0003 */
[----:B----4-:R-:W-:Y:S01]  /*35260*/  @!P4 IMAD.MOV.U32 R24, RZ, RZ, R2 ;  /* 0x000000ffff18c224 */ /* 0x010fe200078e0002 */
[----:B------:R-:W-:Y:S04]  /*35270*/  STL [R1+0x28b4], R21 ;  /* 0x0028b41501007387 */ /* 0x000fe80000100800 */
[----:B------:R-:W3:Y:S04]  /*35280*/  LDL R3, [R1+0x1584] ;  /* 0x0015840001037983 */ /* 0x000ee80000100800 */
[----:B------:R-:W4:Y:S01]  /*35290*/  LDL R2, [R1+0x1588] ;  /* 0x0015880001027983 */ /* 0x000f220000100800 */
[----:B------:R-:W-:-:S02]  /*352a0*/  PRMT R22, RZ, 0x7610, R22 ;  /* 0x00007610ff167816 */ /* 0x000fc40000000016 */
[----:B------:R-:W-:Y:S01]  /*352b0*/  PRMT R23, RZ, 0x7610, R23 ;  /* 0x00007610ff177816 */ /* 0x000fe20000000017 */
[----:B0-----:R-:W4:Y:S04]  /*352c0*/  LDL R19, [R1+0x1554] ;  /* 0x0015540001137983 */ /* 0x001f280000100800 */
[----:B------:R-:W4:Y:S04]  /*352d0*/  LDL R18, [R1+0x1558] ;  /* 0x0015580001127983 */ /* 0x000f280000100800 */
[----:B------:R0:W4:Y:S04]  /*352e0*/  @!P4 LDG.E.U8 R22, desc[UR32][R24.64] ;  /* 0x000000201816c981 */ /* 0x000128000c1e1100 */
[----:B------:R-:W4:Y:S04]  /*352f0*/  LDL R17, [R1+0x154c] ;  /* 0x00154c0001117983 */ /* 0x000f280000100800 */
[----:B------:R-:W4:Y:S01]  /*35300*/  LDL R16, [R1+0x1550] ;  /* 0x0015500001107983 */ /* 0x000f220000100800 */
[----:B------:R-:W-:-:S02]  /*35310*/  @!P5 IMAD.MOV.U32 R27, RZ, RZ, R11 ;  /* 0x000000ffff1bd224 */ /* 0x000fc400078e000b */
[----:B------:R-:W-:Y:S01]  /*35320*/  @!P5 IMAD.MOV.U32 R26, RZ, RZ, R10 ;  /* 0x000000ffff1ad224 */ /* 0x000fe200078e000a */
[----:B------:R-:W4:Y:S04]  /*35330*/  LDL R11, [R1+0x157c] ;  /* 0x00157c00010b7983 */ /* 0x000f280000100800 */
[----:B------:R-:W4:Y:S04]  /*35340*/  LDL R10, [R1+0x1580] ;  /* 0x00158000010a7983 */ /* 0x000f280000100800 */
[----:B------:R1:W4:Y:S01]  /*35350*/  @!P5 LDG.E.U8 R23, desc[UR32][R26.64] ;  /* 0x000000201a17d981 */ /* 0x000322000c1e1100 */
[----:B0-----:R-:W-:-:S02]  /*35360*/  PRMT R24, RZ, 0x7610, R24 ;  /* 0x00007610ff187816 */ /* 0x001fc40000000018 */
[----:B------:R-:W-:Y:S01]  /*35370*/  PRMT R25, RZ, 0x7610, R25 ;  /* 0x00007610ff197816 */ /* 0x000fe20000000019 */
[----:B-1----:R-:W-:Y:S02]  /*35380*/  @!P0 IMAD.MOV.U32 R26, RZ, RZ, R8 ;  /* 0x000000ffff1a8224 */ /* 0x002fe400078e0008 */
[----:B------:R-:W-:Y:S01]  /*35390*/  @!P0 IMAD.MOV.U32 R27, RZ, RZ, R9 ;  /* 0x000000ffff1b8224 */ /* 0x000fe200078e0009 */
[----:B------:R-:W4:Y:S04]  /*353a0*/  LDL R8, [R1+0x1578] ;  /* 0x0015780001087983 */ /* 0x000f280000100800 */
[----:B------:R-:W4:Y:S04]  /*353b0*/  LDL R9, [R1+0x1574] ;  /* 0x0015740001097983 */ /* 0x000f280000100800 */
[----:B------:R0:W4:Y:S01]  /*353c0*/  @!P0 LDG.E.U8 R24, desc[UR32][R26.64] ;  /* 0x000000201a188981 */ /* 0x000122000c1e1100 */
        /* <DEDUP_REMOVED lines=8> */
[----:B------:R-:W-:Y:S02]  /*35450*/  @!P4 IMAD.MOV.U32 R29, RZ, RZ, R7 ;  /* 0x000000ffff1dc224 */ /* 0x000fe400078e0007 */
[----:B------:R-:W-:Y:S02]  /*35460*/  @!P5 IMAD.MOV.U32 R31, RZ, RZ, R5 ;  /* 0x000000ffff1fd224 */ /* 0x000fe400078e0005 */
[----:B------:R-:W-:Y:S01]  /*35470*/  @!P5 IMAD.MOV.U32 R30, RZ, RZ, R4 ;  /* 0x000000ffff1ed224 */ /* 0x000fe200078e0004 */
[----:B------:R-:W4:Y:S04]  /*35480*/  LDL R7, [R1+0x156c] ;  /* 0x00156c0001077983 */ /* 0x000f280000100800 */
[----:B------:R-:W4:Y:S04]  /*35490*/  LDL R6, [R1+0x1570] ;  /* 0x0015700001067983 */ /* 0x000f280000100800 */
[----:B------:R0:W4:Y:S04]  /*354a0*/  @!P4 LDG.E.U8 R26, desc[UR32][R28.64] ;  /* 0x000000201c1ac981 */ /* 0x000128000c1e1100 */
[----:B------:R2:W4:Y:S04]  /*354b0*/  @!P5 LDG.E.U8 R27, desc[UR32][R30.64] ;  /* 0x000000201e1bd981 */ /* 0x000528000c1e1100 */
[----:B------:R-:W4:Y:S04]  /*354c0*/  LDL R5, [R1+0x1564] ;  /* 0x0015640001057983 */ /* 0x000f280000100800 */
[----:B------:R-:W4:Y:S01]  /*354d0*/  LDL R4, [R1+0x1568] ;  /* 0x0015680001047983 */ /* 0x000f220000100800 */
[----:B0-----:R-:W-:Y:S01]  /*354e0*/  PRMT R28, RZ, 0x7610, R28 ;  /* 0x00007610ff1c7816 */ /* 0x001fe2000000001c */
[----:B--2---:R-:W-:-:S02]  /*354f0*/  @!P0 IMAD.MOV.U32 R31, RZ, RZ, R13 ;  /* 0x000000ffff1f8224 */ /* 0x004fc400078e000d */
[----:B------:R-:W-:Y:S01]  /*35500*/  @!P0 IMAD.MOV.U32 R30, RZ, RZ, R12 ;  /* 0x000000ffff1e8224 */ /* 0x000fe200078e000c */
[----:B------:R-:W-:Y:S01]  /*35510*/  PRMT R29, RZ, 0x7610, R29 ;  /* 0x00007610ff1d7816 */ /* 0x000fe2000000001d */
[----:B------:R-:W2:Y:S04]  /*35520*/  LDL R13, [R1+0x153c] ;  /* 0x00153c00010d7983 */ /* 0x000ea80000100800 */
[----:B------:R3:W2:Y:S04]  /*35530*/  @!P0 LDG.E.U8 R28, desc[UR32][R30.64] ;  /* 0x000000201e1c8981 */ /* 0x0006a8000c1e1100 */
[----:B------:R-:W2:Y:S01]  /*35540*/  LDL R12, [R1+0x1540] ;  /* 0x00154000010c7983 */ /* 0x000ea20000100800 */
[----:B---3--:R-:W-:-:S02]  /*35550*/  @!P3 IMAD.MOV.U32 R31, RZ, RZ, R3 ;  /* 0x000000ffff1fb224 */ /* 0x008fc400078e0003 */
[----:B----4-:R-:W-:Y:S01]  /*35560*/  @!P3 IMAD.MOV.U32 R30, RZ, RZ, R2 ;  /* 0x000000ffff1eb224 */ /* 0x010fe200078e0002 */
[----:B------:R-:W3:Y:S04]  /*35570*/  LDL R3, [R1+0x155c] ;  /* 0x00155c0001037983 */ /* 0x000ee80000100800 */
[----:B------:R-:W4:Y:S04]  /*35580*/  LDL R2, [R1+0x1560] ;  /* 0x0015600001027983 */ /* 0x000f280000100800 */
[----:B------:R0:W2:Y:S02]  /*35590*/  @!P3 LDG.E.U8 R29, desc[UR32][R30.64] ;  /* 0x000000201e1db981 */ /* 0x0000a4000c1e1100 */
[----:B0-----:R-:W-:-:S02]  /*355a0*/  @!P4 IMAD.MOV.U32 R30, RZ, RZ, R10 ;  /* 0x000000ffff1ec224 */ /* 0x001fc400078e000a */
[----:B------:R-:W-:Y:S01]  /*355b0*/  @!P4 IMAD.MOV.U32 R31, RZ, RZ, R11 ;  /* 0x000000ffff1fc224 */ /* 0x000fe200078e000b */
        /* <DEDUP_REMOVED lines=18> */
[----:B---3--:R-:W-:-:S02]  /*356e0*/  @!P4 IMAD.MOV.U32 R31, RZ, RZ, R3 ;  /* 0x000000ffff1fc224 */ /* 0x008fc400078e0003 */
[----:B----4-:R-:W-:Y:S01]  /*356f0*/  @!P4 IMAD.MOV.U32 R30, RZ, RZ, R2 ;  /* 0x000000ffff1ec224 */ /* 0x010fe200078e0002 */
[----:B------:R-:W3:Y:S04]  /*35700*/  LDL R3, [R1+0x1514] ;  /* 0x0015140001037983 */ /* 0x000ee80000100800 */
[----:B------:R-:W4:Y:S04]  /*35710*/  LDL R2, [R1+0x1518] ;  /* 0x0015180001027983 */ /* 0x000f280000100800 */
[----:B------:R0:W4:Y:S02]  /*35720*/  @!P4 LDG.E.U8 R41, desc[UR32][R30.64] ;  /* 0x000000201e29c981 */ /* 0x000124000c1e1100 */
[----:B0-----:R-:W-:-:S02]  /*35730*/  @!P5 IMAD.MOV.U32 R30, RZ, RZ, R18 ;  /* 0x000000ffff1ed224 */ /* 0x001fc400078e0012 */
[----:B------:R-:W-:-:S05]  /*35740*/  @!P5 IMAD.MOV.U32 R31, RZ, RZ, R19 ;  /* 0x000000ffff1fd224 */ /* 0x000fca00078e0013 */
[----:B------:R0:W4:Y:S02]  /*35750*/  @!P5 LDG.E.U8 R43, desc[UR32][R30.64] ;  /* 0x000000201e2bd981 */ /* 0x000124000c1e1100 */
[----:B0-----:R-:W-:Y:S02]  /*35760*/  @!P0 IMAD.MOV.U32 R30, RZ, RZ, R16 ;  /* 0x000000ffff1e8224 */ /* 0x001fe400078e0010 */
[----:B------:R-:W-:-:S05]  /*35770*/  @!P0 IMAD.MOV.U32 R31, RZ, RZ, R17 ;  /* 0x000000ffff1f8224 */ /* 0x000fca00078e0011 */
[----:B------:R0:W4:Y:S02]  /*35780*/  @!P0 LDG.E.U8 R45, desc[UR32][R30.64] ;  /* 0x000000201e2d8981 */ /* 0x000124000c1e1100 */
[----:B0-----:R-:W-:Y:S02]  /*35790*/  @!P3 IMAD.MOV.U32 R30, RZ, RZ, R14 ;  /* 0x000000ffff1eb224 */ /* 0x001fe400078e000e */
[----:B------:R-:W-:-:S05]  /*357a0*/  @!P3 IMAD.MOV.U32 R31, RZ, RZ, R15 ;  /* 0x000000ffff1fb224 */ /* 0x000fca00078e000f */
[----:B------:R2:W4:Y:S02]  /*357b0*/  @!P3 LDG.E.U8 R47, desc[UR32][R30.64] ;  /* 0x000000201e2fb981 */ /* 0x000524000c1e1100 */
[----:B--2---:R-:W-:Y:S02]  /*357c0*/  @!P4 IMAD.MOV.U32 R30, RZ, RZ, R12 ;  /* 0x000000ffff1ec224 */ /* 0x004fe400078e000c */
        /* <DEDUP_REMOVED lines=12> */
[----:B------:R-:W-:Y:S01]  /*35890*/  @!P4 IMAD.MOV.U32 R31, RZ, RZ, R5 ;  /* 0x000000ffff1fc224 */ /* 0x000fe200078e0005 */
[----:B------:R-:W-:Y:S04]  /*358a0*/  LDS.U8 R4, [R0+UR4+0x808] ;  /* 0x0008080400047984 */ /* 0x000fe80008000000 */
[----:B------:R-:W-:Y:S04]  /*358b0*/  LDS.U8 R5, [R0+UR4+0x3890] ;  /* 0x0038900400057984 */ /* 0x000fe80008000000 */
[----:B------:R3:W2:Y:S02]  /*358c0*/  @!P4 LDG.E.U8 R57, desc[UR32][R30.64] ;  /* 0x000000201e39c981 */ /* 0x0006a4000c1e1100 */
[----:B---3--:R-:W-:-:S02]  /*358d0*/  @!P5 IMAD.MOV.U32 R31, RZ, RZ, R3 ;  /* 0x000000ffff1fd224 */ /* 0x008fc400078e0003 */
[----:B----4-:R-:W-:Y:S01]  /*358e0*/  @!P5 IMAD.MOV.U32 R30, RZ, RZ, R2 ;  /* 0x000000ffff1ed224 */ /* 0x010fe200078e0002 */
[----:B------:R-:W0:Y:S04]  /*358f0*/  LDS.U8 R3, [R0+UR4+0x110] ;  /* 0x0001100400037984 */ /* 0x000e280008000000 */
[----:B------:R-:W1:Y:S01]  /*35900*/  LDS.U8 R2, [R0+UR4+0x198] ;  /* 0x0001980400027984 */ /* 0x000e620008000000 */
[----:B------:R-:W3:Y:S03]  /*35910*/  S2R R46, SR_TID.X ;  /* 0x00000000002e7919 */ /* 0x000ee60000002100 */
[----:B------:R4:W2:Y:S04]  /*35920*/  @!P5 LDG.E.U8 R56, desc[UR32][R30.64] ;  /* 0x000000201e38d981 */ /* 0x0008a8000c1e1100 */
[----:B----4-:R-:W-:Y:S04]  /*35930*/  LDS.U8 R30, [R0+UR4] ;  /* 0x00000004001e7984 */ /* 0x010fe80008000000 */
[----:B------:R-:W-:Y:S04]  /*35940*/  LDS.U8 R31, [R0+UR4+0x88] ;  /* 0x00008804001f7984 */ /* 0x000fe80008000000 */
[----:B0-----:R-:W-:Y:S04]  /*35950*/  STL [R1+0x92c], R3 ;  /* 0x00092c0301007387 */ /* 0x001fe80000100800 */
[----:B------:R-:W0:Y:S04]  /*35960*/  LDS.U8 R3, [R0+UR4+0x118] ;  /* 0x0001180400037984 */ /* 0x000e280008000000 */
[----:B-1----:R-:W-:Y:S04]  /*35970*/  STL [R1+0x928], R2 ;  /* 0x0009280201007387 */ /* 0x002fe80000100800 */
[----:B------:R-:W1:Y:S04]  /*35980*/  LDS.U8 R2, [R0+UR4+0x190] ;  /* 0x0001900400027984 */ /* 0x000e680008000000 */
        /* <DEDUP_REMOVED lines=8> */
[----:B------:R-:W-:Y:S04]  /*35a10*/  STL [R1+0x28], R4 ;  /* 0x0000280401007387 */ /* 0x000fe80000100800 */
[----:B------:R-:W4:Y:S04]  /*35a20*/  LDS.U8 R4, [R0+UR4+0x990] ;  /* 0x0009900400047984 */ /* 0x000f280008000000 */
[----:B0-----:R-:W-:Y:S04]  /*35a30*/  STL [R1+0x20], R3 ;  /* 0x0000200301007387 */ /* 0x001fe80000100800 */
[----:B------:R-:W0:Y:S04]  /*35a40*/  LDS.U8 R3, [R0+UR4+0x1000] ;  /* 0x0010000400037984 */ /* 0x000e280008000000 */
[----:B-1----:R-:W-:Y:S04]  /*35a50*/  STL [R1+0x944], R2 ;  /* 0x0009440201007387 */ /* 0x002fe80000100800 */
[----:B------:R-:W1:Y:S04]  /*35a60*/  LDS.U8 R2, [R0+UR4+0x1088] ;  /* 0x0010880400027984 */ /* 0x000e680008000000 */
[----:B----4-:R-:W-:Y:S04]  /*35a70*/  STL [R1+0x940], R4 ;  /* 0x0009400401007387 */ /* 0x010fe80000100800 */
        /* <DEDUP_REMOVED lines=213> */
[----:B-1----:R1:W-:Y:S04]  /*367d0*/  STL [R1+0x2764], R2 ;  /* 0x0027640201007387 */ /* 0x0023e80000100800 */
[----:B----4-:R-:W-:Y:S04]  /*367e0*/  STL [R1+0x2760], R4 ;  /* 0x0027600401007387 */ /* 0x010fe80000100800 */
[----:B------:R-:W4:Y:S01]  /*367f0*/  LDS.U8 R4, [R0+UR4+0x3908] ;  /* 0x0039080400047984 */ /* 0x000f220008000000 */
[----:B-1----:R-:W-:-:S03]  /*36800*/  LOP3.LUT R2, R0, 0x20, RZ, 0x3c, !PT ;  /* 0x0000002000027812 */ /* 0x002fc600078e3cff */
[----:B0-----:R-:W-:Y:S04]  /*36810*/  STL [R1+0x266c], R3 ;  /* 0x00266c0301007387 */ /* 0x001fe80000100800 */
[----:B------:R-:W0:Y:S04]  /*36820*/  LDS.U8 R3, [R0+UR4+0x3980] ;  /* 0x0039800400037984 */ /* 0x000e280008000000 */
[----:B------:R-:W-:Y:S04]  /*36830*/  STL [R1+0x2668], R5 ;  /* 0x0026680501007387 */ /* 0x000fe80000100800 */
[----:B------:R-:W1:Y:S04]  /*36840*/  LDS.U8 R5, [R2+UR4] ;  /* 0x0000000402057984 */ /* 0x000e680008000000 */
        /* <DEDUP_REMOVED lines=248> */
[----:B0-----:R0:W-:Y:S04]  /*377d0*/  STL [R1+0x27a4], R3 ;  /* 0x0027a40301007387 */ /* 0x0011e80000100800 */
[----:B-1----:R-:W-:Y:S04]  /*377e0*/  STL [R1+0x27a0], R5 ;  /* 0x0027a00501007387 */ /* 0x002fe80000100800 */
[----:B------:R-:W1:Y:S04]  /*377f0*/  LDS.U8 R5, [R2+UR4+0x3890] ;  /* 0x0038900402057984 */ /* 0x000e680008000000 */
[----:B----4-:R-:W-:Y:S04]  /*37800*/  STL [R1+0x26ac], R4 ;  /* 0x0026ac0401007387 */ /* 0x010fe80000100800 */
[----:B------:R-:W4:Y:S04]  /*37810*/  LDS.U8 R4, [R2+UR4+0x3908] ;  /* 0x0039080402047984 */ /* 0x000f280008000000 */
[----:B------:R-:W3:Y:S01]  /*37820*/  LDS.U8 R2, [R2+UR4+0x3980] ;  /* 0x0039800402027984 */ /* 0x000ee20008000000 */
[----:B0-----:R-:W-:-:S05]  /*37830*/  LOP3.LUT R3, R0, 0x40, RZ, 0x3c, !PT ;  /* 0x0000004000037812 */ /* 0x001fca00078e3cff */
[----:B------:R-:W-:Y:S04]  /*37840*/  LDS.U8 R6, [R3+UR4+0x3890] ;  /* 0x0038900403067984 */ /* 0x000fe80008000000 */
[----:B-1----:R-:W-:Y:S04]  /*37850*/  STL [R1+0x26a8], R5 ;  /* 0x0026a80501007387 */ /* 0x002fe80000100800 */
[----:B------:R-:W0:Y:S04]  /*37860*/  LDS.U8 R5, [R3+UR4] ;  /* 0x0000000403057984 */ /* 0x000e280008000000 */
[----:B----4-:R-:W-:Y:S04]  /*37870*/  STL [R1+0x27ac], R4 ;  /* 0x0027ac0401007387 */ /* 0x010fe80000100800 */
[----:B------:R-:W1:Y:S04]  /*37880*/  LDS.U8 R4, [R3+UR4+0x88] ;  /* 0x0000880403047984 */ /* 0x000e680008000000 */
[----:B---3--:R-:W-:Y:S04]  /*37890*/  STL [R1+0x27a8], R2 ;  /* 0x0027a80201007387 */ /* 0x008fe80000100800 */
[----:B------:R-:W3:Y:S04]  /*378a0*/  LDS.U8 R2, [R3+UR4+0x110] ;  /* 0x0001100403027984 */ /* 0x000ee80008000000 */
[----:B0-----:R-:W-:Y:S04]  /*378b0*/  STL [R1+0x88c], R5 ;  /* 0x00088c0501007387 */ /* 0x001fe80000100800 */
[----:B------:R-:W0:Y:S04]  /*378c0*/  LDS.U8 R5, [R3+UR4+0x198] ;  /* 0x0001980403057984 */ /* 0x000e280008000000 */
[----:B-1----:R-:W-:Y:S04]  /*378d0*/  STL [R1+0x888], R4 ;  /* 0x0008880401007387 */ /* 0x002fe80000100800 */
        /* <DEDUP_REMOVED lines=241> */
[----:B---3--:R3:W-:Y:S02]  /*387f0*/  STL [R1+0x27e4], R2 ;  /* 0x0027e40201007387 */ /* 0x0087e40000100800 */
[----:B---3--:R-:W-:-:S02]  /*38800*/  LOP3.LUT R2, R0, 0x60, RZ, 0x3c, !PT ;  /* 0x0000006000027812 */ /* 0x008fc400078e3cff */
[----:B0-----:R-:W-:Y:S04]  /*38810*/  STL [R1+0x27e0], R5 ;  /* 0x0027e00501007387 */ /* 0x001fe80000100800 */
[----:B------:R-:W0:Y:S04]  /*38820*/  LDS.U8 R5, [R3+UR4+0x3908] ;  /* 0x0039080403057984 */ /* 0x000e280008000000 */
[----:B-1----:R-:W-:Y:S04]  /*38830*/  STL [R1+0x26ec], R4 ;  /* 0x0026ec0401007387 */ /* 0x002fe80000100800 */
[----:B------:R-:W1:Y:S04]  /*38840*/  LDS.U8 R4, [R3+UR4+0x3980] ;  /* 0x0039800403047984 */ /* 0x000e680008000000 */
[----:B------:R-:W3:Y:S04]  /*38850*/  LDS.U8 R3, [R2+UR4] ;  /* 0x0000000402037984 */ /* 0x000ee80008000000 */
[----:B------:R-:W-:Y:S04]  /*38860*/  STL [R1+0x26e8], R6 ;  /* 0x0026e80601007387 */ /* 0x000fe80000100800 */
        /* <DEDUP_REMOVED lines=211> */
[----:B------:R-:W4:Y:S04]  /*395a0*/  LDL.LU R40, [R1+0x4dc] ;  /* 0x0004dc0001287983 */ /* 0x000f280000300800 */
[----:B-1----:R-:W-:Y:S04]  /*395b0*/  STL [R1+0xd30], R4 ;  /* 0x000d300401007387 */ /* 0x002fe80000100800 */
[----:B------:R-:W2:Y:S04]  /*395c0*/  LDL.LU R42, [R1+0x4d8] ;  /* 0x0004d800012a7983 */ /* 0x000ea80000300800 */
[----:B---3--:R-:W-:Y:S04]  /*395d0*/  STL [R1+0xd2c], R3 ;  /* 0x000d2c0301007387 */ /* 0x008fe80000100800 */
[----:B------:R-:W0:Y:S04]  /*395e0*/  LDS.U8 R4, [R2+UR4+0x2900] ;  /* 0x0029000402047984 */ /* 0x000e280008000000 */
[----:B------:R-:W1:Y:S04]  /*395f0*/  LDS.U8 R3, [R2+UR4+0x2988] ;  /* 0x0029880402037984 */ /* 0x000e680008000000 */
[----:B------:R-:W3:Y:S04]  /*39600*/  LDL.LU R44, [R1+0x4d4] ;  /* 0x0004d400012c7983 */ /* 0x000ee80000300800 */
[----:B------:R-:W3:Y:S04]  /*39610*/  LDL.LU R48, [R1+0x4d0] ;  /* 0x0004d00001307983 */ /* 0x000ee80000300800 */
[----:B------:R-:W3:Y:S04]  /*39620*/  LDL.LU R50, [R1+0x3cc] ;  /* 0x0003cc0001327983 */ /* 0x000ee80000300800 */
[----:B------:R-:W3:Y:S04]  /*39630*/  LDL.LU R52, [R1+0x3c8] ;  /* 0x0003c80001347983 */ /* 0x000ee80000300800 */
[----:B------:R-:W3:Y:S04]  /*39640*/  LDL.LU R54, [R1+0x3c4] ;  /* 0x0003c40001367983 */ /* 0x000ee80000300800 */
[----:B------:R-:W1:Y:S04]  /*39650*/  LDS.U8 R5, [R2+UR4+0x2818] ;  /* 0x0028180402057984 */ /* 0x000e680008000000 */
[----:B0-----:R-:W-:Y:S04]  /*39660*/  STL [R1+0x2624], R4 ;  /* 0x0026240401007387 */ /* 0x001fe80000100800 */
[----:B------:R-:W0:Y:S04]  /*39670*/  LDS.U8 R4, [R2+UR4+0x2890] ;  /* 0x0028900402047984 */ /* 0x000e280008000000 */
[----:B-1----:R-:W-:Y:S04]  /*39680*/  STL [R1+0x2620], R3 ;  /* 0x0026200301007387 */ /* 0x002fe80000100800 */
[----:B------:R-:W1:Y:S04]  /*39690*/  LDS.U8 R3, [R2+UR4+0x2908] ;  /* 0x0029080402037984 */ /* 0x000e680008000000 */
[----:B------:R-:W-:Y:S04]  /*396a0*/  STL [R1+0xd38], R5 ;  /* 0x000d380501007387 */ /* 0x000fe80000100800 */
        /* <DEDUP_REMOVED lines=26> */
[----:B-1----:R-:W-:Y:S04]  /*39850*/  STL [R1+0x2824], R3 ;  /* 0x0028240301007387 */ /* 0x002fe80000100800 */
[----:B------:R-:W0:Y:S04]  /*39860*/  LDS.U8 R3, [R2+UR4+0x3818] ;  /* 0x0038180402037984 */ /* 0x000e280008000000 */
[----:B------:R-:W1:Y:S04]  /*39870*/  LDS.U8 R4, [R2+UR4+0x3890] ;  /* 0x0038900402047984 */ /* 0x000e680008000000 */
[----:B----4-:R-:W-:Y:S04]  /*39880*/  STL [R1+0x2820], R5 ;  /* 0x0028200501007387 */ /* 0x010fe80000100800 */
[----:B0-----:R-:W-:Y:S04]  /*39890*/  STL [R1+0x272c], R3 ;  /* 0x00272c0301007387 */ /* 0x001fe80000100800 */
[----:B------:R-:W0:Y:S04]  /*398a0*/  LDS.U8 R3, [R2+UR4+0x3908] ;  /* 0x0039080402037984 */ /* 0x000e280008000000 */
[----:B------:R-:W4:Y:S04]  /*398b0*/  LDS.U8 R2, [R2+UR4+0x3980] ;  /* 0x0039800402027984 */ /* 0x000f280008000000 */
[----:B-1----:R1:W-:Y:S01]  /*398c0*/  STL [R1+0x2728], R4 ;  /* 0x0027280401007387 */ /* 0x0023e20000100800 */
[----:B------:R-:W-:Y:S01]  /*398d0*/  LOP3.LUT R46, R46, 0x1f, RZ, 0xc0, !PT ;  /* 0x0000001f2e2e7812 */ /* 0x000fe200078ec0ff */
[----:B------:R-:W-:Y:S06]  /*398e0*/  BAR.SYNC.DEFER_BLOCKING 0x0 ;  /* 0x0000000000007b1d */ /* 0x000fec0000010000 */
[----:B0-----:R0:W-:Y:S04]  /*398f0*/  STL [R1+0x282c], R3 ;  /* 0x00282c0301007387 */ /* 0x0011e80000100800 */
[----:B----4-:R4:W-:Y:S04]  /*39900*/  STL [R1+0x2828], R2 ;  /* 0x0028280201007387 */ /* 0x0109e80000100800 */
        /* <DEDUP_REMOVED lines=17> */
[----:B-1----:R-:W3:Y:S04]  /*39a20*/  LDL.LU R4, [R1+0x29c] ;  /* 0x00029c0001047983 */ /* 0x002ee80000300800 */
[----:B0-----:R-:W3:Y:S04]  /*39a30*/  LDL.LU R3, [R1+0x298] ;  /* 0x0002980001037983 */ /* 0x001ee80000300800 */
[----:B----4-:R-:W4:Y:S04]  /*39a40*/  LDL.LU R2, [R1+0x294] ;  /* 0x0002940001027983 */ /* 0x010f280000300800 */
[----:B------:R-:W4:Y:S04]  /*39a50*/  LDL.LU R32, [R1+0x290] ;  /* 0x0002900001207983 */ /* 0x000f280000300800 */
[----:B------:R-:W4:Y:S04]  /*39a60*/  LDL.LU R34, [R1+0x27c] ;  /* 0x00027c0001227983 */ /* 0x000f280000300800 */
[----:B------:R-:W4:Y:S04]  /*39a70*/  LDL.LU R36, [R1+0x278] ;  /* 0x0002780001247983 */ /* 0x000f280000300800 */
[----:B------:R0:W-:Y:S04]  /*39a80*/  STS.U8 [R46+UR4], R40 ;  /* 0x000000282e007988 */ /* 0x0001e80008000004 */
[----:B------:R-:W4:Y:S04]  /*39a90*/  LDL.LU R38, [R1+0x274] ;  /* 0x0002740001267983 */ /* 0x000f280000300800 */
[----:B--2---:R1:W-:Y:S04]  /*39aa0*/  STS.U8 [R46+UR4+0x20], R42 ;  /* 0x0000202a2e007988 */ /* 0x0043e80008000004 */
[----:B---3--:R2:W-:Y:S04]  /*39ab0*/  STS.U8 [R46+UR4+0x40], R44 ;  /* 0x0000402c2e007988 */ /* 0x0085e80008000004 */
[----:B------:R3:W-:Y:S04]  /*39ac0*/  STS.U8 [R46+UR4+0x60], R48 ;  /* 0x000060302e007988 */ /* 0x0007e80008000004 */
[----:B------:R3:W-:Y:S04]  /*39ad0*/  STS.U8 [R46+UR4+0x120], R50 ;  /* 0x000120322e007988 */ /* 0x0007e80008000004 */
[----:B0-----:R-:W4:Y:S04]  /*39ae0*/  LDL.LU R40, [R1+0x270] ;  /* 0x0002700001287983 */ /* 0x001f280000300800 */
[----:B-1----:R-:W4:Y:S04]  /*39af0*/  LDL.LU R42, [R1+0x254] ;  /* 0x00025400012a7983 */ /* 0x002f280000300800 */
[----:B--2---:R-:W2:Y:S04]  /*39b00*/  LDL.LU R44, [R1+0x248] ;  /* 0x00024800012c7983 */ /* 0x004ea80000300800 */
[----:B---3--:R-:W3:Y:S04]  /*39b10*/  LDL.LU R48, [R1+0x244] ;  /* 0x0002440001307983 */ /* 0x008ee80000300800 */
[----:B------:R-:W3:Y:S04]  /*39b20*/  LDL.LU R50, [R1+0x240] ;  /* 0x0002400001327983 */ /* 0x000ee80000300800 */
[----:B------:R0:W-:Y:S04]  /*39b30*/  STS.U8 [R46+UR4+0x100], R52 ;  /* 0x000100342e007988 */ /* 0x0001e80008000004 */
[----:B------:R1:W-:Y:S04]  /*39b40*/  STS.U8 [R46+UR4+0x160], R54 ;  /* 0x000160362e007988 */ /* 0x0003e80008000004 */
[----:B0-----:R-:W3:Y:S04]  /*39b50*/  LDL.LU R52, [R1+0x21c] ;  /* 0x00021c0001347983 */ /* 0x001ee80000300800 */
[----:B-1----:R-:W3:Y:S04]  /*39b60*/  LDL.LU R54, [R1+0x218] ;  /* 0x0002180001367983 */ /* 0x002ee80000300800 */
[----:B------:R0:W-:Y:S04]  /*39b70*/  STS.U8 [R46+UR4+0x140], R21 ;  /* 0x000140152e007988 */ /* 0x0001e80008000004 */
        /* <DEDUP_REMOVED lines=32> */
[----:B----4-:R-:W4:Y:S04]  /*39d80*/  LDL.LU R6, [R1+0x198] ;  /* 0x0001980001067983 */ /* 0x010f280000300800 */
        /* <DEDUP_REMOVED lines=17> */
[----:B---3--:R3:W-:Y:S04]  /*39ea0*/  STS.U8 [R46+UR4+0x840], R48 ;  /* 0x000840302e007988 */ /* 0x0087e80008000004 */
[----:B------:R3:W-:Y:S04]  /*39eb0*/  STS.U8 [R46+UR4+0x860], R50 ;  /* 0x000860322e007988 */ /* 0x0007e80008000004 */
[----:B0-----:R-:W2:Y:S04]  /*39ec0*/  LDL.LU R40, [R1+0x14c] ;  /* 0x00014c0001287983 */ /* 0x001ea80000300800 */
[----:B-1----:R-:W2:Y:S04]  /*39ed0*/  LDL.LU R42, [R1+0x144] ;  /* 0x00014400012a7983 */ /* 0x002ea80000300800 */
[----:B------:R-:W2:Y:S04]  /*39ee0*/  LDL.LU R44, [R1+0x11c] ;  /* 0x00011c00012c7983 */ /* 0x000ea80000300800 */
        /* <DEDUP_REMOVED lines=18> */
[----:B------:R1:W-:Y:S04]  /*3a010*/  STS.U8 [R46+UR4+0xb40], R14 ;  /* 0x000b400e2e007988 */ /* 0x0003e80008000004 */
[----:B------:R1:W-:Y:S04]  /*3a020*/  STS.U8 [R46+UR4+0xb20], R13 ;  /* 0x000b200d2e007988 */ /* 0x0003e80008000004 */
[----:B------:R-:W3:Y:S04]  /*3a030*/  LDL.LU R16, [R1+0xd4] ;  /* 0x0000d40001107983 */ /* 0x000ee80000300800 */
[----:B------:R1:W-:Y:S04]  /*3a040*/  STS.U8 [R46+UR4+0xb00], R12 ;  /* 0x000b000c2e007988 */ /* 0x0003e80008000004 */
[----:B------:R1:W-:Y:S04]  /*3a050*/  STS.U8 [R46+UR4+0xc00], R11 ;  /* 0x000c000b2e007988 */ /* 0x0003e80008000004 */
[----:B------:R4:W-:Y:S04]  /*3a060*/  STS.U8 [R46+UR4+0xc20], R10 ;  /* 0x000c200a2e007988 */ /* 0x0009e80008000004 */
[----:B0-----:R-:W3:Y:S04]  /*3a070*/  LDL.LU R15, [R1+0xd0] ;  /* 0x0000d000010f7983 */ /* 0x001ee80000300800 */
[----:B-1----:R-:W3:Y:S04]  /*3a080*/  LDL.LU R14, [R1+0xbc] ;  /* 0x0000bc00010e7983 */ /* 0x002ee80000300800 */
[----:B------:R-:W3:Y:S04]  /*3a090*/  LDL.LU R13, [R1+0xb8] ;  /* 0x0000b800010d7983 */ /* 0x000ee80000300800 */
[----:B------:R-:W3:Y:S04]  /*3a0a0*/  LDL.LU R12, [R1+0xb4] ;  /* 0x0000b400010c7983 */ /* 0x000ee80000300800 */
[----:B------:R0:W-:Y:S04]  /*3a0b0*/  STS.U8 [R46+UR4+0xc40], R9 ;  /* 0x000c40092e007988 */ /* 0x0001e80008000004 */
[----:B------:R1:W-:Y:S04]  /*3a0c0*/  STS.U8 [R46+UR4+0xc60], R8 ;  /* 0x000c60082e007988 */ /* 0x0003e80008000004 */
[----:B------:R-:W3:Y:S04]  /*3a0d0*/  LDL.LU R11, [R1+0xb0] ;  /* 0x0000b000010b7983 */ /* 0x000ee80000300800 */
[----:B------:R1:W-:Y:S04]  /*3a0e0*/  STS.U8 [R46+UR4+0xd20], R7 ;  /* 0x000d20072e007988 */ /* 0x0003e80008000004 */
[----:B----4-:R-:W4:Y:S04]  /*3a0f0*/  LDL.LU R10, [R1+0x9c] ;  /* 0x00009c00010a7983 */ /* 0x010f280000300800 */
[----:B------:R1:W-:Y:S04]  /*3a100*/  STS.U8 [R46+UR4+0xd00], R6 ;  /* 0x000d00062e007988 */ /* 0x0003e80008000004 */
[----:B--2---:R2:W-:Y:S04]  /*3a110*/  STS.U8 [R46+UR4+0xd60], R5 ;  /* 0x000d60052e007988 */ /* 0x0045e80008000004 */
[----:B------:R2:W-:Y:S04]  /*3a120*/  STS.U8 [R46+UR4+0xd40], R4 ;  /* 0x000d40042e007988 */ /* 0x0005e80008000004 */
[----:B0-----:R-:W4:Y:S04]  /*3a130*/  LDL.LU R9, [R1+0x98] ;  /* 0x0000980001097983 */ /* 0x001f280000300800 */
[----:B-1----:R-:W4:Y:S04]  /*3a140*/  LDL.LU R8, [R1+0x94] ;  /* 0x0000940001087983 */ /* 0x002f280000300800 */
[----:B------:R-:W4:Y:S04]  /*3a150*/  LDL.LU R7, [R1+0x90] ;  /* 0x0000900001077983 */ /* 0x000f280000300800 */
[----:B------:R-:W4:Y:S04]  /*3a160*/  LDL.LU R6, [R1+0x7c] ;  /* 0x00007c0001067983 */ /* 0x000f280000300800 */
[----:B------:R0:W-:Y:S04]  /*3a170*/  STS.U8 [R46+UR4+0xe40], R3 ;  /* 0x000e40032e007988 */ /* 0x0001e80008000004 */
[----:B------:R1:W-:Y:S04]  /*3a180*/  STS.U8 [R46+UR4+0xe60], R2 ;  /* 0x000e60022e007988 */ /* 0x0003e80008000004 */
[----:B--2---:R-:W2:Y:S04]  /*3a190*/  LDL.LU R5, [R1+0x78] ;  /* 0x0000780001057983 */ /* 0x004ea80000300800 */
[----:B------:R1:W-:Y:S04]  /*3a1a0*/  STS.U8 [R46+UR4+0xe00], R32 ;  /* 0x000e00202e007988 */ /* 0x0003e80008000004 */
[----:B------:R-:W2:Y:S04]  /*3a1b0*/  LDL.LU R4, [R1+0x74] ;  /* 0x0000740001047983 */ /* 0x000ea80000300800 */
[----:B------:R1:W-:Y:S04]  /*3a1c0*/  STS.U8 [R46+UR4+0xe20], R34 ;  /* 0x000e20222e007988 */ /* 0x0003e80008000004 */
[----:B------:R1:W-:Y:S04]  /*3a1d0*/  STS.U8 [R46+UR4+0xf60], R36 ;  /* 0x000f60242e007988 */ /* 0x0003e80008000004 */
[----:B------:R1:W-:Y:S04]  /*3a1e0*/  STS.U8 [R46+UR4+0xf40], R38 ;  /* 0x000f40262e007988 */ /* 0x0003e80008000004 */
[----:B0-----:R-:W2:Y:S04]  /*3a1f0*/  LDL.LU R3, [R1+0x70] ;  /* 0x0000700001037983 */ /* 0x001ea80000300800 */
[----:B-1----:R-:W2:Y:S04]  /*3a200*/  LDL.LU R2, [R1+0x5c] ;  /* 0x00005c0001027983 */ /* 0x002ea80000300800 */
[----:B------:R-:W2:Y:S04]  /*3a210*/  LDL.LU R32, [R1+0x58] ;  /* 0x0000580001207983 */ /* 0x000ea80000300800 */
[----:B------:R-:W2:Y:S04]  /*3a220*/  LDL.LU R34, [R1+0x54] ;  /* 0x0000540001227983 */ /* 0x000ea80000300800 */
[----:B------:R-:W-:Y:S04]  /*3a230*/  STS.U8 [R46+UR4+0xf20], R40 ;  /* 0x000f20282e007988 */ /* 0x000fe80008000004 */
[----:B------:R-:W-:Y:S04]  /*3a240*/  STS.U8 [R46+UR4+0xf00], R42 ;  /* 0x000f002a2e007988 */ /* 0x000fe80008000004 */
[----:B------:R-:W2:Y:S04]  /*3a250*/  LDL.LU R36, [R1+0x50] ;  /* 0x0000500001247983 */ /* 0x000ea80000300800 */
[----:B------:R0:W-:Y:S04]  /*3a260*/  STS.U8 [R46+UR4+0x1000], R44 ;  /* 0x0010002c2e007988 */ /* 0x0001e80008000004 */
[----:B------:R-:W2:Y:S04]  /*3a270*/  LDL.LU R38, [R1+0x3c] ;  /* 0x00003c0001267983 */ /* 0x000ea80000300800 */
[----:B---3--:R1:W-:Y:S04]  /*3a280*/  STS.U8 [R46+UR4+0x1020], R48 ;  /* 0x001020302e007988 */ /* 0x0083e80008000004 */
[----:B------:R3:W-:Y:S04]  /*3a290*/  STS.U8 [R46+UR4+0x1040], R50 ;  /* 0x001040322e007988 */ /* 0x0007e80008000004 */
[----:B0-----:R-:W2:Y:S04]  /*3a2a0*/  LDL.LU R44, [R1+0x38] ;  /* 0x00003800012c7983 */ /* 0x001ea80000300800 */
[----:B-1----:R-:W2:Y:S04]  /*3a2b0*/  LDL.LU R48, [R1+0x34] ;  /* 0x0000340001307983 */ /* 0x002ea80000300800 */
[----:B---3--:R-:W3:Y:S04]  /*3a2c0*/  LDL.LU R50, [R1+0x30] ;  /* 0x0000300001327983 */ /* 0x008ee80000300800 */
[----:B------:R-:W3:Y:S04]  /*3a2d0*/  LDL.LU R40, [R1+0x14] ;  /* 0x0000140001287983 */ /* 0x000ee80000300800 */
[----:B------:R0:W-:Y:S04]  /*3a2e0*/  STS.U8 [R46+UR4+0x1060], R52 ;  /* 0x001060342e007988 */ /* 0x0001e80008000004 */
[----:B------:R-:W3:Y:S04]  /*3a2f0*/  LDL.LU R42, [R1+0x10] ;  /* 0x00001000012a7983 */ /* 0x000ee80000300800 */
        /* <DEDUP_REMOVED lines=24> */
[----:B------:R-:W3:Y:S04]  /*3a480*/  LDL.LU R11, [R1+0x288c] ;  /* 0x00288c00010b7983 */ /* 0x000ee80000300800 */
[----:B----4-:R0:W-:Y:S04]  /*3a490*/  STS.U8 [R46+UR4+0x1400], R10 ;  /* 0x0014000a2e007988 */ /* 0x0101e80008000004 */
[----:B------:R1:W-:Y:S04]  /*3a4a0*/  STS.U8 [R46+UR4+0x1420], R9 ;  /* 0x001420092e007988 */ /* 0x0003e80008000004 */
[----:B------:R4:W-:Y:S04]  /*3a4b0*/  STS.U8 [R46+UR4+0x1440], R8 ;  /* 0x001440082e007988 */ /* 0x0009e80008000004 */
[----:B------:R4:W-:Y:S04]  /*3a4c0*/  STS.U8 [R46+UR4+0x1460], R7 ;  /* 0x001460072e007988 */ /* 0x0009e80008000004 */
[----:B------:R4:W-:Y:S04]  /*3a4d0*/  STS.U8 [R46+UR4+0x1520], R6 ;  /* 0x001520062e007988 */ /* 0x0009e80008000004 */
[----:B--2---:R2:W-:Y:S04]  /*3a4e0*/  STS.U8 [R46+UR4+0x1500], R5 ;  /* 0x001500052e007988 */ /* 0x0045e80008000004 */
[----:B0-----:R-:W3:Y:S04]  /*3a4f0*/  LDL.LU R10, [R1+0x2888] ;  /* 0x00288800010a7983 */ /* 0x001ee80000300800 */
[----:B-1----:R-:W3:Y:S04]  /*3a500*/  LDL.LU R9, [R1+0x2884] ;  /* 0x0028840001097983 */ /* 0x002ee80000300800 */
[----:B----4-:R-:W4:Y:S04]  /*3a510*/  LDL.LU R8, [R1+0x2880] ;  /* 0x0028800001087983 */ /* 0x010f280000300800 */
[----:B------:R-:W4:Y:S04]  /*3a520*/  LDL.LU R7, [R1+0x287c] ;  /* 0x00287c0001077983 */ /* 0x000f280000300800 */
[----:B------:R-:W4:Y:S04]  /*3a530*/  LDL.LU R6, [R1+0x2878] ;  /* 0x0028780001067983 */ /* 0x000f280000300800 */
[----:B--2---:R-:W2:Y:S04]  /*3a540*/  LDL.LU R5, [R1+0x2874] ;  /* 0x0028740001057983 */ /* 0x004ea80000300800 */
[----:B------:R0:W-:Y:S04]  /*3a550*/  STS.U8 [R46+UR4+0x1560], R4 ;  /* 0x001560042e007988 */ /* 0x0001e80008000004 */
[----:B------:R1:W-:Y:S04]  /*3a560*/  STS.U8 [R46+UR4+0x1540], R3 ;  /* 0x001540032e007988 */ /* 0x0003e80008000004 */
[----:B------:R1:W-:Y:S04]  /*3a570*/  STS.U8 [R46+UR4+0x1640], R2 ;  /* 0x001640022e007988 */ /* 0x0003e80008000004 */
[----:B------:R1:W-:Y:S04]  /*3a580*/  STS.U8 [R46+UR4+0x1660], R32 ;  /* 0x001660202e007988 */ /* 0x0003e80008000004 */
[----:B------:R1:W-:Y:S04]  /*3a590*/  STS.U8 [R46+UR4+0x1600], R34 ;  /* 0x001600222e007988 */ /* 0x0003e80008000004 */
[----:B------:R1:W-:Y:S04]  /*3a5a0*/  STS.U8 [R46+UR4+0x1620], R36 ;  /* 0x001620242e007988 */ /* 0x0003e80008000004 */
[----:B0-----:R-:W2:Y:S04]  /*3a5b0*/  LDL.LU R4, [R1+0x2870] ;  /* 0x0028700001047983 */ /* 0x001ea80000300800 */
[----:B-1----:R-:W4:Y:S04]  /*3a5c0*/  LDL.LU R3, [R1+0x286c] ;  /* 0x00286c0001037983 */ /* 0x002f280000300800 */
[----:B------:R-:W2:Y:S04]  /*3a5d0*/  LDL.LU R2, [R1+0x2868] ;  /* 0x0028680001027983 */ /* 0x000ea80000300800 */
[----:B------:R-:W4:Y:S04]  /*3a5e0*/  LDL.LU R32, [R1+0x2864] ;  /* 0x0028640001207983 */ /* 0x000f280000300800 */
[----:B------:R-:W2:Y:S04]  /*3a5f0*/  LDL.LU R34, [R1+0x2860] ;  /* 0x0028600001227983 */ /* 0x000ea80000300800 */
[----:B------:R-:W4:Y:S04]  /*3a600*/  LDL.LU R36, [R1+0x285c] ;  /* 0x00285c0001247983 */ /* 0x000f280000300800 */
[----:B------:R0:W-:Y:S04]  /*3a610*/  STS.U8 [R46+UR4+0x1760], R38 ;  /* 0x001760262e007988 */ /* 0x0001e80008000004 */
[----:B------:R1:W-:Y:S04]  /*3a620*/  STS.U8 [R46+UR4+0x1740], R44 ;  /* 0x0017402c2e007988 */ /* 0x0003e80008000004 */
[----:B------:R1:W-:Y:S04]  /*3a630*/  STS.U8 [R46+UR4+0x1720], R48 ;  /* 0x001720302e007988 */ /* 0x0003e80008000004 */
[----:B---3--:R3:W-:Y:S04]  /*3a640*/  STS.U8 [R46+UR4+0x1700], R50 ;  /* 0x001700322e007988 */ /* 0x0087e80008000004 */
[----:B0-----:R-:W4:Y:S04]  /*3a650*/  LDL.LU R38, [R1+0x2858] ;  /* 0x0028580001267983 */ /* 0x001f280000300800 */
[----:B-1----:R-:W2:Y:S04]  /*3a660*/  LDL.LU R44, [R1+0x2854] ;  /* 0x00285400012c7983 */ /* 0x002ea80000300800 */
[----:B------:R-:W4:Y:S04]  /*3a670*/  LDL.LU R48, [R1+0x2850] ;  /* 0x0028500001307983 */ /* 0x000f280000300800 */
[----:B---3--:R-:W3:Y:S04]  /*3a680*/  LDL.LU R50, [R1+0x284c] ;  /* 0x00284c0001327983 */ /* 0x008ee80000300800 */
        /* <DEDUP_REMOVED lines=8> */
[----:B---3--:R0:W-:Y:S04]  /*3a710*/  STS.U8 [R46+UR4+0x1920], R50 ;  /* 0x001920322e007988 */ /* 0x0081e80008000004 */
[----:B----4-:R1:W-:Y:S04]  /*3a720*/  STS.U8 [R46+UR4+0x1900], R48 ;  /* 0x001900302e007988 */ /* 0x0103e80008000004 */
[----:B0-----:R-:W3:Y:S04]  /*3a730*/  LDL.LU R50, [R1+0x3dc] ;  /* 0x0003dc0001327983 */ /* 0x001ee80000300800 */
[----:B-1----:R-:W4:Y:S01]  /*3a740*/  LDL.LU R46, [R1+0x2848] ;  /* 0x00284800012e7983 */ /* 0x002f220000300800 */
[----:B------:R-:W0:Y:S02]  /*3a750*/  S2R R48, SR_TID.X ;  /* 0x0000000000307919 */ /* 0x000e240000002100 */
[----:B0-----:R-:W-:-:S05]  /*3a760*/  LOP3.LUT R48, R48, 0x1f, RZ, 0xc0, !PT ;  /* 0x0000001f30307812 */ /* 0x001fca00078ec0ff */
[----:B----4-:R-:W-:Y:S04]  /*3a770*/  STS.U8 [R48+UR4+0x1960], R46 ;  /* 0x0019602e30007988 */ /* 0x010fe80008000004 */
        /* <DEDUP_REMOVED lines=51> */
[----:B---3--:R0:W-:Y:S04]  /*3aab0*/  STS.U8 [R34+UR4+0x80], R50 ;  /* 0x0000803222007988 */ /* 0x0081e80008000004 */
        /* <DEDUP_REMOVED lines=10> */
[----:B--2---:R0:W-:Y:S04]  /*3ab60*/  STS.U8 [R34+UR4+0x180], R56 ;  /* 0x0001803822007988 */ /* 0x0041e80008000004 */
[----:B----4-:R1:W-:Y:S04]  /*3ab70*/  STS.U8 [R34+UR4+0x1e0], R57 ;  /* 0x0001e03922007988 */ /* 0x0103e80008000004 */
[----:B------:R2:W-:Y:S04]  /*3ab80*/  STS.U8 [R34+UR4+0x1c0], R55 ;  /* 0x0001c03722007988 */ /* 0x0005e80008000004 */
[----:B------:R4:W-:Y:S04]  /*3ab90*/  STS.U8 [R34+UR4+0x2c0], R53 ;  /* 0x0002c03522007988 */ /* 0x0009e80008000004 */
[----:B------:R4:W-:Y:S04]  /*3aba0*/  STS.U8 [R34+UR4+0x2e0], R43 ;  /* 0x0002e02b22007988 */ /* 0x0009e80008000004 */
[----:B------:R4:W-:Y:S04]  /*3abb0*/  STS.U8 [R34+UR4+0x280], R41 ;  /* 0x0002802922007988 */ /* 0x0009e80008000004 */
[----:B0-----:R-:W3:Y:S04]  /*3abc0*/  LDL.LU R56, [R1+0x20c] ;  /* 0x00020c0001387983 */ /* 0x001ee80000300800 */
[----:B-1----:R-:W3:Y:S04]  /*3abd0*/  LDL.LU R57, [R1+0x208] ;  /* 0x0002080001397983 */ /* 0x002ee80000300800 */
[----:B--2---:R-:W2:Y:S04]  /*3abe0*/  LDL.LU R55, [R1+0x204] ;  /* 0x0002040001377983 */ /* 0x004ea80000300800 */
        /* <DEDUP_REMOVED lines=40> */
[----:B---3--:R1:W-:Y:S04]  /*3ae70*/  STS.U8 [R34+UR4+0x7a0], R48 ;  /* 0x0007a03022007988 */ /* 0x0083e80008000004 */
        /* <DEDUP_REMOVED lines=11> */
[----:B0-----:R-:W3:Y:S04]  /*3af30*/  LDL.LU R54, [R1+0x104] ;  /* 0x0001040001367983 */ /* 0x001ee80000300800 */
[----:B------:R-:W-:Y:S04]  /*3af40*/  STS.U8 [R34+UR4+0x9a0], R56 ;  /* 0x0009a03822007988 */ /* 0x000fe80008000004 */
[----:B------:R-:W-:Y:S04]  /*3af50*/  STS.U8 [R34+UR4+0x980], R57 ;  /* 0x0009803922007988 */ /* 0x000fe80008000004 */
        /* <DEDUP_REMOVED lines=24> */
[----:B---3--:R-:W-:Y:S04]  /*3b0e0*/  STS.U8 [R34+UR4+0xfa0], R50 ;  /* 0x000fa03222007988 */ /* 0x008fe80008000004 */
[----:B------:R0:W-:Y:S04]  /*3b0f0*/  STS.U8 [R34+UR4+0xf80], R40 ;  /* 0x000f802822007988 */ /* 0x0001e80008000004 */
[----:B------:R1:W-:Y:S04]  /*3b100*/  STS.U8 [R34+UR4+0x1080], R42 ;  /* 0x0010802a22007988 */ /* 0x0003e80008000004 */
[----:B------:R2:W-:Y:S04]  /*3b110*/  STS.U8 [R34+UR4+0x10a0], R52 ;  /* 0x0010a03422007988 */ /* 0x0005e80008000004 */
[----:B0-----:R-:W3:Y:S04]  /*3b120*/  LDL.LU R40, [R1+0x100] ;  /* 0x0001000001287983 */ /* 0x001ee80000300800 */
[----:B-1----:R-:W4:Y:S04]  /*3b130*/  LDL.LU R42, [R1+0xec] ;  /* 0x0000ec00012a7983 */ /* 0x002f280000300800 */
[----:B------:R0:W-:Y:S04]  /*3b140*/  STS.U8 [R34+UR4+0x10c0], R54 ;  /* 0x0010c03622007988 */ /* 0x0001e80008000004 */
[----:B--2---:R-:W2:Y:S04]  /*3b150*/  LDL.LU R52, [R1+0xe8] ;  /* 0x0000e80001347983 */ /* 0x004ea80000300800 */
        /* <DEDUP_REMOVED lines=27> */
[----:B------:R-:W2:Y:S04]  /*3b310*/  LDL.LU R50, [R1] ;  /* 0x0000000001327983 */ /* 0x000ea80000300800 */
[----:B---3--:R0:W-:Y:S04]  /*3b320*/  STS.U8 [R34+UR4+0x10e0], R40 ;  /* 0x0010e02822007988 */ /* 0x0081e80008000004 */
[----:B----4-:R1:W-:Y:S04]  /*3b330*/  STS.U8 [R34+UR4+0x11a0], R42 ;  /* 0x0011a02a22007988 */ /* 0x0103e80008000004 */
[----:B--2---:R2:W-:Y:S04]  /*3b340*/  STS.U8 [R34+UR4+0x1180], R52 ;  /* 0x0011803422007988 */ /* 0x0045e80008000004 */
[----:B0-----:R-:W3:Y:S04]  /*3b350*/  LDL.LU R40, [R1+0x2844] ;  /* 0x0028440001287983 */ /* 0x001ee80000300800 */
[----:B-1----:R-:W4:Y:S04]  /*3b360*/  LDL.LU R42, [R1+0x2840] ;  /* 0x00284000012a7983 */ /* 0x002f280000300800 */
[----:B--2---:R-:W2:Y:S04]  /*3b370*/  LDL.LU R52, [R1+0x283c] ;  /* 0x00283c0001347983 */ /* 0x004ea80000300800 */
[----:B------:R0:W-:Y:S04]  /*3b380*/  STS.U8 [R34+UR4+0x11e0], R54 ;  /* 0x0011e03622007988 */ /* 0x0001e80008000004 */
[----:B------:R-:W-:Y:S04]  /*3b390*/  STS.U8 [R34+UR4+0x11c0], R56 ;  /* 0x0011c03822007988 */ /* 0x000fe80008000004 */
[----:B------:R-:W-:Y:S04]  /*3b3a0*/  STS.U8 [R34+UR4+0x12c0], R57 ;  /* 0x0012c03922007988 */ /* 0x000fe80008000004 */
[----:B------:R-:W-:Y:S04]  /*3b3b0*/  STS.U8 [R34+UR4+0x12e0], R55 ;  /* 0x0012e03722007988 */ /* 0x000fe80008000004 */
[----:B0-----:R-:W3:Y:S04]  /*3b3c0*/  LDL.LU R54, [R1+0x2838] ;  /* 0x0028380001367983 */ /* 0x001ee80000300800 */
        /* <DEDUP_REMOVED lines=25> */
[----:B------:R0:W-:Y:S04]  /*3b560*/  STS.U8 [R34+UR4+0x1780], R46 ;  /* 0x0017802e22007988 */ /* 0x0001e80008000004 */
[----:B------:R-:W-:Y:S04]  /*3b570*/  STS.U8 [R34+UR4+0x1880], R48 ;  /* 0x0018803022007988 */ /* 0x000fe80008000004 */
[----:B------:R1:W-:Y:S04]  /*3b580*/  STS.U8 [R34+UR4+0x18a0], R50 ;  /* 0x0018a03222007988 */ /* 0x0003e80008000004 */
[----:B0-----:R-:W4:Y:S01]  /*3b590*/  LDL.LU R46, [R1+0x28] ;  /* 0x00002800012e7983 */ /* 0x001f220000300800 */
[----:B-1----:R-:W0:Y:S03]  /*3b5a0*/  S2R R50, SR_TID.X ;  /* 0x0000000000327919 */ /* 0x002e260000002100 */
[----:B------:R-:W4:Y:S01]  /*3b5b0*/  LDL.LU R48, [R1+0x20] ;  /* 0x0000200001307983 */ /* 0x000f220000300800 */
[C---:B0-----:R-:W-:Y:S01]  /*3b5c0*/  LOP3.LUT R17, R50.reuse, 0x7, RZ, 0xc0, !PT ;  /* 0x0000000732117812 */ /* 0x041fe200078ec0ff */
[----:B------:R-:W-:-:S04]  /*3b5d0*/  IMAD.SHL.U32 R18, R50, 0x2, RZ ;  /* 0x0000000232127824 */ /* 0x000fc800078e00ff */
[----:B------:R-:W-:-:S05]  /*3b5e0*/  IMAD R17, R17, 0x90, RZ ;  /* 0x0000009011117824 */ /* 0x000fca00078e02ff */
[----:B------:R-:W-:Y:S01]  /*3b5f0*/  LOP3.LUT R17, R17, 0x30, R18, 0x78, !PT ;  /* 0x0000003011117812 */ /* 0x000fe200078e7812 */
[----:B---3--:R-:W-:Y:S04]  /*3b600*/  STS.U8 [R34+UR4+0x18c0], R54 ;  /* 0x0018c03622007988 */ /* 0x008fe80008000004 */
        /* <DEDUP_REMOVED lines=28> */
[----:B------:R-:W-:Y:S01]  /*3b7d0*/  STS.U8 [R34+UR4+0x1f80], R44 ;  /* 0x001f802c22007988 */ /* 0x000fe20008000004 */
[----:B------:R-:W-:Y:S06]  /*3b7e0*/  BAR.SYNC.DEFER_BLOCKING 0x0 ;  /* 0x0000000000007b1d */ /* 0x000fec0000010000 */
[----:B------:R-:W0:Y:S04]  /*3b7f0*/  LDSM.16.M88.4 R4, [R17+UR4] ;  /* 0x000000041104783b */ /* 0x000e280008000200 */
[----:B------:R-:W-:Y:S04]  /*3b800*/  LDSM.16.M88.4 R12, [R17+UR4+0x800] ;  /* 0x00080004110c783b */ /* 0x000fe80008000200 */
[----:B------:R-:W-:Y:S04]  /*3b810*/  LDSM.16.M88.4 R20, [R17+UR4+0xc00] ;  /* 0x000c00041114783b */ /* 0x000fe80008000200 */
[----:B0-----:R-:W-:Y:S01]  /*3b820*/  STL.64 [R1+0x4d0], R4 ;  /* 0x0004d00401007387 */ /* 0x001fe20000100a00 */
[----:B------:R-:W-:-:S03]  /*3b830*/  IMAD.MOV.U32 R10, RZ, RZ, R4 ;  /* 0x000000ffff0a7224 */ /* 0x000fc600078e0004 */
[----:B------:R-:W-:Y:S01]  /*3b840*/  STL.64 [R1+0x4d8], R6 ;  /* 0x0004d80601007387 */ /* 0x000fe20000100a00 */
[----:B------:R-:W-:-:S03]  /*3b850*/  IMAD.MOV.U32 R11, RZ, RZ, R5 ;  /* 0x000000ffff0b7224 */ /* 0x000fc600078e0005 */
[----:B------:R-:W0:Y:S04]  /*3b860*/  LDSM.16.M88.4 R4, [R17+UR4+0x400] ;  /* 0x000400041104783b */ /* 0x000e280008000200 */
[----:B0-----:R-:W-:Y:S04]  /*3b870*/  STL.64 [R1+0x4e0], R4 ;  /* 0x0004e00401007387 */ /* 0x001fe80000100a00 */
[----:B------:R0:W-:Y:S04]  /*3b880*/  STL.64 [R1+0x4e8], R6 ;  /* 0x0004e80601007387 */ /* 0x0001e80000100a00 */
[----:B------:R1:W-:Y:S04]  /*3b890*/  STL.64 [R1+0x500], R12 ;  /* 0x0005000c01007387 */ /* 0x0003e80000100a00 */
[----:B------:R-:W-:Y:S04]  /*3b8a0*/  STL.64 [R1+0x508], R14 ;  /* 0x0005080e01007387 */ /* 0x000fe80000100a00 */
[----:B------:R-:W-:Y:S04]  /*3b8b0*/  STL.64 [R1+0x520], R20 ;  /* 0x0005201401007387 */ /* 0x000fe80000100a00 */
[----:B------:R-:W-:Y:S01]  /*3b8c0*/  STL.64 [R1+0x528], R22 ;  /* 0x0005281601007387 */ /* 0x000fe20000100a00 */
[----:B0-----:R-:W-:-:S02]  /*3b8d0*/  IMAD.MOV.U32 R6, RZ, RZ, R12 ;  /* 0x000000ffff067224 */ /* 0x001fc400078e000c */
[----:B------:R-:W-:Y:S02]  /*3b8e0*/  IMAD.MOV.U32 R7, RZ, RZ, R13 ;  /* 0x000000ffff077224 */ /* 0x000fe400078e000d */
[----:B-1----:R-:W-:Y:S02]  /*3b8f0*/  IMAD.MOV.U32 R13, RZ, RZ, R20 ;  /* 0x000000ffff0d7224 */ /* 0x002fe400078e0014 */
[----:B------:R-:W-:Y:S02]  /*3b900*/  IMAD.MOV.U32 R12, RZ, RZ, R21 ;  /* 0x000000ffff0c7224 */ /* 0x000fe400078e0015 */
[----:B------:R-:W0:Y:S04]  /*3b910*/  LDSM.16.M88.4 R20, [R17+UR4+0x1000] ;  /* 0x001000041114783b */ /* 0x000e280008000200 */
[----:B0-----:R-:W-:Y:S01]  /*3b920*/  STL.64 [R1+0x540], R20 ;  /* 0x0005401401007387 */ /* 0x001fe20000100a00 */
[----:B------:R-:W-:-:S03]  /*3b930*/  IMAD.MOV.U32 R25, RZ, RZ, R20 ;  /* 0x000000ffff197224 */ /* 0x000fc600078e0014 */
[----:B------:R-:W-:Y:S01]  /*3b940*/  STL.64 [R1+0x548], R22 ;  /* 0x0005481601007387 */ /* 0x000fe20000100a00 */
[----:B------:R-:W-:-:S03]  /*3b950*/  IMAD.MOV.U32 R24, RZ, RZ, R21 ;  /* 0x000000ffff187224 */ /* 0x000fc600078e0015 */
[----:B------:R-:W0:Y:S04]  /*3b960*/  LDSM.16.M88.4 R20, [R17+UR4+0x1400] ;  /* 0x001400041114783b */ /* 0x000e280008000200 */
[----:B0-----:R-:W-:Y:S01]  /*3b970*/  STL.64 [R1+0x4f0], R20 ;  /* 0x0004f01401007387 */ /* 0x001fe20000100a00 */
[----:B------:R-:W-:-:S03]  /*3b980*/  IMAD.MOV.U32 R39, RZ, RZ, R20 ;  /* 0x000000ffff277224 */ /* 0x000fc600078e0014 */
[----:B------:R-:W-:Y:S01]  /*3b990*/  STL.64 [R1+0x4f8], R22 ;  /* 0x0004f81601007387 */ /* 0x000fe20000100a00 */
[----:B------:R-:W-:-:S03]  /*3b9a0*/  IMAD.MOV.U32 R26, RZ, RZ, R21 ;  /* 0x000000ffff1a7224 */ /* 0x000fc600078e0015 */
[----:B------:R-:W0:Y:S01]  /*3b9b0*/  LDSM.16.M88.4 R20, [R17+UR4+0x1800] ;  /* 0x001800041114783b */ /* 0x000e220008000200 */
[C---:B------:R-:W-:Y:S01]  /*3b9c0*/  LOP3.LUT R14, R50.reuse, 0x7, RZ, 0xc0, !PT ;  /* 0x00000007320e7812 */ /* 0x040fe200078ec0ff */
[----:B------:R-:W-:-:S04]  /*3b9d0*/  IMAD.SHL.U32 R16, R50, 0x2, RZ ;  /* 0x0000000232107824 */ /* 0x000fc800078e00ff */
[----:B------:R-:W-:Y:S01]  /*3b9e0*/  IMAD R14, R14, 0x90, RZ ;  /* 0x000000900e0e7824 */ /* 0x000fe200078e02ff */
[----:B0-----:R-:W-:Y:S01]  /*3b9f0*/  STL.64 [R1+0x510], R20 ;  /* 0x0005101401007387 */ /* 0x001fe20000100a00 */
[----:B------:R-:W-:-:S03]  /*3ba00*/  IMAD.MOV.U32 R38, RZ, RZ, R20 ;  /* 0x000000ffff267224 */ /* 0x000fc600078e0014 */
[----:B------:R-:W-:Y:S01]  /*3ba10*/  STL.64 [R1+0x518], R22 ;  /* 0x0005181601007387 */ /* 0x000fe20000100a00 */
[----:B------:R-:W-:-:S03]  /*3ba20*/  IMAD.MOV.U32 R15, RZ, RZ, R21 ;  /* 0x000000ffff0f7224 */ /* 0x000fc600078e0015 */
[----:B------:R-:W0:Y:S01]  /*3ba30*/  LDSM.16.M88.4 R20, [R17+UR4+0x1c00] ;  /* 0x001c00041114783b */ /* 0x000e220008000200 */
[----:B------:R-:W-:-:S04]  /*3ba40*/  LOP3.LUT R14, R14, 0x30, R16, 0x78, !PT ;  /* 0x000000300e0e7812 */ /* 0x000fc800078e7810 */
[----:B------:R-:W-:-:S05]  /*3ba50*/  LOP3.LUT R14, R14, 0x40, RZ, 0x3c, !PT ;  /* 0x000000400e0e7812 */ /* 0x000fca00078e3cff */
[----:B------:R-:W-:Y:S04]  /*3ba60*/  LDSM.16.M88.4 R16, [R14+UR4+0x400] ;  /* 0x000400040e10783b */ /* 0x000fe80008000200 */
[----:B0-----:R-:W-:Y:S01]  /*3ba70*/  STL.64 [R1+0x530], R20 ;  /* 0x0005301401007387 */ /* 0x001fe20000100a00 */
[----:B------:R-:W-:-:S03]  /*3ba80*/  IMAD.MOV.U32 R37, RZ, RZ, R20 ;  /* 0x000000ffff257224 */ /* 0x000fc600078e0014 */
[----:B------:R-:W-:Y:S01]  /*3ba90*/  STL.64 [R1+0x538], R22 ;  /* 0x0005381601007387 */ /* 0x000fe20000100a00 */
[----:B------:R-:W-:-:S03]  /*3baa0*/  IMAD.MOV.U32 R36, RZ, RZ, R21 ;  /* 0x000000ffff247224 */ /* 0x000fc600078e0015 */
[----:B------:R-:W0:Y:S01]  /*3bab0*/  LDSM.16.M88.4 R20, [R14+UR4] ;  /* 0x000000040e14783b */ /* 0x000e220008000200 */
[----:B------:R-:W-:Y:S02]  /*3bac0*/  IMAD.MOV.U32 R8, RZ, RZ, R4 ;  /* 0x000000ffff087224 */ /* 0x000fe400078e0004 */
[----:B------:R-:W-:Y:S02]  /*3bad0*/  IMAD R4, R31, 0x100, R30 ;  /* 0x000001001f047824 */ /* 0x000fe400078e021e */
[----:B------:R-:W1:Y:S04]  /*3bae0*/  LDSM.16.M88.4 R28, [R14+UR4+0x800] ;  /* 0x000800040e1c783b */ /* 0x000e680008000200 */
[----:B0-----:R-:W-:Y:S04]  /*3baf0*/  STL.64 [R1+0x610], R20 ;  /* 0x0006101401007387 */ /* 0x001fe80000100a00 */
[----:B------:R-:W-:Y:S04]  /*3bb00*/  STL.64 [R1+0x618], R22 ;  /* 0x0006181601007387 */ /* 0x000fe80000100a00 */
[----:B------:R-:W0:Y:S04]  /*3bb10*/  LDSM.16.M88.4 R20, [R14+UR4+0xc00] ;  /* 0x000c00040e14783b */ /* 0x000e280008000200 */
[----:B------:R-:W-:Y:S04]  /*3bb20*/  STL.64 [R1+0x620], R16 ;  /* 0x0006201001007387 */ /* 0x000fe80000100a00 */
[----:B------:R-:W-:Y:S04]  /*3bb30*/  STL.64 [R1+0x628], R18 ;  /* 0x0006281201007387 */ /* 0x000fe80000100a00 */
[----:B------:R-:W2:Y:S04]  /*3bb40*/  LDSM.16.M88.4 R16, [R14+UR4+0x1000] ;  /* 0x001000040e10783b */ /* 0x000ea80008000200 */
[----:B-1----:R-:W-:Y:S04]  /*3bb50*/  STL.64 [R1+0x630], R28 ;  /* 0x0006301c01007387 */ /* 0x002fe80000100a00 */
[----:B------:R-:W-:Y:S04]  /*3bb60*/  STL.64 [R1+0x638], R30 ;  /* 0x0006381e01007387 */ /* 0x000fe80000100a00 */
[----:B------:R-:W1:Y:S04]  /*3bb70*/  LDSM.16.M88.4 R28, [R14+UR4+0x1400] ;  /* 0x001400040e1c783b */ /* 0x000e680008000200 */
[----:B0-----:R-:W-:Y:S04]  /*3bb80*/  STL.64 [R1+0x640], R20 ;  /* 0x0006401401007387 */ /* 0x001fe80000100a00 */
[----:B------:R-:W-:Y:S04]  /*3bb90*/  STL.64 [R1+0x648], R22 ;  /* 0x0006481601007387 */ /* 0x000fe80000100a00 */
[----:B--2---:R-:W-:Y:S04]  /*3bba0*/  STL.64 [R1+0x650], R16 ;  /* 0x0006501001007387 */ /* 0x004fe80000100a00 */
[----:B------:R-:W-:Y:S04]  /*3bbb0*/  STL.64 [R1+0x658], R18 ;  /* 0x0006581201007387 */ /* 0x000fe80000100a00 */
[----:B------:R-:W0:Y:S04]  /*3bbc0*/  LDSM.16.M88.4 R16, [R14+UR4+0x1c00] ;  /* 0x001c00040e10783b */ /* 0x000e280008000200 */
[----:B------:R-:W2:Y:S04]  /*3bbd0*/  LDSM.16.M88.4 R20, [R14+UR4+0x1800] ;  /* 0x001800040e14783b */ /* 0x000ea80008000200 */
[----:B-1----:R1:W-:Y:S04]  /*3bbe0*/  STL.64 [R1+0x660], R28 ;  /* 0x0006601c01007387 */ /* 0x0023e80000100a00 */
[----:B------:R3:W-:Y:S01]  /*3bbf0*/  STL.64 [R1+0x668], R30 ;  /* 0x0006681e01007387 */ /* 0x0007e20000100a00 */
[----:B------:R-:W-:-:S02]  /*3bc00*/  IMAD.MOV.U32 R9, RZ, RZ, R5 ;  /* 0x000000ffff097224 */ /* 0x000fc400078e0005 */
[----:B------:R-:W-:Y:S02]  /*3bc10*/  IMAD R5, R59, 0x100, R58 ;  /* 0x000001003b057824 */ /* 0x000fe400078e023a */
[----:B------:R-:W-:Y:S02]  /*3bc20*/  IMAD R3, R61, 0x100, R60 ;  /* 0x000001003d037824 */ /* 0x000fe400078e023c */
[----:B------:R-:W-:Y:S01]  /*3bc30*/  IMAD R2, R48, 0x100, R46 ;  /* 0x0000010030027824 */ /* 0x000fe200078e022e */
[----:B------:R-:W-:Y:S02]  /*3bc40*/  F2FP.F16.E4M3.UNPACK_B R32, R4 ;  /* 0x00000004ff20723e */ /* 0x000fe400020006ff */
[----:B------:R-:W-:Y:S02]  /*3bc50*/  F2FP.F16.E4M3.UNPACK_B R10, R10 ;  /* 0x0000000aff0a723e */ /* 0x000fe400020006ff */
[----:B------:R-:W-:Y:S02]  /*3bc60*/  F2FP.F16.E4M3.UNPACK_B R33, R5 ;  /* 0x00000005ff21723e */ /* 0x000fe400020006ff */
[----:B------:R-:W-:-:S02]  /*3bc70*/  F2FP.F16.E4M3.UNPACK_B R34, R3 ;  /* 0x00000003ff22723e */ /* 0x000fc400020006ff */
[----:B------:R-:W-:Y:S02]  /*3bc80*/  F2FP.F16.E4M3.UNPACK_B R35, R2 ;  /* 0x00000002ff23723e */ /* 0x000fe400020006ff */
[----:B------:R-:W-:Y:S01]  /*3bc90*/  F2FP.F16.E4M3.UNPACK_B R11, R11 ;  /* 0x0000000bff0b723e */ /* 0x000fe200020006ff */
[----:B0-----:R-:W-:Y:S04]  /*3bca0*/  STL.64 [R1+0x680], R16 ;  /* 0x0006801001007387 */ /* 0x001fe80000100a00 */
[----:B--2---:R0:W-:Y:S04]  /*3bcb0*/  STL.64 [R1+0x670], R20 ;  /* 0x0006701401007387 */ /* 0x0041e80000100a00 */
[----:B------:R2:W-:Y:S04]  /*3bcc0*/  STL.64 [R1+0x678], R22 ;  /* 0x0006781601007387 */ /* 0x0005e80000100a00 */
[----:B------:R4:W-:Y:S04]  /*3bcd0*/  STL.64 [R1+0x688], R18 ;  /* 0x0006881201007387 */ /* 0x0009e80000100a00 */
[----:B-1----:R-:W4:Y:S04]  /*3bce0*/  LDL.LU.64 R28, [R1+0x330] ;  /* 0x00033000011c7983 */ /* 0x002f280000300a00 */
[----:B---3--:R-:W3:Y:S04]  /*3bcf0*/  LDL.LU.64 R30, [R1+0x338] ;  /* 0x00033800011e7983 */ /* 0x008ee80000300a00 */
[----:B0-----:R-:W3:Y:S04]  /*3bd00*/  LDL.LU.64 R20, [R1+0x340] ;  /* 0x0003400001147983 */ /* 0x001ee80000300a00 */
[----:B--2---:R-:W2:Y:S04]  /*3bd10*/  LDL.LU.64 R22, [R1+0x348] ;  /* 0x0003480001167983 */ /* 0x004ea80000300a00 */
[----:B------:R-:W2:Y:S04]  /*3bd20*/  LDL.LU R54, [R1+0x130] ;  /* 0x0001300001367983 */ /* 0x000ea80000300800 */
[----:B------:R-:W2:Y:S04]  /*3bd30*/  LDL.LU R56, [R1+0x12c] ;  /* 0x00012c0001387983 */ /* 0x000ea80000300800 */
[----:B------:R-:W2:Y:S04]  /*3bd40*/  LDL.LU R57, [R1+0x138] ;  /* 0x0001380001397983 */ /* 0x000ea80000300800 */
[----:B------:R-:W2:Y:S04]  /*3bd50*/  LDL.LU R55, [R1+0x134] ;  /* 0x0001340001377983 */ /* 0x000ea80000300800 */
[----:B------:R-:W2:Y:S04]  /*3bd60*/  LDL.LU R53, [R1+0x148] ;  /* 0x0001480001357983 */ /* 0x000ea80000300800 */
[----:B------:R-:W2:Y:S04]  /*3bd70*/  LDL.LU R27, [R1+0x140] ;  /* 0x00014000011b7983 */ /* 0x000ea80000300800 */
[----:B------:R-:W2:Y:S04]  /*3bd80*/  LDL.LU R48, [R1+0x16c] ;  /* 0x00016c0001307983 */ /* 0x000ea80000300800 */
[----:B------:R-:W2:Y:S01]  /*3bd90*/  LDL.LU R50, [R1+0x168] ;  /* 0x0001680001327983 */ /* 0x000ea20000300800 */
[----:B------:R-:W-:-:S02]  /*3bda0*/  F2FP.F16.E4M3.UNPACK_B R8, R8 ;  /* 0x00000008ff08723e */ /* 0x000fc400020006ff */
[----:B------:R-:W-:Y:S01]  /*3bdb0*/  F2FP.F16.E4M3.UNPACK_B R9, R9 ;  /* 0x00000009ff09723e */ /* 0x000fe200020006ff */
[----:B------:R-:W-:Y:S04]  /*3bdc0*/  STL [R1+0x2888], R0 ;  /* 0x0028880001007387 */ /* 0x000fe80000100800 */
[----:B------:R-:W2:Y:S04]  /*3bdd0*/  LDL.LU.64 R16, [R1+0x310] ;  /* 0x0003100001107983 */ /* 0x000ea80000300a00 */
[----:B----4-:R-:W4:Y:S01]  /*3bde0*/  LDL.LU.64 R18, [R1+0x318] ;  /* 0x0003180001127983 */ /* 0x010f220000300a00 */
[----:B------:R-:W-:-:S02]  /*3bdf0*/  F2FP.F16.E4M3.UNPACK_B R6, R6 ;  /* 0x00000006ff06723e */ /* 0x000fc400020006ff */
[----:B------:R-:W-:Y:S01]  /*3be00*/  F2FP.F16.E4M3.UNPACK_B R7, R7 ;  /* 0x00000007ff07723e */ /* 0x000fe200020006ff */
[C---:B---3--:R-:W-:Y:S01]  /*3be10*/  HMMA.16816.F32 R44, R32.reuse, R10, R28 ;  /* 0x0000000a202c723c */ /* 0x048fe2000000181c */
[----:B------:R-:W3:Y:S04]  /*3be20*/  LDL.LU.64 R28, [R1+0x700] ;  /* 0x00070000011c7983 */ /* 0x000ee80000300a00 */
[----:B------:R-:W3:Y:S01]  /*3be30*/  LDL.LU.64 R30, [R1+0x708] ;  /* 0x00070800011e7983 */ /* 0x000ee20000300a00 */
[----:B--2---:R-:W-:Y:S03]  /*3be40*/  HMMA.16816.F32 R20, R32, R8, R20 ;  /* 0x000000082014723c */ /* 0x004fe60000001814 */
[----:B------:R-:W2:Y:S04]  /*3be50*/  LDL.LU.64 R40, [R1+0x850] ;  /* 0x0008500001287983 */ /* 0x000ea80000300a00 */
[----:B------:R-:W2:Y:S01]  /*3be60*/  LDL.LU.64 R42, [R1+0x858] ;  /* 0x00085800012a7983 */ /* 0x000ea20000300a00 */
[----:B------:R-:W-:-:S02]  /*3be70*/  F2FP.F16.E4M3.UNPACK_B R4, R13 ;  /* 0x0000000dff04723e */ /* 0x000fc400020006ff */
[----:B------:R-:W-:Y:S01]  /*3be80*/  F2FP.F16.E4M3.UNPACK_B R5, R12 ;  /* 0x0000000cff05723e */ /* 0x000fe200020006ff */
[----:B------:R-:W-:-:S06]  /*3be90*/  IMAD R13, R56, 0x100, R54 ;  /* 0x00000100380d7824 */ /* 0x000fcc00078e0236 */
[----:B------:R-:W-:Y:S01]  /*3bea0*/  STL.64 [R1+0x3468], R46 ;  /* 0x0034682e01007387 */ /* 0x000fe20000100a00 */
[----:B------:R-:W-:-:S03]  /*3beb0*/  IMAD R12, R55, 0x100, R57 ;  /* 0x00000100370c7824 */ /* 0x000fc600078e0239 */
[----:B------:R-:W-:Y:S04]  /*3bec0*/  STL.64 [R1+0x3460], R44 ;  /* 0x0034602c01007387 */ /* 0x000fe80000100a00 */
[----:B------:R-:W-:Y:S01]  /*3bed0*/  STL.64 [R1+0x34f8], R10 ;  /* 0x0034f80a01007387 */ /* 0x000fe20000100a00 */
[----:B------:R-:W-:Y:S01]  /*3bee0*/  F2FP.F16.E4M3.UNPACK_B R2, R25 ;  /* 0x00000019ff02723e */ /* 0x000fe200020006ff */
[----:B------:R-:W-:Y:S02]  /*3bef0*/  IMAD R14, R27, 0x100, R53 ;  /* 0x000001001b0e7824 */ /* 0x000fe400078e0235 */
[----:B------:R0:W-:Y:S04]  /*3bf00*/  STL.64 [R1+0x34f0], R8 ;  /* 0x0034f00801007387 */ /* 0x0001e80000100a00 */
[----:B------:R-:W-:Y:S04]  /*3bf10*/  STL.64 [R1+0x3478], R22 ;  /* 0x0034781601007387 */ /* 0x000fe80000100a00 */
[----:B------:R-:W-:Y:S01]  /*3bf20*/  STL.64 [R1+0x3470], R20 ;  /* 0x0034701401007387 */ /* 0x000fe20000100a00 */
[----:B----4-:R-:W-:-:S15]  /*3bf30*/  HMMA.16816.F32 R16, R32, R6, R16 ;  /* 0x000000062010723c */ /* 0x010fde0000001810 */
[----:B------:R-:W-:-:S08]  /*3bf40*/  NOP ;  /* 0x0000000000007918 */ /* 0x000fd00000000000 */
[----:B------:R1:W-:Y:S04]  /*3bf50*/  STL [R1+0x345c], R17 ;  /* 0x00345c1101007387 */ /* 0x0003e80000100800 */
[----:B------:R4:W-:Y:S04]  /*3bf60*/  STL [R1+0x3458], R18 ;  /* 0x0034581201007387 */ /* 0x0009e80000100800 */
[----:B------:R4:W-:Y:S04]  /*3bf70*/  STL [R1+0x3454], R19 ;  /* 0x0034541301007387 */ /* 0x0009e80000100800 */
[----:B0-----:R-:W4:Y:S04]  /*3bf80*/  LDL.LU.64 R8, [R1+0x840] ;  /* 0x0008400001087983 */ /* 0x001f280000300a00 */
[----:B------:R-:W4:Y:S01]  /*3bf90*/  LDL.LU.64 R10, [R1+0x848] ;  /* 0x00084800010a7983 */ /* 0x000f220000300a00 */
[----:B------:R-:W-:Y:S01]  /*3bfa0*/  F2FP.F16.E4M3.UNPACK_B R3, R24 ;  /* 0x00000018ff03723e */ /* 0x000fe200020006ff */
[----:B------:R-:W-:Y:S01]  /*3bfb0*/  IMAD R27, R50, 0x100, R48 ;  /* 0x00000100321b7824 */ /* 0x000fe200078e0230 */
[----:B------:R-:W-:-:S02]  /*3bfc0*/  F2FP.F16.E4M3.UNPACK_B R24, R13 ;  /* 0x0000000dff18723e */ /* 0x000fc400020006ff */
[----:B------:R-:W-:Y:S02]  /*3bfd0*/  F2FP.F16.E4M3.UNPACK_B R25, R12 ;  /* 0x0000000cff19723e */ /* 0x000fe400020006ff */
[----:B------:R-:W-:Y:S02]  /*3bfe0*/  F2FP.F16.E4M3.UNPACK_B R12, R39 ;  /* 0x00000027ff0c723e */ /* 0x000fe400020006ff */
[----:B------:R-:W-:Y:S01]  /*3bff0*/  F2FP.F16.E4M3.UNPACK_B R13, R26 ;  /* 0x0000001aff0d723e */ /* 0x000fe200020006ff */
[C---:B---3--:R-:W-:Y:S06]  /*3c000*/  HMMA.16816.F32 R28, R32.reuse, R4, R28 ;  /* 0x00000004201c723c */ /* 0x048fec000000181c */
[----:B--2---:R-:W-:-:S15]  /*3c010*/  HMMA.16816.F32 R56, R32, R2, R40 ;  /* 0x000000022038723c */ /* 0x004fde0000001828 */
[----:B------:R-:W-:-:S02]  /*3c020*/  NOP ;  /* 0x0000000000007918 */ /* 0x000fc40000000000 */
[----:B------:R0:W-:Y:S04]  /*3c030*/  STL [R1+0x3450], R31 ;  /* 0x0034501f01007387 */ /* 0x0001e80000100800 */
[----:B------:R-:W2:Y:S04]  /*3c040*/  LDL.LU R55, [R1+0x224] ;  /* 0x0002240001377983 */ /* 0x000ea80000300800 */
[----:B------:R-:W2:Y:S04]  /*3c050*/  LDL.LU R53, [R1+0x220] ;  /* 0x0002200001357983 */ /* 0x000ea80000300800 */
[----:B------:R-:W3:Y:S04]  /*3c060*/  LDL.LU R48, [R1+0x234] ;  /* 0x0002340001307983 */ /* 0x000ee80000300800 */
[----:B------:R-:W3:Y:S01]  /*3c070*/  LDL.LU R50, [R1+0x22c] ;  /* 0x00022c0001327983 */ /* 0x000ee20000300800 */
[----:B------:R-:W-:-:S02]  /*3c080*/  F2FP.F16.E4M3.UNPACK_B R26, R14 ;  /* 0x0000000eff1a723e */ /* 0x000fc400020006ff */
[----:B------:R-:W-:Y:S01]  /*3c090*/  F2FP.F16.E4M3.UNPACK_B R14, R38 ;  /* 0x00000026ff0e723e */ /* 0x000fe200020006ff */
[----:B------:R-:W-:Y:S01]  /*3c0a0*/  STL.64 [R1+0x3488], R58 ;  /* 0x0034883a01007387 */ /* 0x000fe20000100a00 */
[----:B------:R-:W-:Y:S02]  /*3c0b0*/  F2FP.F16.E4M3.UNPACK_B R15, R15 ;  /* 0x0000000fff0f723e */ /* 0x000fe400020006ff */
[----:B------:R-:W-:Y:S01]  /*3c0c0*/  F2FP.F16.E4M3.UNPACK_B R40, R37 ;  /* 0x00000025ff28723e */ /* 0x000fe200020006ff */
[----:B------:R0:W-:Y:S01]  /*3c0d0*/  STL.64 [R1+0x3480], R56 ;  /* 0x0034803801007387 */ /* 0x0001e20000100a00 */
[----:B------:R-:W-:Y:S01]  /*3c0e0*/  F2FP.F16.E4M3.UNPACK_B R41, R36 ;  /* 0x00000024ff29723e */ /* 0x000fe200020006ff */
[----:B----4-:R-:W-:-:S15]  /*3c0f0*/  HMMA.16816.F32 R8, R32, R12, R8 ;  /* 0x0000000c2008723c */ /* 0x010fde0000001808 */
[----:B------:R-:W-:-:S09]  /*3c100*/  NOP ;  /* 0x0000000000007918 */ /* 0x000fd20000000000 */
[----:B-1----:R-:W-:Y:S02]  /*3c110*/  IMAD.MOV.U32 R17, RZ, RZ, R8 ;  /* 0x000000ffff117224 */ /* 0x002fe400078e0008 */
[----:B------:R-:W-:Y:S02]  /*3c120*/  IMAD.MOV.U32 R18, RZ, RZ, R9 ;  /* 0x000000ffff127224 */ /* 0x000fe400078e0009 */
[----:B------:R-:W-:Y:S01]  /*3c130*/  IMAD.MOV.U32 R19, RZ, RZ, R10 ;  /* 0x000000ffff137224 */ /* 0x000fe200078e000a */
[----:B------:R-:W4:Y:S01]  /*3c140*/  LDL.LU.64 R8, [R1+0x770] ;  /* 0x0007700001087983 */ /* 0x000f220000300a00 */
[----:B0-----:R-:W-:-:S03]  /*3c150*/  IMAD.MOV.U32 R31, RZ, RZ, R11 ;  /* 0x000000ffff1f7224 */ /* 0x001fc600078e000b */
[----:B------:R-:W4:Y:S04]  /*3c160*/  LDL.LU.64 R10, [R1+0x778] ;  /* 0x00077800010a7983 */ /* 0x000f280000300a00 */
[----:B------:R-:W2:Y:S04]  /*3c170*/  LDL.LU.64 R20, [R1+0x6d0] ;  /* 0x0006d00001147983 */ /* 0x000ea80000300a00 */
[----:B------:R-:W2:Y:S04]  /*3c180*/  LDL.LU.64 R22, [R1+0x6d8] ;  /* 0x0006d80001167983 */ /* 0x000ea80000300a00 */
[----:B------:R-:W3:Y:S04]  /*3c190*/  LDL.LU.64 R56, [R1+0x6c0] ;  /* 0x0006c00001387983 */ /* 0x000ee80000300a00 */
[----:B------:R-:W3:Y:S04]  /*3c1a0*/  LDL.LU.64 R58, [R1+0x6c8] ;  /* 0x0006c800013a7983 */ /* 0x000ee80000300a00 */
[----:B------:R-:W2:Y:S04]  /*3c1b0*/  LDL.LU.64 R44, [R1+0x6b0] ;  /* 0x0006b000012c7983 */ /* 0x000ea80000300a00 */
[----:B------:R-:W2:Y:S04]  /*3c1c0*/  LDL.LU.64 R46, [R1+0x6b8] ;  /* 0x0006b800012e7983 */ /* 0x000ea80000300a00 */
[----:B------:R-:W2:Y:S04]  /*3c1d0*/  LDL.LU R38, [R1+0x250] ;  /* 0x0002500001267983 */ /* 0x000ea80000300800 */
[----:B------:R-:W2:Y:S04]  /*3c1e0*/  LDL.LU R42, [R1+0x24c] ;  /* 0x00024c00012a7983 */ /* 0x000ea80000300800 */
[----:B------:R-:W2:Y:S04]  /*3c1f0*/  LDL.LU R43, [R1+0x260] ;  /* 0x00026000012b7983 */ /* 0x000ea80000300800 */
[----:B------:R-:W2:Y:S04]  /*3c200*/  LDL.LU R39, [R1+0x25c] ;  /* 0x00025c0001277983 */ /* 0x000ea80000300800 */
[----:B------:R-:W-:Y:S04]  /*3c210*/  STL.64 [R1+0x34a8], R30 ;  /* 0x0034a81e01007387 */ /* 0x000fe80000100a00 */
[----:B------:R0:W-:Y:S04]  /*3c220*/  STL.64 [R1+0x34a0], R28 ;  /* 0x0034a01c01007387 */ /* 0x0001e80000100a00 */
[----:B0-----:R-:W3:Y:S04]  /*3c230*/  LDL.LU.64 R28, [R1+0x6e0] ;  /* 0x0006e000011c7983 */ /* 0x001ee80000300a00 */
[----:B------:R-:W3:Y:S04]  /*3c240*/  LDL.LU.64 R30, [R1+0x6e8] ;  /* 0x0006e800011e7983 */ /* 0x000ee80000300a00 */
[----:B------:R-:W-:Y:S04]  /*3c250*/  STL.64 [R1+0x3498], R18 ;  /* 0x0034981201007387 */ /* 0x000fe80000100a00 */
[----:B------:R0:W-:Y:S04]  /*3c260*/  STL.64 [R1+0x3490], R16 ;  /* 0x0034901001007387 */ /* 0x0001e80000100a00 */
[----:B0-----:R-:W2:Y:S04]  /*3c270*/  LDL.LU.64 R16, [R1+0x6f0] ;  /* 0x0006f00001107983 */ /* 0x001ea80000300a00 */
[----:B------:R-:W2:Y:S01]  /*3c280*/  LDL.LU.64 R18, [R1+0x6f8] ;  /* 0x0006f80001127983 */ /* 0x000ea20000300a00 */
[----:B----4-:R-:W-:-:S15]  /*3c290*/  HMMA.16816.F32 R8, R32, R14, R8 ;  /* 0x0000000e2008723c */ /* 0x010fde0000001808 */
[----:B------:R-:W-:-:S08]  /*3c2a0*/  NOP ;  /* 0x0000000000007918 */ /* 0x000fd00000000000 */
[----:B------:R-:W-:Y:S04]  /*3c2b0*/  STL.64 [R1+0xb0], R8 ;  /* 0x0000b00801007387 */ /* 0x000fe80000100a00 */
[----:B------:R0:W-:Y:S04]  /*3c2c0*/  STL.64 [R1+0xb8], R10 ;  /* 0x0000b80a01007387 */ /* 0x0001e80000100a00 */
[----:B0-----:R-:W3:Y:S04]  /*3c2d0*/  LDL.LU.64 R10, [R1+0x34f8] ;  /* 0x0034f800010a7983 */ /* 0x001ee80000300a00 */
[----:B------:R-:W4:Y:S01]  /*3c2e0*/  LDL.LU.64 R8, [R1+0x34f0] ;  /* 0x0034f00001087983 */ /* 0x000f220000300a00 */
[----:B------:R-:W-:-:S03]  /*3c2f0*/  F2FP.F16.E4M3.UNPACK_B R27, R27 ;  /* 0x0000001bff1b723e */ /* 0x000fc600020006ff */
[----:B------:R-:W4:Y:S01]  /*3c300*/  LDL.LU R61, [R1+0x864] ;  /* 0x00086400013d7983 */ /* 0x000f220000300800 */
[----:B--2---:R-:W-:-:S15]  /*3c310*/  HMMA.16816.F32 R32, R32, R40, R16 ;  /* 0x000000282020723c */ /* 0x004fde0000001810 */
[----:B------:R-:W-:-:S08]  /*3c320*/  NOP ;  /* 0x0000000000007918 */ /* 0x000fd00000000000 */
[----:B------:R-:W-:Y:S04]  /*3c330*/  STL.64 [R1+0x80], R32 ;  /* 0x0000802001007387 */ /* 0x000fe80000100a00 */
[----:B------:R-:W-:Y:S04]  /*3c340*/  STL.64 [R1+0x88], R34 ;  /* 0x0000882201007387 */ /* 0x000fe80000100a00 */
[----:B------:R-:W2:Y:S01]  /*3c350*/  LDL.LU R36, [R1+0x860] ;  /* 0x0008600001247983 */ /* 0x000ea20000300800 */
[----:B---3--:R-:W-:-:S15]  /*3c360*/  HMMA.16816.F32 R16, R24, R10, R28 ;  /* 0x0000000a1810723c */ /* 0x008fde000000181c */
[----:B------:R-:W-:-:S08]  /*3c370*/  NOP ;  /* 0x0000000000007918 */ /* 0x000fd00000000000 */
[----:B------:R-:W-:Y:S04]  /*3c380*/  STL.64 [R1+0x70], R16 ;  /* 0x0000701001007387 */ /* 0x000fe80000100a00 */
[----:B------:R4:W-:Y:S04]  /*3c390*/  STL.64 [R1+0x78], R18 ;  /* 0x0000781201007387 */ /* 0x0009e80000100a00 */
[----:B------:R-:W3:Y:S01]  /*3c3a0*/  LDL.LU R60, [R1+0x86c] ;  /* 0x00086c00013c7983 */ /* 0x000ee20000300800 */
[C---:B------:R-:W-:Y:S03]  /*3c3b0*/  HMMA.16816.F32 R28, R24.reuse, R6, R56 ;  /* 0x00000006181c723c */ /* 0x040fe60000001838 */
[----:B------:R-:W3:Y:S03]  /*3c3c0*/  LDL.LU R37, [R1+0x868] ;  /* 0x0008680001257983 */ /* 0x000ee60000300800 */
[----:B----4-:R-:W-:Y:S01]  /*3c3d0*/  HMMA.16816.F32 R16, R24, R8, R20 ;  /* 0x000000081810723c */ /* 0x010fe20000001814 */
[----:B------:R-:W4:Y:S04]  /*3c3e0*/  LDL.LU.64 R20, [R1+0x830] ;  /* 0x0008300001147983 */ /* 0x000f280000300a00 */
[----:B------:R-:W4:-:S15]  /*3c3f0*/  LDL.LU.64 R22, [R1+0x838] ;  /* 0x0008380001167983 */ /* 0x000f1e0000300a00 */
[----:B------:R-:W-:-:S03]  /*3c400*/  NOP ;  /* 0x0000000000007918 */ /* 0x000fc60000000000 */
[----:B------:R-:W-:Y:S04]  /*3c410*/  STL.64 [R1+0x60], R16 ;  /* 0x0000601001007387 */ /* 0x000fe80000100a00 */
[----:B------:R0:W-:Y:S02]  /*3c420*/  STL.64 [R1+0x68], R18 ;  /* 0x0000681201007387 */ /* 0x0001e40000100a00 */
[----:B0-----:R-:W-:Y:S02]  /*3c430*/  HMMA.16816.F32 R16, R24, R4, R44 ;  /* 0x000000041810723c */ /* 0x001fe4000000182c */
[----:B------:R-:W-:Y:S04]  /*3c440*/  STL.64 [R1+0x50], R28 ;  /* 0x0000501c01007387 */ /* 0x000fe80000100a00 */
[----:B------:R-:W-:-:S15]  /*3c450*/  STL.64 [R1+0x58], R30 ;  /* 0x0000581e01007387 */ /* 0x000fde0000100a00 */
[----:B------:R-:W-:-:S02]  /*3c460*/  NOP ;  /* 0x0000000000007918 */ /* 0x000fc40000000000 */
[----:B------:R0:W-:Y:S04]  /*3c470*/  STL.64 [R1+0x40], R16 ;  /* 0x0000401001007387 */ /* 0x0001e80000100a00 */
[----:B------:R1:W-:Y:S04]  /*3c480*/  STL.64 [R1+0x48], R18 ;  /* 0x0000481201007387 */ /* 0x0003e80000100a00 */
[----:B0-----:R-:W2:Y:S04]  /*3c490*/  LDL.LU.64 R16, [R1+0x820] ;  /* 0x0008200001107983 */ /* 0x001ea80000300a00 */
[----:B-1----:R-:W2:Y:S01]  /*3c4a0*/  LDL.LU.64 R18, [R1+0x828] ;  /* 0x0008280001127983 */ /* 0x002ea20000300a00 */
[----:B------:R-:W-:-:S03]  /*3c4b0*/  IMAD R32, R53, 0x100, R55 ;  /* 0x0000010035207824 */ /* 0x000fc600078e0237 */
[----:B------:R-:W3:Y:S01]  /*3c4c0*/  LDL.LU.64 R56, [R1+0x760] ;  /* 0x0007600001387983 */ /* 0x000ee20000300a00 */
[----:B------:R-:W-:-:S03]  /*3c4d0*/  IMAD R33, R50, 0x100, R48 ;  /* 0x0000010032217824 */ /* 0x000fc600078e0230 */
[----:B------:R-:W3:Y:S04]  /*3c4e0*/  LDL.LU.64 R58, [R1+0x768] ;  /* 0x00076800013a7983 */ /* 0x000ee80000300a00 */
[----:B------:R-:W3:Y:S04]  /*3c4f0*/  LDL.LU.64 R52, [R1+0x6a0] ;  /* 0x0006a00001347983 */ /* 0x000ee80000300a00 */
[----:B------:R-:W3:Y:S04]  /*3c500*/  LDL.LU.64 R54, [R1+0x6a8] ;  /* 0x0006a80001367983 */ /* 0x000ee80000300a00 */
[----:B------:R-:W3:Y:S04]  /*3c510*/  LDL.LU.64 R48, [R1+0x600] ;  /* 0x0006000001307983 */ /* 0x000ee80000300a00 */
[----:B------:R-:W3:Y:S04]  /*3c520*/  LDL.LU.64 R50, [R1+0x608] ;  /* 0x0006080001327983 */ /* 0x000ee80000300a00 */
[----:B------:R-:W3:Y:S04]  /*3c530*/  LDL.LU.64 R44, [R1+0x5f0] ;  /* 0x0005f000012c7983 */ /* 0x000ee80000300a00 */
[----:B------:R-:W3:Y:S04]  /*3c540*/  LDL.LU.64 R46, [R1+0x5f8] ;  /* 0x0005f800012e7983 */ /* 0x000ee80000300a00 */
[----:B------:R-:W3:Y:S04]  /*3c550*/  LDL.LU.64 R28, [R1+0x5e0] ;  /* 0x0005e000011c7983 */ /* 0x000ee80000300a00 */
[----:B------:R-:W3:Y:S01]  /*3c560*/  LDL.LU.64 R30, [R1+0x5e8] ;  /* 0x0005e800011e7983 */ /* 0x000ee20000300a00 */
[----:B----4-:R-:W-:-:S15]  /*3c570*/  HMMA.16816.F32 R20, R24, R2, R20 ;  /* 0x000000021814723c */ /* 0x010fde0000001814 */
[----:B------:R-:W-:-:S08]  /*3c580*/  NOP ;  /* 0x0000000000007918 */ /* 0x000fd00000000000 */
[----:B------:R0:W-:Y:S04]  /*3c590*/  STL.64 [R1+0x30], R20 ;  /* 0x0000301401007387 */ /* 0x0001e80000100a00 */
[----:B------:R1:W-:Y:S04]  /*3c5a0*/  STL.64 [R1+0x38], R22 ;  /* 0x0000381601007387 */ /* 0x0003e80000100a00 */
[----:B0-----:R-:W4:Y:S04]  /*3c5b0*/  LDL.LU.64 R20, [R1+0x5d0] ;  /* 0x0005d00001147983 */ /* 0x001f280000300a00 */
[----:B-1----:R-:W4:Y:S01]  /*3c5c0*/  LDL.LU.64 R22, [R1+0x5d8] ;  /* 0x0005d80001167983 */ /* 0x002f220000300a00 */
[----:B--2---:R-:W-:-:S15]  /*3c5d0*/  HMMA.16816.F32 R16, R24, R12, R16 ;  /* 0x0000000c1810723c */ /* 0x004fde0000001810 */
[----:B------:R-:W-:-:S08]  /*3c5e0*/  NOP ;  /* 0x0000000000007918 */ /* 0x000fd00000000000 */
[----:B------:R0:W-:Y:S04]  /*3c5f0*/  STL.64 [R1+0xa0], R16 ;  /* 0x0000a01001007387 */ /* 0x0001e80000100a00 */
[----:B------:R1:W-:Y:S04]  /*3c600*/  STL.64 [R1+0xa8], R18 ;  /* 0x0000a81201007387 */ /* 0x0003e80000100a00 */
[----:B0-----:R-:W2:Y:S04]  /*3c610*/  LDL.LU.64 R16, [R1+0x810] ;  /* 0x0008100001107983 */ /* 0x001ea80000300a00 */
[----:B-1----:R-:W2:Y:S01]  /*3c620*/  LDL.LU.64 R18, [R1+0x818] ;  /* 0x0008180001127983 */ /* 0x002ea20000300a00 */
[----:B------:R-:W-:-:S02]  /*3c630*/  IMAD R34, R42, 0x100, R38 ;  /* 0x000001002a227824 */ /* 0x000fc400078e0226 */
[----:B------:R-:W-:Y:S01]  /*3c640*/  IMAD R35, R39, 0x100, R43 ;  /* 0x0000010027237824 */ /* 0x000fe200078e022b */
[----:B------:R-:W-:Y:S02]  /*3c650*/  F2FP.F16.E4M3.UNPACK_B R32, R32 ;  /* 0x00000020ff20723e */ /* 0x000fe400020006ff */
[----:B------:R-:W-:Y:S02]  /*3c660*/  F2FP.F16.E4M3.UNPACK_B R33, R33 ;  /* 0x00000021ff21723e */ /* 0x000fe400020006ff */
[----:B------:R-:W-:Y:S02]  /*3c670*/  F2FP.F16.E4M3.UNPACK_B R34, R34 ;  /* 0x00000022ff22723e */ /* 0x000fe400020006ff */
[----:B------:R-:W-:Y:S01]  /*3c680*/  F2FP.F16.E4M3.UNPACK_B R35, R35 ;  /* 0x00000023ff23723e */ /* 0x000fe200020006ff */
[C---:B---3--:R-:W-:Y:S06]  /*3c690*/  HMMA.16816.F32 R56, R24.reuse, R14, R56 ;  /* 0x0000000e1838723c */ /* 0x048fec0000001838 */
[----:B------:R-:W-:Y:S06]  /*3c6a0*/  HMMA.16816.F32 R52, R24, R40, R52 ;  /* 0x000000281834723c */ /* 0x000fec0000001834 */
[C---:B------:R-:W-:Y:S06]  /*3c6b0*/  HMMA.16816.F32 R48, R32.reuse, R10, R48 ;  /* 0x0000000a2030723c */ /* 0x040fec0000001830 */
[C---:B------:R-:W-:Y:S05]  /*3c6c0*/  HMMA.16816.F32 R24, R32.reuse, R8, R44 ;  /* 0x000000082018723c */ /* 0x040fea000000182c */
[----:B------:R-:W-:Y:S04]  /*3c6d0*/  STL.64 [R1+0x90], R56 ;  /* 0x0000903801007387 */ /* 0x000fe80000100a00 */
[----:B------:R-:W-:Y:S04]  /*3c6e0*/  STL.64 [R1+0x98], R58 ;  /* 0x0000983a01007387 */ /* 0x000fe80000100a00 */
[----:B------:R-:W-:Y:S04]  /*3c6f0*/  STL.64 [R1+0x20], R52 ;  /* 0x0000203401007387 */ /* 0x000fe80000100a00 */
[----:B------:R0:W-:Y:S04]  /*3c700*/  STL.64 [R1+0x28], R54 ;  /* 0x0000283601007387 */ /* 0x0001e80000100a00 */
[----:B------:R-:W-:Y:S04]  /*3c710*/  STL.64 [R1+0x10], R48 ;  /* 0x0000103001007387 */ /* 0x000fe80000100a00 */
[----:B------:R4:W-:Y:S01]  /*3c720*/  STL.64 [R1+0x18], R50 ;  /* 0x0000183201007387 */ /* 0x0009e20000100a00 */
[C---:B0-----:R-:W-:Y:S03]  /*3c730*/  HMMA.16816.F32 R52, R32.reuse, R6, R28 ;  /* 0x000000062034723c */ /* 0x041fe6000000181c */
[----:B------:R-:W3:Y:S04]  /*3c740*/  LDL.LU R38, [R1+0x874] ;  /* 0x0008740001267983 */ /* 0x000ee80000300800 */
[----:B------:R-:W-:Y:S04]  /*3c750*/  STL.64 [R1], R24 ;  /* 0x0000001801007387 */ /* 0x000fe80000100a00 */
[----:B------:R2:W-:Y:S04]  /*3c760*/  STL.64 [R1+0x8], R26 ;  /* 0x0000081a01007387 */ /* 0x0005e80000100a00 */
[----:B------:R-:W3:Y:S04]  /*3c770*/  LDL.LU R42, [R1+0x870] ;  /* 0x00087000012a7983 */ /* 0x000ee80000300800 */
[----:B------:R-:W3:Y:S04]  /*3c780*/  LDL.LU R43, [R1+0x87c] ;  /* 0x00087c00012b7983 */ /* 0x000ee80000300800 */
[----:B------:R-:W3:Y:S04]  /*3c790*/  LDL.LU R39, [R1+0x878] ;  /* 0x0008780001277983 */ /* 0x000ee80000300800 */
[----:B------:R-:W-:Y:S04]  /*3c7a0*/  STL.64 [R1+0x33c0], R54 ;  /* 0x0033c03601007387 */ /* 0x000fe80000100a00 */
[----:B------:R0:W-:Y:S01]  /*3c7b0*/  STL.64 [R1+0x33b8], R52 ;  /* 0x0033b83401007387 */ /* 0x0001e20000100a00 */
[----:B----4-:R-:W-:-:S15]  /*3c7c0*/  HMMA.16816.F32 R48, R32, R4, R20 ;  /* 0x000000042030723c */ /* 0x010fde0000001814 */
[----:B------:R-:W-:-:S08]  /*3c7d0*/  NOP ;  /* 0x0000000000007918 */ /* 0x000fd00000000000 */
[----:B------:R-:W-:Y:S04]  /*3c7e0*/  STL.64 [R1+0x33d0], R50 ;  /* 0x0033d03201007387 */ /* 0x000fe80000100a00 */
[----:B------:R1:W-:Y:S01]  /*3c7f0*/  STL.64 [R1+0x33c8], R48 ;  /* 0x0033c83001007387 */ /* 0x0003e20000100a00 */
[----:B--2---:R-:W-:Y:S03]  /*3c800*/  HMMA.16816.F32 R24, R32, R2, R16 ;  /* 0x000000022018723c */ /* 0x004fe60000001810 */
[----:B------:R-:W2:Y:S04]  /*3c810*/  LDL.LU.64 R16, [R1+0x800] ;  /* 0x0008000001107983 */ /* 0x000ea80000300a00 */
[----:B------:R-:W2:Y:S04]  /*3c820*/  LDL.LU.64 R18, [R1+0x808] ;  /* 0x0008080001127983 */ /* 0x000ea80000300a00 */
[----:B------:R-:W4:Y:S04]  /*3c830*/  LDL.LU.64 R56, [R1+0x5c0] ;  /* 0x0005c00001387983 */ /* 0x000f280000300a00 */
[----:B------:R-:W4:Y:S04]  /*3c840*/  LDL.LU.64 R58, [R1+0x5c8] ;  /* 0x0005c800013a7983 */ /* 0x000f280000300a00 */
[----:B0-----:R-:W4:Y:S04]  /*3c850*/  LDL.LU.64 R52, [R1+0x5b0] ;  /* 0x0005b00001347983 */ /* 0x001f280000300a00 */
[----:B------:R-:W4:Y:S04]  /*3c860*/  LDL.LU.64 R54, [R1+0x5b8] ;  /* 0x0005b80001367983 */ /* 0x000f280000300a00 */
[----:B-1----:R-:W4:Y:S04]  /*3c870*/  LDL.LU.64 R48, [R1+0x5a0] ;  /* 0x0005a00001307983 */ /* 0x002f280000300a00 */
[----:B------:R-:W4:Y:S04]  /*3c880*/  LDL.LU.64 R50, [R1+0x5a8] ;  /* 0x0005a80001327983 */ /* 0x000f280000300a00 */
        /* <DEDUP_REMOVED lines=8> */
[----:B------:R-:W-:Y:S04]  /*3c910*/  STL.64 [R1+0x33e0], R26 ;  /* 0x0033e01a01007387 */ /* 0x000fe80000100a00 */
[----:B------:R0:W-:Y:S04]  /*3c920*/  STL.64 [R1+0x33d8], R24 ;  /* 0x0033d81801007387 */ /* 0x0001e80000100a00 */
[----:B0-----:R-:W4:Y:S04]  /*3c930*/  LDL.LU.64 R24, [R1+0x750] ;  /* 0x0007500001187983 */ /* 0x001f280000300a00 */
[----:B------:R-:W4:Y:S04]  /*3c940*/  LDL.LU.64 R26, [R1+0x758] ;  /* 0x00075800011a7983 */ /* 0x000f280000300a00 */
[----:B------:R-:W4:Y:S04]  /*3c950*/  LDL.LU.64 R28, [R1+0x590] ;  /* 0x00059000011c7983 */ /* 0x000f280000300a00 */
[----:B------:R-:W4:Y:S01]  /*3c960*/  LDL.LU.64 R30, [R1+0x598] ;  /* 0x00059800011e7983 */ /* 0x000f220000300a00 */
[----:B------:R-:W-:-:S02]  /*3c970*/  IMAD R36, R36, 0x100, R61 ;  /* 0x0000010024247824 */ /* 0x000fc400078e023d */
[----:B------:R-:W-:Y:S02]  /*3c980*/  IMAD R37, R37, 0x100, R60 ;  /* 0x0000010025257824 */ /* 0x000fe400078e023c */
[----:B---3--:R-:W-:Y:S02]  /*3c990*/  IMAD R38, R42, 0x100, R38 ;  /* 0x000001002a267824 */ /* 0x008fe400078e0226 */
[----:B------:R-:W-:Y:S01]  /*3c9a0*/  IMAD R39, R39, 0x100, R43 ;  /* 0x0000010027277824 */ /* 0x000fe200078e022b */
[----:B------:R-:W-:Y:S02]  /*3c9b0*/  F2FP.F16.E4M3.UNPACK_B R36, R36 ;  /* 0x00000024ff24723e */ /* 0x000fe400020006ff */
[----:B------:R-:W-:Y:S02]  /*3c9c0*/  F2FP.F16.E4M3.UNPACK_B R37, R37 ;  /* 0x00000025ff25723e */ /* 0x000fe400020006ff */
[----:B------:R-:W-:Y:S02]  /*3c9d0*/  F2FP.F16.E4M3.UNPACK_B R38, R38 ;  /* 0x00000026ff26723e */ /* 0x000fe400020006ff */
[----:B------:R-:W-:Y:S01]  /*3c9e0*/  F2FP.F16.E4M3.UNPACK_B R39, R39 ;  /* 0x00000027ff27723e */ /* 0x000fe200020006ff */
[----:B--2---:R-:W-:-:S15]  /*3c9f0*/  HMMA.16816.F32 R16, R32, R12, R16 ;  /* 0x0000000c2010723c */ /* 0x004fde0000001810 */
[----:B------:R-:W-:-:S08]  /*3ca00*/  NOP ;  /* 0x0000000000007918 */ /* 0x000fd00000000000 */
[----:B------:R0:W-:Y:S04]  /*3ca10*/  STL.64 [R1+0xd0], R16 ;  /* 0x0000d01001007387 */ /* 0x0001e80000100a00 */
[----:B------:R1:W-:Y:S01]  /*3ca20*/  STL.64 [R1+0xd8], R18 ;  /* 0x0000d81201007387 */ /* 0x0003e20000100a00 */
[----:B----4-:R-:W-:Y:S03]  /*3ca30*/  HMMA.16816.F32 R52, R36, R10, R52 ;  /* 0x0000000a2434723c */ /* 0x010fe60000001834 */
[----:B0-----:R-:W2:Y:S04]  /*3ca40*/  LDL.LU.64 R16, [R1+0x580] ;  /* 0x0005800001107983 */ /* 0x001ea80000300a00 */
[----:B-1----:R-:W2:Y:S01]  /*3ca50*/  LDL.LU.64 R18, [R1+0x588] ;  /* 0x0005880001127983 */ /* 0x002ea20000300a00 */
[----:B------:R-:W-:-:S15]  /*3ca60*/  HMMA.16816.F32 R24, R32, R14, R24 ;  /* 0x0000000e2018723c */ /* 0x000fde0000001818 */
[----:B------:R-:W-:-:S08]  /*3ca70*/  NOP ;  /* 0x0000000000007918 */ /* 0x000fd00000000000 */
[----:B------:R-:W-:Y:S04]  /*3ca80*/  STL.64 [R1+0x100], R24 ;  /* 0x0001001801007387 */ /* 0x000fe80000100a00 */
[----:B------:R0:W-:Y:S02]  /*3ca90*/  STL.64 [R1+0x108], R26 ;  /* 0x0001081a01007387 */ /* 0x0001e40000100a00 */
[----:B0-----:R-:W-:-:S15]  /*3caa0*/  HMMA.16816.F32 R24, R32, R40, R56 ;  /* 0x000000282018723c */ /* 0x001fde0000001838 */
[----:B------:R-:W-:-:S08]  /*3cab0*/  NOP ;  /* 0x0000000000007918 */ /* 0x000fd00000000000 */
[----:B------:R0:W-:Y:S04]  /*3cac0*/  STL.64 [R1+0xf0], R24 ;  /* 0x0000f01801007387 */ /* 0x0001e80000100a00 */
[----:B------:R1:W-:Y:S04]  /*3cad0*/  STL.64 [R1+0xf8], R26 ;  /* 0x0000f81a01007387 */ /* 0x0003e80000100a00 */
[----:B0-----:R-:W3:Y:S04]  /*3cae0*/  LDL.LU.64 R24, [R1+0x7f0] ;  /* 0x0007f00001187983 */ /* 0x001ee80000300a00 */
[----:B------:R-:W-:Y:S04]  /*3caf0*/  STL.64 [R1+0x110], R52 ;  /* 0x0001103401007387 */ /* 0x000fe80000100a00 */
[----:B------:R-:W-:Y:S04]  /*3cb00*/  STL.64 [R1+0x118], R54 ;  /* 0x0001183601007387 */ /* 0x000fe80000100a00 */
[----:B-1----:R-:W3:Y:S01]  /*3cb10*/  LDL.LU.64 R26, [R1+0x7f8] ;  /* 0x0007f800011a7983 */ /* 0x002ee20000300a00 */
[----:B------:R-:W-:-:S15]  /*3cb20*/  HMMA.16816.F32 R32, R36, R8, R48 ;  /* 0x000000082420723c */ /* 0x000fde0000001830 */
[----:B------:R-:W-:-:S08]  /*3cb30*/  NOP ;  /* 0x0000000000007918 */ /* 0x000fd00000000000 */
[----:B------:R-:W-:Y:S04]  /*3cb40*/  STL.64 [R1+0x120], R32 ;  /* 0x0001202001007387 */ /* 0x000fe80000100a00 */
[----:B------:R-:W-:Y:S04]  /*3cb50*/  STL.64 [R1+0x128], R34 ;  /* 0x0001282201007387 */ /* 0x000fe80000100a00 */
[----:B------:R-:W-:Y:S04]  /*3cb60*/  STL.64 [R1+0x34e8], R10 ;  /* 0x0034e80a01007387 */ /* 0x000fe80000100a00 */
[----:B------:R0:W-:Y:S04]  /*3cb70*/  STL.64 [R1+0x34e0], R8 ;  /* 0x0034e00801007387 */ /* 0x0001e80000100a00 */
[----:B------:R-:W4:Y:S04]  /*3cb80*/  LDL.LU R59, [R1+0x8ac] ;  /* 0x0008ac00013b7983 */ /* 0x000f280000300800 */
[----:B------:R-:W4:Y:S01]  /*3cb90*/  LDL.LU R20, [R1+0x8a8] ;  /* 0x0008a80001147983 */ /* 0x000f220000300800 */
[----:B0-----:R-:W-:-:S15]  /*3cba0*/  HMMA.16816.F32 R8, R36, R6, R28 ;  /* 0x000000062408723c */ /* 0x001fde000000181c */
[----:B------:R-:W-:-:S08]  /*3cbb0*/  NOP ;  /* 0x0000000000007918 */ /* 0x000fd00000000000 */
[----:B------:R-:W-:Y:S04]  /*3cbc0*/  STL.64 [R1+0x140], R8 ;  /* 0x0001400801007387 */ /* 0x000fe80000100a00 */
[----:B------:R2:W-:Y:S04]  /*3cbd0*/  STL.64 [R1+0x148], R10 ;  /* 0x0001480a01007387 */ /* 0x0005e80000100a00 */
[----:B------:R-:W4:Y:S04]  /*3cbe0*/  LDL.LU R61, [R1+0x8b4] ;  /* 0x0008b400013d7983 */ /* 0x000f280000300800 */
[----:B------:R-:W4:Y:S04]  /*3cbf0*/  LDL.LU R60, [R1+0x8b0] ;  /* 0x0008b000013c7983 */ /* 0x000f280000300800 */
[----:B------:R-:W4:Y:S04]  /*3cc00*/  LDL.LU R42, [R1+0x8bc] ;  /* 0x0008bc00012a7983 */ /* 0x000f280000300800 */
[----:B------:R-:W4:Y:S01]  /*3cc10*/  LDL.LU R43, [R1+0x8b8] ;  /* 0x0008b800012b7983 */ /* 0x000f220000300800 */
[----:B------:R-:W-:Y:S01]  /*3cc20*/  IMAD R32, R22, 0x100, R21 ;  /* 0x0000010016207824 */ /* 0x000fe200078e0215 */
[----:B--2---:R-:W-:Y:S02]  /*3cc30*/  HMMA.16816.F32 R8, R36, R4, R16 ;  /* 0x000000042408723c */ /* 0x004fe40000001810 */
[----:B------:R-:W2:Y:S04]  /*3cc40*/  LDL.LU.64 R16, [R1+0x7e0] ;  /* 0x0007e00001107983 */ /* 0x000ea80000300a00 */
[----:B------:R-:W2:-:S15]  /*3cc50*/  LDL.LU.64 R18, [R1+0x7e8] ;  /* 0x0007e80001127983 */ /* 0x000e9e0000300a00 */
[----:B------:R-:W-:-:S02]  /*3cc60*/  NOP ;  /* 0x0000000000007918 */ /* 0x000fc40000000000 */
[----:B------:R-:W-:Y:S04]  /*3cc70*/  STL.64 [R1+0x150], R8 ;  /* 0x0001500801007387 */ /* 0x000fe80000100a00 */
[----:B------:R3:W-:Y:S04]  /*3cc80*/  STL.64 [R1+0x158], R10 ;  /* 0x0001580a01007387 */ /* 0x0007e80000100a00 */
[----:B------:R-:W4:Y:S04]  /*3cc90*/  LDL.LU R21, [R1+0x8c4] ;  /* 0x0008c40001157983 */ /* 0x000f280000300800 */
[----:B------:R-:W4:Y:S01]  /*3cca0*/  LDL.LU R22, [R1+0x8c0] ;  /* 0x0008c00001167983 */ /* 0x000f220000300800 */
[----:B---3--:R-:W-:-:S15]  /*3ccb0*/  HMMA.16816.F32 R8, R36, R2, R24 ;  /* 0x000000022408723c */ /* 0x008fde0000001818 */
[----:B------:R-:W-:-:S08]  /*3ccc0*/  NOP ;  /* 0x0000000000007918 */ /* 0x000fd00000000000 */
[----:B------:R0:W-:Y:S04]  /*3ccd0*/  STL.64 [R1+0x160], R8 ;  /* 0x0001600801007387 */ /* 0x0001e80000100a00 */
[----:B------:R1:W-:Y:S04]  /*3cce0*/  STL.64 [R1+0x168], R10 ;  /* 0x0001680a01007387 */ /* 0x0003e80000100a00 */
[----:B0-----:R-:W3:Y:S04]  /*3ccf0*/  LDL.LU.64 R8, [R1+0x740] ;  /* 0x0007400001087983 */ /* 0x001ee80000300a00 */
[----:B-1----:R-:W3:Y:S04]  /*3cd00*/  LDL.LU.64 R10, [R1+0x748] ;  /* 0x00074800010a7983 */ /* 0x002ee80000300a00 */
[----:B------:R-:W4:Y:S04]  /*3cd10*/  LDL.LU.64 R52, [R1+0x570] ;  /* 0x0005700001347983 */ /* 0x000f280000300a00 */
[----:B------:R-:W4:Y:S01]  /*3cd20*/  LDL.LU.64 R54, [R1+0x578] ;  /* 0x0005780001367983 */ /* 0x000f220000300a00 */
[----:B------:R-:W-:-:S02]  /*3cd30*/  IMAD R33, R44, 0x100, R23 ;  /* 0x000001002c217824 */ /* 0x000fc400078e0217 */
[----:B------:R-:W-:Y:S02]  /*3cd40*/  IMAD R34, R46, 0x100, R45 ;  /* 0x000001002e227824 */ /* 0x000fe400078e022d */
[----:B------:R-:W-:Y:S01]  /*3cd50*/  IMAD R35, R0, 0x100, R47 ;  /* 0x0000010000237824 */ /* 0x000fe200078e022f */
[----:B------:R-:W4:Y:S04]  /*3cd60*/  LDL.LU.64 R44, [R1+0x560] ;  /* 0x00056000012c7983 */ /* 0x000f280000300a00 */
[----:B------:R-:W4:Y:S04]  /*3cd70*/  LDL.LU.64 R46, [R1+0x568] ;  /* 0x00056800012e7983 */ /* 0x000f280000300a00 */
[----:B------:R-:W4:Y:S04]  /*3cd80*/  LDL.LU.64 R48, [R1+0x550] ;  /* 0x0005500001307983 */ /* 0x000f280000300a00 */
[----:B------:R-:W4:Y:S01]  /*3cd90*/  LDL.LU.64 R50, [R1+0x558] ;  /* 0x0005580001327983 */ /* 0x000f220000300a00 */
[----:B--2---:R-:W-:-:S15]  /*3cda0*/  HMMA.16816.F32 R16, R36, R12, R16 ;  /* 0x0000000c2410723c */ /* 0x004fde0000001810 */
[----:B------:R-:W-:-:S08]  /*3cdb0*/  NOP ;  /* 0x0000000000007918 */ /* 0x000fd00000000000 */
[----:B------:R0:W-:Y:S04]  /*3cdc0*/  STL.64 [R1+0x170], R16 ;  /* 0x0001701001007387 */ /* 0x0001e80000100a00 */
[----:B------:R1:W-:Y:S04]  /*3cdd0*/  STL.64 [R1+0x178], R18 ;  /* 0x0001781201007387 */ /* 0x0003e80000100a00 */
[----:B------:R-:W2:Y:S04]  /*3cde0*/  LDL.LU.64 R28, [R1+0x4c0] ;  /* 0x0004c000011c7983 */ /* 0x000ea80000300a00 */
[----:B------:R-:W2:Y:S04]  /*3cdf0*/  LDL.LU.64 R30, [R1+0x4c8] ;  /* 0x0004c800011e7983 */ /* 0x000ea80000300a00 */
[----:B------:R-:W2:Y:S04]  /*3ce00*/  LDL.LU.64 R24, [R1+0x4b0] ;  /* 0x0004b00001187983 */ /* 0x000ea80000300a00 */
[----:B------:R-:W2:Y:S04]  /*3ce10*/  LDL.LU.64 R26, [R1+0x4b8] ;  /* 0x0004b800011a7983 */ /* 0x000ea80000300a00 */
[----:B0-----:R-:W2:Y:S04]  /*3ce20*/  LDL.LU.64 R16, [R1+0x7d0] ;  /* 0x0007d00001107983 */ /* 0x001ea80000300a00 */
[----:B-1----:R-:W2:Y:S01]  /*3ce30*/  LDL.LU.64 R18, [R1+0x7d8] ;  /* 0x0007d80001127983 */ /* 0x002ea20000300a00 */
[C---:B---3--:R-:W-:Y:S06]  /*3ce40*/  HMMA.16816.F32 R8, R36.reuse, R14, R8 ;  /* 0x0000000e2408723c */ /* 0x048fec0000001808 */
[----:B----4-:R-:W-:-:S15]  /*3ce50*/  HMMA.16816.F32 R52, R36, R40, R52 ;  /* 0x000000282434723c */ /* 0x010fde0000001834 */
[----:B------:R-:W-:-:S02]  /*3ce60*/  NOP ;  /* 0x0000000000007918 */ /* 0x000fc40000000000 */
[----:B------:R-:W-:Y:S04]  /*3ce70*/  STL.64 [R1+0x190], R8 ;  /* 0x0001900801007387 */ /* 0x000fe80000100a00 */
[----:B------:R0:W-:Y:S04]  /*3ce80*/  STL.64 [R1+0x198], R10 ;  /* 0x0001980a01007387 */ /* 0x0001e80000100a00 */
[----:B0-----:R-:W3:Y:S04]  /*3ce90*/  LDL.LU.64 R10, [R1+0x34e8] ;  /* 0x0034e800010a7983 */ /* 0x001ee80000300a00 */
[----:B------:R-:W4:Y:S04]  /*3cea0*/  LDL.LU.64 R8, [R1+0x34e0] ;  /* 0x0034e00001087983 */ /* 0x000f280000300a00 */
[----:B------:R-:W-:Y:S04]  /*3ceb0*/  STL.64 [R1+0x34d8], R40 ;  /* 0x0034d82801007387 */ /* 0x000fe80000100a00 */
[----:B------:R-:W-:Y:S04]  /*3cec0*/  STL.64 [R1+0x180], R52 ;  /* 0x0001803401007387 */ /* 0x000fe80000100a00 */
[----:B------:R-:W-:Y:S04]  /*3ced0*/  STL.64 [R1+0x188], R54 ;  /* 0x0001883601007387 */ /* 0x000fe80000100a00 */
[----:B------:R-:W4:Y:S01]  /*3cee0*/  LDL.LU R23, [R1+0x8cc] ;  /* 0x0008cc0001177983 */ /* 0x000f220000300800 */
[----:B------:R-:W-:-:S02]  /*3cef0*/  F2FP.F16.E4M3.UNPACK_B R32, R32 ;  /* 0x00000020ff20723e */ /* 0x000fc400020006ff */
[----:B------:R-:W-:Y:S02]  /*3cf00*/  F2FP.F16.E4M3.UNPACK_B R33, R33 ;  /* 0x00000021ff21723e */ /* 0x000fe400020006ff */
[----:B------:R-:W-:Y:S02]  /*3cf10*/  F2FP.F16.E4M3.UNPACK_B R34, R34 ;  /* 0x00000022ff22723e */ /* 0x000fe400020006ff */
[----:B------:R-:W-:-:S07]  /*3cf20*/  F2FP.F16.E4M3.UNPACK_B R35, R35 ;  /* 0x00000023ff23723e */ /* 0x000fce00020006ff */
[C---:B--2---:R-:W-:Y:S06]  /*3cf30*/  HMMA.16816.F32 R28, R32.reuse, R6, R28 ;  /* 0x00000006201c723c */ /* 0x044fec000000181c */
[C---:B------:R-:W-:Y:S06]  /*3cf40*/  HMMA.16816.F32 R24, R32.reuse, R4, R24 ;  /* 0x000000042018723c */ /* 0x040fec0000001818 */
[C---:B------:R-:W-:Y:S06]  /*3cf50*/  HMMA.16816.F32 R16, R32.reuse, R2, R16 ;  /* 0x000000022010723c */ /* 0x040fec0000001810 */
[----:B---3--:R-:W-:Y:S01]  /*3cf60*/  HMMA.16816.F32 R36, R32, R10, R44 ;  /* 0x0000000a2024723c */ /* 0x008fe2000000182c */
[----:B----4-:R-:W-:-:S15]  /*3cf70*/  STL [R1+0x34d0], R23 ;  /* 0x0034d01701007387 */ /* 0x010fde0000100800 */
[----:B------:R-:W-:-:S07]  /*3cf80*/  NOP ;  /* 0x0000000000007918 */ /* 0x000fce0000000000 */
[----:B------:R-:W-:Y:S04]  /*3cf90*/  STL.64 [R1+0x1a0], R36 ;  /* 0x0001a02401007387 */ /* 0x000fe80000100a00 */
[----:B------:R0:W-:Y:S04]  /*3cfa0*/  STL.64 [R1+0x1a8], R38 ;  /* 0x0001a82601007387 */ /* 0x0001e80000100a00 */
[----:B------:R-:W2:Y:S04]  /*3cfb0*/  LDL.LU R44, [R1+0x8c8] ;  /* 0x0008c800012c7983 */ /* 0x000ea80000300800 */
[----:B------:R-:W3:Y:S01]  /*3cfc0*/  LDL.LU R45, [R1+0x8d4] ;  /* 0x0008d400012d7983 */ /* 0x000ee20000300800 */
[----:B0-----:R-:W-:Y:S03]  /*3cfd0*/  HMMA.16816.F32 R36, R32, R8, R48 ;  /* 0x000000082024723c */ /* 0x001fe60000001830 */
[----:B------:R-:W3:Y:S04]  /*3cfe0*/  LDL.LU R46, [R1+0x8d0] ;  /* 0x0008d000012e7983 */ /* 0x000ee80000300800 */
[----:B------:R-:W4:Y:S04]  /*3cff0*/  LDL.LU R47, [R1+0x8dc] ;  /* 0x0008dc00012f7983 */ /* 0x000f280000300800 */
[----:B------:R-:W4:-:S12]  /*3d000*/  LDL.LU R0, [R1+0x8d8] ;  /* 0x0008d80001007983 */ /* 0x000f180000300800 */
[----:B------:R-:W-:Y:S04]  /*3d010*/  STL.64 [R1+0x1b0], R36 ;  /* 0x0001b02401007387 */ /* 0x000fe80000100a00 */
[----:B------:R0:W-:Y:S04]  /*3d020*/  STL.64 [R1+0x1b8], R38 ;  /* 0x0001b82601007387 */ /* 0x0001e80000100a00 */
[----:B------:R1:W-:Y:S04]  /*3d030*/  STL.64 [R1+0x1c0], R28 ;  /* 0x0001c01c01007387 */ /* 0x0003e80000100a00 */
[----:B------:R1:W-:Y:S04]  /*3d040*/  STL.64 [R1+0x1c8], R30 ;  /* 0x0001c81e01007387 */ /* 0x0003e80000100a00 */
[----:B------:R1:W-:Y:S01]  /*3d050*/  STL.64 [R1+0x1d0], R24 ;  /* 0x0001d01801007387 */ /* 0x0003e20000100a00 */
[----:B0-----:R-:W-:-:S03]  /*3d060*/  IMAD R38, R43, 0x100, R42 ;  /* 0x000001002b267824 */ /* 0x001fc600078e022a */
[----:B------:R0:W-:Y:S04]  /*3d070*/  STL.64 [R1+0x1d8], R26 ;  /* 0x0001d81a01007387 */ /* 0x0001e80000100a00 */
[----:B------:R-:W2:Y:S04]  /*3d080*/  LDL.LU.64 R40, [R1+0x7c0] ;  /* 0x0007c00001287983 */ /* 0x000ea80000300a00 */
[----:B------:R0:W-:Y:S04]  /*3d090*/  STL.64 [R1+0x1e0], R16 ;  /* 0x0001e01001007387 */ /* 0x0001e80000100a00 */
[----:B------:R0:W-:Y:S04]  /*3d0a0*/  STL.64 [R1+0x1e8], R18 ;  /* 0x0001e81201007387 */ /* 0x0001e80000100a00 */
[----:B------:R-:W2:Y:S01]  /*3d0b0*/  LDL.LU.64 R42, [R1+0x7c8] ;  /* 0x0007c800012a7983 */ /* 0x000ea20000300a00 */
[----:B------:R-:W-:-:S02]  /*3d0c0*/  IMAD R37, R60, 0x100, R61 ;  /* 0x000001003c257824 */ /* 0x000fc400078e023d */
[----:B------:R-:W-:Y:S01]  /*3d0d0*/  IMAD R36, R20, 0x100, R59 ;  /* 0x0000010014247824 */ /* 0x000fe200078e023b */
[----:B------:R-:W4:Y:S01]  /*3d0e0*/  LDL.LU R61, [R1+0x8e4] ;  /* 0x0008e400013d7983 */ /* 0x000f220000300800 */
[----:B------:R-:W-:-:S03]  /*3d0f0*/  IMAD R39, R22, 0x100, R21 ;  /* 0x0000010016277824 */ /* 0x000fc600078e0215 */
[----:B------:R-:W4:Y:S04]  /*3d100*/  LDL.LU R60, [R1+0x8e0] ;  /* 0x0008e000013c7983 */ /* 0x000f280000300800 */
[----:B------:R-:W3:Y:S04]  /*3d110*/  LDL.LU.64 R20, [R1+0x730] ;  /* 0x0007300001147983 */ /* 0x000ee80000300a00 */
[----:B------:R-:W3:Y:S04]  /*3d120*/  LDL.LU.64 R22, [R1+0x738] ;  /* 0x0007380001167983 */ /* 0x000ee80000300a00 */
[----:B------:R-:W4:Y:S04]  /*3d130*/  LDL.LU.64 R56, [R1+0x4a0] ;  /* 0x0004a00001387983 */ /* 0x000f280000300a00 */
[----:B------:R-:W4:Y:S04]  /*3d140*/  LDL.LU.64 R58, [R1+0x4a8] ;  /* 0x0004a800013a7983 */ /* 0x000f280000300a00 */
[----:B------:R-:W4:Y:S04]  /*3d150*/  LDL.LU.64 R52, [R1+0x490] ;  /* 0x0004900001347983 */ /* 0x000f280000300a00 */
[----:B------:R-:W4:Y:S04]  /*3d160*/  LDL.LU.64 R54, [R1+0x498] ;  /* 0x0004980001367983 */ /* 0x000f280000300a00 */
[----:B------:R-:W4:Y:S04]  /*3d170*/  LDL.LU.64 R48, [R1+0x480] ;  /* 0x0004800001307983 */ /* 0x000f280000300a00 */
[----:B------:R-:W4:Y:S04]  /*3d180*/  LDL.LU.64 R50, [R1+0x488] ;  /* 0x0004880001327983 */ /* 0x000f280000300a00 */
[----:B-1----:R-:W4:Y:S04]  /*3d190*/  LDL.LU.64 R28, [R1+0x470] ;  /* 0x00047000011c7983 */ /* 0x002f280000300a00 */
[----:B------:R-:W4:Y:S04]  /*3d1a0*/  LDL.LU.64 R30, [R1+0x478] ;  /* 0x00047800011e7983 */ /* 0x000f280000300a00 */
[----:B------:R-:W4:Y:S04]  /*3d1b0*/  LDL.LU.64 R24, [R1+0x460] ;  /* 0x0004600001187983 */ /* 0x000f280000300a00 */
[----:B0-----:R-:W4:Y:S04]  /*3d1c0*/  LDL.LU.64 R26, [R1+0x468] ;  /* 0x00046800011a7983 */ /* 0x001f280000300a00 */
[----:B------:R-:W4:Y:S04]  /*3d1d0*/  LDL.LU.64 R16, [R1+0x7b0] ;  /* 0x0007b00001107983 */ /* 0x000f280000300a00 */
[----:B------:R-:W4:Y:S01]  /*3d1e0*/  LDL.LU.64 R18, [R1+0x7b8] ;  /* 0x0007b80001127983 */ /* 0x000f220000300a00 */
[----:B--2---:R-:W-:-:S15]  /*3d1f0*/  HMMA.16816.F32 R40, R32, R12, R40 ;  /* 0x0000000c2028723c */ /* 0x004fde0000001828 */
[----:B------:R-:W-:-:S08]  /*3d200*/  NOP ;  /* 0x0000000000007918 */ /* 0x000fd00000000000 */
[----:B------:R0:W-:Y:S04]  /*3d210*/  STL.64 [R1+0x1f0], R40 ;  /* 0x0001f02801007387 */ /* 0x0001e80000100a00 */
[----:B------:R1:W-:Y:S04]  /*3d220*/  STL.64 [R1+0x1f8], R42 ;  /* 0x0001f82a01007387 */ /* 0x0003e80000100a00 */
[----:B0-----:R-:W2:Y:S01]  /*3d230*/  LDL.LU.64 R40, [R1+0x34d8] ;  /* 0x0034d80001287983 */ /* 0x001ea20000300a00 */
[----:B---3--:R-:W-:-:S15]  /*3d240*/  HMMA.16816.F32 R20, R32, R14, R20 ;  /* 0x0000000e2014723c */ /* 0x008fde0000001814 */
[----:B------:R-:W-:-:S08]  /*3d250*/  NOP ;  /* 0x0000000000007918 */ /* 0x000fd00000000000 */
[----:B------:R-:W-:Y:S01]  /*3d260*/  STL.64 [R1+0x210], R20 ;  /* 0x0002101401007387 */ /* 0x000fe20000100a00 */
[----:B-1----:R-:W-:-:S03]  /*3d270*/  IMAD.MOV.U32 R42, RZ, RZ, R23 ;  /* 0x000000ffff2a7224 */ /* 0x002fc600078e0017 */
[----:B------:R-:W3:Y:S01]  /*3d280*/  LDL.LU R23, [R1+0x34d0] ;  /* 0x0034d00001177983 */ /* 0x000ee20000300800 */
[----:B------:R-:W-:Y:S02]  /*3d290*/  F2FP.F16.E4M3.UNPACK_B R36, R36 ;  /* 0x00000024ff24723e */ /* 0x000fe400020006ff */
[----:B------:R-:W-:Y:S02]  /*3d2a0*/  F2FP.F16.E4M3.UNPACK_B R37, R37 ;  /* 0x00000025ff25723e */ /* 0x000fe400020006ff */
[----:B------:R-:W-:Y:S02]  /*3d2b0*/  F2FP.F16.E4M3.UNPACK_B R38, R38 ;  /* 0x00000026ff26723e */ /* 0x000fe400020006ff */
[----:B------:R-:W-:-:S07]  /*3d2c0*/  F2FP.F16.E4M3.UNPACK_B R39, R39 ;  /* 0x00000027ff27723e */ /* 0x000fce00020006ff */
[C---:B----4-:R-:W-:Y:S06]  /*3d2d0*/  HMMA.16816.F32 R52, R36.reuse, R10, R52 ;  /* 0x0000000a2434723c */ /* 0x050fec0000001834 */
[C---:B------:R-:W-:Y:S06]  /*3d2e0*/  HMMA.16816.F32 R28, R36.reuse, R6, R28 ;  /* 0x00000006241c723c */ /* 0x040fec000000181c */
[----:B------:R-:W-:Y:S01]  /*3d2f0*/  HMMA.16816.F32 R24, R36, R4, R24 ;  /* 0x000000042418723c */ /* 0x000fe20000001818 */
[----:B------:R-:W-:-:S05]  /*3d300*/  IMAD.MOV.U32 R43, RZ, RZ, R22 ;  /* 0x000000ffff2b7224 */ /* 0x000fca00078e0016 */
[----:B------:R-:W-:Y:S01]  /*3d310*/  HMMA.16816.F32 R16, R36, R2, R16 ;  /* 0x000000022410723c */ /* 0x000fe20000001810 */
[----:B------:R-:W-:Y:S04]  /*3d320*/  STL [R1+0x33fc], R42 ;  /* 0x0033fc2a01007387 */ /* 0x000fe80000100800 */
[----:B------:R-:W-:Y:S01]  /*3d330*/  STL [R1+0x33f8], R43 ;  /* 0x0033f82b01007387 */ /* 0x000fe20000100800 */
[----:B--2---:R-:W-:Y:S06]  /*3d340*/  HMMA.16816.F32 R56, R32, R40, R56 ;  /* 0x000000282038723c */ /* 0x004fec0000001838 */
[----:B------:R-:W-:-:S15]  /*3d350*/  HMMA.16816.F32 R32, R36, R8, R48 ;  /* 0x000000082420723c */ /* 0x000fde0000001830 */
[----:B------:R-:W-:-:S02]  /*3d360*/  NOP ;  /* 0x0000000000007918 */ /* 0x000fc40000000000 */
[----:B------:R-:W-:Y:S04]  /*3d370*/  STL.64 [R1+0x200], R56 ;  /* 0x0002003801007387 */ /* 0x000fe80000100a00 */
[----:B------:R-:W-:Y:S04]  /*3d380*/  STL.64 [R1+0x208], R58 ;  /* 0x0002083a01007387 */ /* 0x000fe80000100a00 */
[----:B------:R-:W-:Y:S04]  /*3d390*/  STL.64 [R1+0x220], R52 ;  /* 0x0002203401007387 */ /* 0x000fe80000100a00 */
[----:B------:R-:W-:Y:S04]  /*3d3a0*/  STL.64 [R1+0x228], R54 ;  /* 0x0002283601007387 */ /* 0x000fe80000100a00 */
[----:B------:R-:W-:Y:S04]  /*3d3b0*/  STL.64 [R1+0x230], R32 ;  /* 0x0002302001007387 */ /* 0x000fe80000100a00 */
[----:B------:R-:W-:Y:S04]  /*3d3c0*/  STL.64 [R1+0x238], R34 ;  /* 0x0002382201007387 */ /* 0x000fe80000100a00 */
[----:B------:R0:W-:Y:S04]  /*3d3d0*/  STL.64 [R1+0x240], R28 ;  /* 0x0002401c01007387 */ /* 0x0001e80000100a00 */
[----:B------:R1:W-:Y:S04]  /*3d3e0*/  STL.64 [R1+0x248], R30 ;  /* 0x0002481e01007387 */ /* 0x0003e80000100a00 */
[----:B------:R2:W-:Y:S04]  /*3d3f0*/  STL.64 [R1+0x250], R24 ;  /* 0x0002501801007387 */ /* 0x0005e80000100a00 */
[----:B------:R4:W-:Y:S04]  /*3d400*/  STL.64 [R1+0x258], R26 ;  /* 0x0002581a01007387 */ /* 0x0009e80000100a00 */
[----:B0-----:R-:W3:Y:S04]  /*3d410*/  LDL.LU.64 R28, [R1+0x7a0] ;  /* 0x0007a000011c7983 */ /* 0x001ee80000300a00 */
[----:B-1----:R-:W3:Y:S04]  /*3d420*/  LDL.LU.64 R30, [R1+0x7a8] ;  /* 0x0007a800011e7983 */ /* 0x002ee80000300a00 */
[----:B------:R0:W-:Y:S04]  /*3d430*/  STL.64 [R1+0x260], R16 ;  /* 0x0002601001007387 */ /* 0x0001e80000100a00 */
[----:B------:R1:W-:Y:S04]  /*3d440*/  STL.64 [R1+0x268], R18 ;  /* 0x0002681201007387 */ /* 0x0003e80000100a00 */
[----:B--2---:R-:W2:Y:S04]  /*3d450*/  LDL.LU.64 R24, [R1+0x720] ;  /* 0x0007200001187983 */ /* 0x004ea80000300a00 */
[----:B----4-:R-:W2:Y:S01]  /*3d460*/  LDL.LU.64 R26, [R1+0x728] ;  /* 0x00072800011a7983 */ /* 0x010ea20000300a00 */
[----:B---3--:R-:W-:-:S03]  /*3d470*/  IMAD R32, R44, 0x100, R23 ;  /* 0x000001002c207824 */ /* 0x008fc600078e0217 */
[----:B------:R-:W3:Y:S01]  /*3d480*/  LDL.LU R20, [R1+0x90c] ;  /* 0x00090c0001147983 */ /* 0x000ee20000300800 */
[----:B------:R-:W-:-:S03]  /*3d490*/  IMAD R33, R46, 0x100, R45 ;  /* 0x000001002e217824 */ /* 0x000fc600078e022d */
[----:B------:R-:W3:Y:S04]  /*3d4a0*/  LDL.LU R21, [R1+0x908] ;  /* 0x0009080001157983 */ /* 0x000ee80000300800 */
[----:B------:R-:W4:Y:S04]  /*3d4b0*/  LDL.LU R22, [R1+0x914] ;  /* 0x0009140001167983 */ /* 0x000f280000300800 */
[----:B------:R-:W4:Y:S04]  /*3d4c0*/  LDL.LU R23, [R1+0x910] ;  /* 0x0009100001177983 */ /* 0x000f280000300800 */
[----:B------:R-:W4:Y:S04]  /*3d4d0*/  LDL.LU R44, [R1+0x91c] ;  /* 0x00091c00012c7983 */ /* 0x000f280000300800 */
[----:B------:R-:W4:Y:S04]  /*3d4e0*/  LDL.LU R45, [R1+0x918] ;  /* 0x00091800012d7983 */ /* 0x000f280000300800 */
[----:B0-----:R-:W3:Y:S04]  /*3d4f0*/  LDL.LU.64 R16, [R1+0x450] ;  /* 0x0004500001107983 */ /* 0x001ee80000300a00 */
[----:B-1----:R-:W3:Y:S04]  /*3d500*/  LDL.LU.64 R18, [R1+0x458] ;  /* 0x0004580001127983 */ /* 0x002ee80000300a00 */
[----:B------:R-:W4:Y:S04]  /*3d510*/  LDL.LU.64 R48, [R1+0x440] ;  /* 0x0004400001307983 */ /* 0x000f280000300a00 */
[----:B------:R-:W4:Y:S01]  /*3d520*/  LDL.LU.64 R50, [R1+0x448] ;  /* 0x0004480001327983 */ /* 0x000f220000300a00 */
[----:B------:R-:W-:-:S03]  /*3d530*/  IMAD R34, R0, 0x100, R47 ;  /* 0x0000010000227824 */ /* 0x000fc600078e022f */
[----:B------:R-:W4:Y:S04]  /*3d540*/  LDL.LU R46, [R1+0x924] ;  /* 0x00092400012e7983 */ /* 0x000f280000300800 */
[----:B------:R-:W4:Y:S01]  /*3d550*/  LDL.LU R47, [R1+0x920] ;  /* 0x00092000012f7983 */ /* 0x000f220000300800 */
[----:B------:R-:W-:Y:S01]  /*3d560*/  IMAD R35, R60, 0x100, R61 ;  /* 0x000001003c237824 */ /* 0x000fe200078e023d */
[C---:B------:R-:W-:Y:S06]  /*3d570*/  HMMA.16816.F32 R28, R36.reuse, R12, R28 ;  /* 0x0000000c241c723c */ /* 0x040fec000000181c */
[----:B--2---:R-:W-:-:S15]  /*3d580*/  HMMA.16816.F32 R24, R36, R14, R24 ;  /* 0x0000000e2418723c */ /* 0x004fde0000001818 */
[----:B------:R-:W-:-:S02]  /*3d590*/  NOP ;  /* 0x0000000000007918 */ /* 0x000fc40000000000 */
[----:B------:R0:W-:Y:S04]  /*3d5a0*/  STL.64 [R1+0x270], R28 ;  /* 0x0002701c01007387 */ /* 0x0001e80000100a00 */
[----:B------:R1:W-:Y:S01]  /*3d5b0*/  STL.64 [R1+0x278], R30 ;  /* 0x0002781e01007387 */ /* 0x0003e20000100a00 */
[----:B---3--:R-:W-:Y:S03]  /*3d5c0*/  HMMA.16816.F32 R36, R36, R40, R16 ;  /* 0x000000282424723c */ /* 0x008fe60000001810 */
[----:B------:R2:W-:Y:S01]  /*3d5d0*/  STL [R1+0x290], R24 ;  /* 0x0002901801007387 */ /* 0x0005e20000100800 */
[----:B------:R-:W-:-:S03]  /*3d5e0*/  IMAD.MOV.U32 R61, RZ, RZ, R25 ;  /* 0x000000ffff3d7224 */ /* 0x000fc600078e0019 */
[----:B------:R-:W3:Y:S01]  /*3d5f0*/  LDL.LU.64 R52, [R1+0x430] ;  /* 0x0004300001347983 */ /* 0x000ee20000300a00 */
[----:B------:R-:W-:-:S03]  /*3d600*/  IMAD.MOV.U32 R60, RZ, RZ, R26 ;  /* 0x000000ffff3c7224 */ /* 0x000fc600078e001a */
[----:B------:R-:W3:Y:S01]  /*3d610*/  LDL.LU.64 R54, [R1+0x438] ;  /* 0x0004380001367983 */ /* 0x000ee20000300a00 */
[----:B------:R-:W-:-:S03]  /*3d620*/  IMAD.MOV.U32 R0, RZ, RZ, R27 ;  /* 0x000000ffff007224 */ /* 0x000fc600078e001b */
[----:B0-----:R-:W3:Y:S04]  /*3d630*/  LDL.LU.64 R28, [R1+0x420] ;  /* 0x00042000011c7983 */ /* 0x001ee80000300a00 */
[----:B-1----:R-:W3:Y:S04]  /*3d640*/  LDL.LU.64 R30, [R1+0x428] ;  /* 0x00042800011e7983 */ /* 0x002ee80000300a00 */
[----:B--2---:R-:W2:Y:S04]  /*3d650*/  LDL.LU.64 R24, [R1+0x410] ;  /* 0x0004100001187983 */ /* 0x004ea80000300a00 */
[----:B------:R-:W2:Y:S04]  /*3d660*/  LDL.LU.64 R26, [R1+0x418] ;  /* 0x00041800011a7983 */ /* 0x000ea80000300a00 */
[----:B------:R-:W2:Y:S04]  /*3d670*/  LDL.LU.64 R16, [R1+0x790] ;  /* 0x0007900001107983 */ /* 0x000ea80000300a00 */
[----:B------:R-:W2:Y:S04]  /*3d680*/  LDL.LU.64 R18, [R1+0x798] ;  /* 0x0007980001127983 */ /* 0x000ea80000300a00 */
[----:B------:R-:W-:Y:S04]  /*3d690*/  STL.64 [R1+0x280], R36 ;  /* 0x0002802401007387 */ /* 0x000fe80000100a00 */
[----:B------:R4:W-:Y:S04]  /*3d6a0*/  STL.64 [R1+0x288], R38 ;  /* 0x0002882601007387 */ /* 0x0009e80000100a00 */
[----:B------:R-:W3:Y:S04]  /*3d6b0*/  LDL.LU R43, [R1+0x934] ;  /* 0x00093400012b7983 */ /* 0x000ee80000300800 */
[----:B------:R-:W3:Y:S01]  /*3d6c0*/  LDL.LU R42, [R1+0x930] ;  /* 0x00093000012a7983 */ /* 0x000ee20000300800 */
[----:B------:R-:W-:-:S02]  /*3d6d0*/  F2FP.F16.E4M3.UNPACK_B R32, R32 ;  /* 0x00000020ff20723e */ /* 0x000fc400020006ff */
[----:B------:R-:W-:Y:S02]  /*3d6e0*/  F2FP.F16.E4M3.UNPACK_B R33, R33 ;  /* 0x00000021ff21723e */ /* 0x000fe400020006ff */
[----:B------:R-:W-:Y:S02]  /*3d6f0*/  F2FP.F16.E4M3.UNPACK_B R34, R34 ;  /* 0x00000022ff22723e */ /* 0x000fe400020006ff */
[----:B------:R-:W-:-:S07]  /*3d700*/  F2FP.F16.E4M3.UNPACK_B R35, R35 ;  /* 0x00000023ff23723e */ /* 0x000fce00020006ff */
[----:B----4-:R-:W-:-:S15]  /*3d710*/  HMMA.16816.F32 R36, R32, R10, R48 ;  /* 0x0000000a2024723c */ /* 0x010fde0000001830 */
[----:B------:R-:W-:-:S08]  /*3d720*/  NOP ;  /* 0x0000000000007918 */ /* 0x000fd00000000000 */
[----:B------:R-:W-:Y:S04]  /*3d730*/  STL.64 [R1+0x2a0], R36 ;  /* 0x0002a02401007387 */ /* 0x000fe80000100a00 */
[----:B------:R0:W-:Y:S04]  /*3d740*/  STL.64 [R1+0x2a8], R38 ;  /* 0x0002a82601007387 */ /* 0x0001e80000100a00 */
[----:B---3--:R-:W-:Y:S04]  /*3d750*/  STL.64 [R1+0x34b8], R42 ;  /* 0x0034b82a01007387 */ /* 0x008fe80000100a00 */
[----:B------:R-:W-:Y:S04]  /*3d760*/  STL.64 [R1+0x34b0], R40 ;  /* 0x0034b02801007387 */ /* 0x000fe80000100a00 */
[----:B------:R-:W3:Y:S04]  /*3d770*/  LDL.LU R48, [R1+0x93c] ;  /* 0x00093c0001307983 */ /* 0x000ee80000300800 */
[----:B------:R-:W3:Y:S04]  /*3d780*/  LDL.LU R49, [R1+0x938] ;  /* 0x0009380001317983 */ /* 0x000ee80000300800 */
[----:B------:R-:W4:Y:S04]  /*3d790*/  LDL.LU R50, [R1+0x944] ;  /* 0x0009440001327983 */ /* 0x000f280000300800 */
[----:B------:R-:W4:Y:S01]  /*3d7a0*/  LDL.LU R51, [R1+0x940] ;  /* 0x0009400001337983 */ /* 0x000f220000300800 */
[C---:B0-----:R-:W-:Y:S06]  /*3d7b0*/  HMMA.16816.F32 R36, R32.reuse, R8, R52 ;  /* 0x000000082024723c */ /* 0x041fec0000001834 */
[C---:B------:R-:W-:Y:S06]  /*3d7c0*/  HMMA.16816.F32 R28, R32.reuse, R6, R28 ;  /* 0x00000006201c723c */ /* 0x040fec000000181c */
[C---:B--2---:R-:W-:Y:S06]  /*3d7d0*/  HMMA.16816.F32 R24, R32.reuse, R4, R24 ;  /* 0x000000042018723c */ /* 0x044fec0000001818 */
[----:B------:R-:W-:Y:S01]  /*3d7e0*/  HMMA.16816.F32 R16, R32, R2, R16 ;  /* 0x000000022010723c */ /* 0x000fe20000001810 */
[----:B----4-:R-:W-:Y:S04]  /*3d7f0*/  STL.64 [R1+0x34c8], R50 ;  /* 0x0034c83201007387 */ /* 0x010fe80000100a00 */
[----:B---3--:R0:W-:Y:S04]  /*3d800*/  STL.64 [R1+0x34c0], R48 ;  /* 0x0034c03001007387 */ /* 0x0081e80000100a00 */
[----:B------:R-:W-:Y:S04]  /*3d810*/  STL.64 [R1+0x2c0], R36 ;  /* 0x0002c02401007387 */ /* 0x000fe80000100a00 */
[----:B------:R-:W-:Y:S04]  /*3d820*/  STL.64 [R1+0x2c8], R38 ;  /* 0x0002c82601007387 */ /* 0x000fe80000100a00 */
[----:B------:R1:W-:Y:S04]  /*3d830*/  STL.64 [R1+0x2d0], R28 ;  /* 0x0002d01c01007387 */ /* 0x0003e80000100a00 */
[----:B------:R2:W-:Y:S04]  /*3d840*/  STL.64 [R1+0x2d8], R30 ;  /* 0x0002d81e01007387 */ /* 0x0005e80000100a00 */
[----:B------:R-:W-:Y:S04]  /*3d850*/  STL.64 [R1+0x310], R24 ;  /* 0x0003101801007387 */ /* 0x000fe80000100a00 */
[----:B------:R-:W-:Y:S04]  /*3d860*/  STL.64 [R1+0x318], R26 ;  /* 0x0003181a01007387 */ /* 0x000fe80000100a00 */
[----:B0-----:R-:W3:Y:S04]  /*3d870*/  LDL.LU.64 R48, [R1+0x780] ;  /* 0x0007800001307983 */ /* 0x001ee80000300a00 */
[----:B------:R0:W-:Y:S04]  /*3d880*/  STL.64 [R1+0x330], R16 ;  /* 0x0003301001007387 */ /* 0x0001e80000100a00 */
[----:B------:R4:W-:Y:S04]  /*3d890*/  STL.64 [R1+0x338], R18 ;  /* 0x0003381201007387 */ /* 0x0009e80000100a00 */
[----:B------:R-:W3:Y:S04]  /*3d8a0*/  LDL.LU.64 R50, [R1+0x788] ;  /* 0x0007880001327983 */ /* 0x000ee80000300a00 */
[----:B------:R-:W3:Y:S04]  /*3d8b0*/  LDL.LU R52, [R1+0x4d0] ;  /* 0x0004d00001347983 */ /* 0x000ee80000300800 */
[----:B------:R-:W3:Y:S04]  /*3d8c0*/  LDL.LU R53, [R1+0x4d4] ;  /* 0x0004d40001357983 */ /* 0x000ee80000300800 */
[----:B------:R-:W3:Y:S04]  /*3d8d0*/  LDL.LU.64 R40, [R1+0x710] ;  /* 0x0007100001287983 */ /* 0x000ee80000300a00 */
[----:B------:R-:W3:Y:S04]  /*3d8e0*/  LDL.LU.64 R42, [R1+0x718] ;  /* 0x00071800012a7983 */ /* 0x000ee80000300a00 */
[----:B-1----:R-:W3:Y:S04]  /*3d8f0*/  LDL.LU.64 R28, [R1+0x400] ;  /* 0x00040000011c7983 */ /* 0x002ee80000300a00 */
[----:B--2---:R-:W2:Y:S01]  /*3d900*/  LDL.LU.64 R30, [R1+0x408] ;  /* 0x00040800011e7983 */ /* 0x004ea20000300a00 */
[----:B------:R-:W-:-:S03]  /*3d910*/  IMAD R36, R21, 0x100, R20 ;  /* 0x0000010015247824 */ /* 0x000fc600078e0214 */
[----:B0-----:R-:W2:Y:S01]  /*3d920*/  LDL.LU.64 R16, [R1+0x380] ;  /* 0x0003800001107983 */ /* 0x001ea20000300a00 */
[----:B------:R-:W-:-:S03]  /*3d930*/  IMAD R37, R23, 0x100, R22 ;  /* 0x0000010017257824 */ /* 0x000fc600078e0216 */
[----:B----4-:R-:W2:Y:S01]  /*3d940*/  LDL.LU.64 R18, [R1+0x388] ;  /* 0x0003880001127983 */ /* 0x010ea20000300a00 */
[----:B------:R-:W-:-:S03]  /*3d950*/  IMAD R38, R45, 0x100, R44 ;  /* 0x000001002d267824 */ /* 0x000fc600078e022c */
[----:B------:R-:W4:Y:S01]  /*3d960*/  LDL.LU.64 R56, [R1+0x370] ;  /* 0x0003700001387983 */ /* 0x000f220000300a00 */
[----:B------:R-:W-:-:S03]  /*3d970*/  IMAD R39, R47, 0x100, R46 ;  /* 0x000001002f277824 */ /* 0x000fc600078e022e */
[----:B------:R-:W4:Y:S04]  /*3d980*/  LDL.LU.64 R58, [R1+0x378] ;  /* 0x00037800013a7983 */ /* 0x000f280000300a00 */
[----:B------:R-:W4:Y:S04]  /*3d990*/  LDL.LU.64 R20, [R1+0x360] ;  /* 0x0003600001147983 */ /* 0x000f280000300a00 */
[----:B------:R-:W4:Y:S04]  /*3d9a0*/  LDL.LU.64 R22, [R1+0x368] ;  /* 0x0003680001167983 */ /* 0x000f280000300a00 */
[----:B------:R-:W4:Y:S04]  /*3d9b0*/  LDL.LU.64 R44, [R1+0x350] ;  /* 0x00035000012c7983 */ /* 0x000f280000300a00 */
[----:B------:R-:W4:Y:S04]  /*3d9c0*/  LDL.LU.64 R46, [R1+0x358] ;  /* 0x00035800012e7983 */ /* 0x000f280000300a00 */
[----:B------:R-:W4:Y:S04]  /*3d9d0*/  LDL.LU.64 R24, [R1+0x3f0] ;  /* 0x0003f00001187983 */ /* 0x000f280000300a00 */
[----:B------:R-:W4:Y:S01]  /*3d9e0*/  LDL.LU.64 R26, [R1+0x3f8] ;  /* 0x0003f800011a7983 */ /* 0x000f220000300a00 */
[C---:B---3--:R-:W-:Y:S06]  /*3d9f0*/  HMMA.16816.F32 R48, R32.reuse, R12, R48 ;  /* 0x0000000c2030723c */ /* 0x048fec0000001830 */
[----:B------:R-:W-:-:S15]  /*3da00*/  HMMA.16816.F32 R40, R32, R14, R40 ;  /* 0x0000000e2028723c */ /* 0x000fde0000001828 */
[----:B------:R-:W-:-:S02]  /*3da10*/  NOP ;  /* 0x0000000000007918 */ /* 0x000fc40000000000 */
[----:B------:R-:W-:Y:S04]  /*3da20*/  STL.64 [R1+0x340], R48 ;  /* 0x0003403001007387 */ /* 0x000fe80000100a00 */
[----:B------:R0:W-:Y:S04]  /*3da30*/  STL.64 [R1+0x348], R50 ;  /* 0x0003483201007387 */ /* 0x0001e80000100a00 */
[----:B0-----:R-:W3:Y:S04]  /*3da40*/  LDL.LU.64 R50, [R1+0x34c8] ;  /* 0x0034c80001327983 */ /* 0x001ee80000300a00 */
[----:B------:R-:W3:Y:S04]  /*3da50*/  LDL.LU.64 R48, [R1+0x34c0] ;  /* 0x0034c00001307983 */ /* 0x000ee80000300a00 */
[----:B------:R-:W-:Y:S04]  /*3da60*/  STL.64 [R1+0x3d0], R40 ;  /* 0x0003d02801007387 */ /* 0x000fe80000100a00 */
[----:B------:R0:W-:Y:S04]  /*3da70*/  STL.64 [R1+0x3d8], R42 ;  /* 0x0003d82a01007387 */ /* 0x0001e80000100a00 */
[----:B0-----:R-:W3:Y:S04]  /*3da80*/  LDL.LU.64 R42, [R1+0x34b8] ;  /* 0x0034b800012a7983 */ /* 0x001ee80000300a00 */
[----:B------:R-:W3:Y:S01]  /*3da90*/  LDL.LU.64 R40, [R1+0x34b0] ;  /* 0x0034b00001287983 */ /* 0x000ee20000300a00 */
[----:B------:R-:W-:-:S02]  /*3daa0*/  F2FP.F16.E4M3.UNPACK_B R36, R36 ;  /* 0x00000024ff24723e */ /* 0x000fc400020006ff */
[----:B------:R-:W-:Y:S02]  /*3dab0*/  F2FP.F16.E4M3.UNPACK_B R37, R37 ;  /* 0x00000025ff25723e */ /* 0x000fe400020006ff */
[----:B------:R-:W-:Y:S02]  /*3dac0*/  F2FP.F16.E4M3.UNPACK_B R38, R38 ;  /* 0x00000026ff26723e */ /* 0x000fe400020006ff */
[----:B------:R-:W-:-:S07]  /*3dad0*/  F2FP.F16.E4M3.UNPACK_B R39, R39 ;  /* 0x00000027ff27723e */ /* 0x000fce00020006ff */
[C---:B--2---:R-:W-:Y:S06]  /*3dae0*/  HMMA.16816.F32 R16, R36.reuse, R10, R16 ;  /* 0x0000000a2410723c */ /* 0x044fec0000001810 */
[C---:B----4-:R-:W-:Y:S06]  /*3daf0*/  HMMA.16816.F32 R8, R36.reuse, R8, R56 ;  /* 0x000000082408723c */ /* 0x050fec0000001838 */
[C---:B------:R-:W-:Y:S06]  /*3db00*/  HMMA.16816.F32 R20, R36.reuse, R6, R20 ;  /* 0x000000062414723c */ /* 0x040fec0000001814 */
[----:B------:R-:W-:Y:S06]  /*3db10*/  HMMA.16816.F32 R4, R36, R4, R44 ;  /* 0x000000042404723c */ /* 0x000fec000000182c */
[----:B---3--:R-:W-:Y:S01]  /*3db20*/  HMMA.16816.F32 R32, R32, R40, R28 ;  /* 0x000000282020723c */ /* 0x008fe2000000181c */
[----:B------:R-:W2:Y:S04]  /*3db30*/  LDL.LU.64 R30, [R1+0x34a8] ;  /* 0x0034a800011e7983 */ /* 0x000ea80000300a00 */
[----:B------:R-:W3:-:S15]  /*3db40*/  LDL.LU.64 R28, [R1+0x34a0] ;  /* 0x0034a000011c7983 */ /* 0x000ede0000300a00 */
[----:B------:R-:W-:-:S03]  /*3db50*/  NOP ;  /* 0x0000000000007918 */ /* 0x000fc60000000000 */
[----:B------:R-:W-:Y:S04]  /*3db60*/  STL.64 [R1+0x3c0], R32 ;  /* 0x0003c02001007387 */ /* 0x000fe80000100a00 */
[----:B------:R0:W-:Y:S04]  /*3db70*/  STL.64 [R1+0x3c8], R34 ;  /* 0x0003c82201007387 */ /* 0x0001e80000100a00 */
[----:B0-----:R-:W4:Y:S04]  /*3db80*/  LDL.LU R34, [R1+0x92c] ;  /* 0x00092c0001227983 */ /* 0x001f280000300800 */
[----:B------:R-:W4:Y:S04]  /*3db90*/  LDL.LU R35, [R1+0x928] ;  /* 0x0009280001237983 */ /* 0x000f280000300800 */
[----:B------:R-:W-:Y:S04]  /*3dba0*/  STL.64 [R1+0x3b0], R16 ;  /* 0x0003b01001007387 */ /* 0x000fe80000100a00 */
[----:B------:R0:W-:Y:S04]  /*3dbb0*/  STL.64 [R1+0x3b8], R18 ;  /* 0x0003b81201007387 */ /* 0x0001e80000100a00 */
[----:B0-----:R-:W2:Y:S04]  /*3dbc0*/  LDL.LU.64 R18, [R1+0x3498] ;  /* 0x0034980001127983 */ /* 0x001ea80000300a00 */
[----:B------:R-:W3:Y:S04]  /*3dbd0*/  LDL.LU.64 R16, [R1+0x3490] ;  /* 0x0034900001107983 */ /* 0x000ee80000300a00 */
[----:B------:R-:W2:Y:S04]  /*3dbe0*/  LDL.LU.64 R58, [R1+0x3488] ;  /* 0x00348800013a7983 */ /* 0x000ea80000300a00 */
[----:B------:R-:W2:Y:S04]  /*3dbf0*/  LDL.LU.64 R56, [R1+0x3480] ;  /* 0x0034800001387983 */ /* 0x000ea80000300a00 */
[----:B------:R0:W-:Y:S04]  /*3dc00*/  STL.64 [R1+0x3a0], R8 ;  /* 0x0003a00801007387 */ /* 0x0001e80000100a00 */
[----:B------:R1:W-:Y:S04]  /*3dc10*/  STL.64 [R1+0x3a8], R10 ;  /* 0x0003a80a01007387 */ /* 0x0003e80000100a00 */
[----:B0-----:R-:W4:Y:S04]  /*3dc20*/  LDL.LU.64 R8, [R1+0x300] ;  /* 0x0003000001087983 */ /* 0x001f280000300a00 */
[----:B-1----:R-:W4:Y:S04]  /*3dc30*/  LDL.LU.64 R10, [R1+0x308] ;  /* 0x00030800010a7983 */ /* 0x002f280000300a00 */
[----:B------:R-:W-:Y:S04]  /*3dc40*/  STL.64 [R1+0x390], R20 ;  /* 0x0003901401007387 */ /* 0x000fe80000100a00 */
[----:B------:R0:W-:Y:S04]  /*3dc50*/  STL.64 [R1+0x398], R22 ;  /* 0x0003981601007387 */ /* 0x0001e80000100a00 */
[----:B0-----:R-:W2:Y:S04]  /*3dc60*/  LDL.LU.64 R22, [R1+0x3478] ;  /* 0x0034780001167983 */ /* 0x001ea80000300a00 */
[----:B------:R-:W2:Y:S04]  /*3dc70*/  LDL.LU.64 R20, [R1+0x3470] ;  /* 0x0034700001147983 */ /* 0x000ea80000300a00 */
[----:B------:R-:W2:Y:S04]  /*3dc80*/  LDL.LU.64 R46, [R1+0x3468] ;  /* 0x00346800012e7983 */ /* 0x000ea80000300a00 */
[----:B------:R-:W2:Y:S04]  /*3dc90*/  LDL.LU.64 R44, [R1+0x3460] ;  /* 0x00346000012c7983 */ /* 0x000ea80000300a00 */
[----:B------:R0:W-:Y:S04]  /*3dca0*/  STL.64 [R1+0x380], R4 ;  /* 0x0003800401007387 */ /* 0x0001e80000100a00 */
[----:B------:R1:W-:Y:S04]  /*3dcb0*/  STL.64 [R1+0x388], R6 ;  /* 0x0003880601007387 */ /* 0x0003e80000100a00 */
[----:B0-----:R-:W3:Y:S04]  /*3dcc0*/  LDL.LU.64 R4, [R1+0x320] ;  /* 0x0003200001047983 */ /* 0x001ee80000300a00 */
[----:B-1----:R-:W3:Y:S04]  /*3dcd0*/  LDL.LU.64 R6, [R1+0x328] ;  /* 0x0003280001067983 */ /* 0x002ee80000300a00 */
[----:B------:R-:W2:Y:S04]  /*3dce0*/  LDL.LU R54, [R1+0x4e0] ;  /* 0x0004e00001367983 */ /* 0x000ea80000300800 */
[----:B------:R-:W2:Y:S01]  /*3dcf0*/  LDL.LU R55, [R1+0x4e4] ;  /* 0x0004e40001377983 */ /* 0x000ea20000300800 */
[----:B---3--:R-:W-:-:S15]  /*3dd00*/  HMMA.16816.F32 R4, R36, R2, R4 ;  /* 0x000000022404723c */ /* 0x008fde0000001804 */
[----:B------:R-:W-:-:S08]  /*3dd10*/  NOP ;  /* 0x0000000000007918 */ /* 0x000fd00000000000 */
[----:B------:R-:W-:Y:S04]  /*3dd20*/  STL.64 [R1+0x370], R4 ;  /* 0x0003700401007387 */ /* 0x000fe80000100a00 */
[----:B------:R4:W-:Y:S02]  /*3dd30*/  STL.64 [R1+0x378], R6 ;  /* 0x0003780601007387 */ /* 0x0009e40000100a00 */
[----:B----4-:R-:W-:-:S15]  /*3dd40*/  HMMA.16816.F32 R4, R36, R12, R8 ;  /* 0x0000000c2404723c */ /* 0x010fde0000001808 */
[----:B------:R-:W-:-:S08]  /*3dd50*/  NOP ;  /* 0x0000000000007918 */ /* 0x000fd00000000000 */
[----:B------:R0:W-:Y:S04]  /*3dd60*/  STL.64 [R1+0x360], R4 ;  /* 0x0003600401007387 */ /* 0x0001e80000100a00 */
[----:B------:R1:W-:Y:S01]  /*3dd70*/  STL.64 [R1+0x368], R6 ;  /* 0x0003680601007387 */ /* 0x0003e20000100a00 */
[----:B0-----:R-:W-:Y:S02]  /*3dd80*/  IMAD R4, R49, 0x100, R48 ;  /* 0x0000010031047824 */ /* 0x001fe400078e0230 */
[----:B------:R-:W-:Y:S01]  /*3dd90*/  IMAD R5, R51, 0x100, R50 ;  /* 0x0000010033057824 */ /* 0x000fe200078e0232 */
[----:B------:R-:W3:Y:S04]  /*3dda0*/  LDL.LU.64 R48, [R1+0x3e0] ;  /* 0x0003e00001307983 */ /* 0x000ee80000300a00 */
[----:B------:R-:W3:Y:S01]  /*3ddb0*/  LDL.LU.64 R50, [R1+0x3e8] ;  /* 0x0003e80001327983 */ /* 0x000ee20000300a00 */
[----:B------:R-:W-:Y:S01]  /*3ddc0*/  HMMA.16816.F32 R8, R36, R14, R24 ;  /* 0x0000000e2408723c */ /* 0x000fe20000001818 */
[----:B------:R-:W-:-:S02]  /*3ddd0*/  IMAD R2, R35, 0x100, R34 ;  /* 0x0000010023027824 */ /* 0x000fc400078e0222 */
[----:B------:R-:W-:-:S15]  /*3dde0*/  IMAD R3, R42, 0x100, R43 ;  /* 0x000001002a037824 */ /* 0x000fde00078e022b */
[----:B------:R-:W-:-:S05]  /*3ddf0*/  NOP ;  /* 0x0000000000007918 */ /* 0x000fca0000000000 */
[----:B------:R0:W-:Y:S04]  /*3de00*/  STL.64 [R1+0x350], R8 ;  /* 0x0003500801007387 */ /* 0x0001e80000100a00 */
[----:B------:R4:W-:Y:S04]  /*3de10*/  STL.64 [R1+0x358], R10 ;  /* 0x0003580a01007387 */ /* 0x0009e80000100a00 */
[----:B-1----:R-:W3:Y:S04]  /*3de20*/  LDL.LU R6, [R1+0x500] ;  /* 0x0005000001067983 */ /* 0x002ee80000300800 */
[----:B------:R-:W3:Y:S04]  /*3de30*/  LDL.LU R7, [R1+0x504] ;  /* 0x0005040001077983 */ /* 0x000ee80000300800 */
[----:B------:R-:W3:Y:S04]  /*3de40*/  LDL.LU R12, [R1+0x520] ;  /* 0x00052000010c7983 */ /* 0x000ee80000300800 */
[----:B------:R-:W3:Y:S04]  /*3de50*/  LDL.LU R13, [R1+0x524] ;  /* 0x00052400010d7983 */ /* 0x000ee80000300800 */
[----:B------:R-:W3:Y:S04]  /*3de60*/  LDL.LU R14, [R1+0x94c] ;  /* 0x00094c00010e7983 */ /* 0x000ee80000300800 */
[----:B------:R-:W3:Y:S04]  /*3de70*/  LDL.LU R15, [R1+0x948] ;  /* 0x00094800010f7983 */ /* 0x000ee80000300800 */
[----:B------:R-:W3:Y:S01]  /*3de80*/  LDL.LU R32, [R1+0x954] ;  /* 0x0009540001207983 */ /* 0x000ee20000300800 */
[----:B0-----:R-:W-:-:S03]  /*3de90*/  F2FP.F16.E4M3.UNPACK_B R8, R2 ;  /* 0x00000002ff08723e */ /* 0x001fc600020006ff */
[----:B------:R-:W3:Y:S01]  /*3dea0*/  LDL.LU R33, [R1+0x950] ;  /* 0x0009500001217983 */ /* 0x000ee20000300800 */
[----:B------:R-:W-:-:S03]  /*3deb0*/  F2FP.F16.E4M3.UNPACK_B R9, R3 ;  /* 0x00000003ff09723e */ /* 0x000fc600020006ff */
[----:B------:R-:W3:Y:S01]  /*3dec0*/  LDL.LU R34, [R1+0x95c] ;  /* 0x00095c0001227983 */ /* 0x000ee20000300800 */
[----:B----4-:R-:W-:-:S03]  /*3ded0*/  F2FP.F16.E4M3.UNPACK_B R10, R4 ;  /* 0x00000004ff0a723e */ /* 0x010fc600020006ff */
[----:B------:R-:W4:Y:S01]  /*3dee0*/  LDL.LU R35, [R1+0x958] ;  /* 0x0009580001237983 */ /* 0x000f220000300800 */
[----:B------:R-:W-:Y:S02]  /*3def0*/  F2FP.F16.E4M3.UNPACK_B R11, R5 ;  /* 0x00000005ff0b723e */ /* 0x000fe400020006ff */
[----:B------:R-:W-:Y:S01]  /*3df00*/  F2FP.F16.E4M3.UNPACK_B R2, R52.H1 ;  /* 0x00000034ff02723e */ /* 0x000fe200030006ff */
[----:B------:R-:W4:Y:S01]  /*3df10*/  LDL.LU R43, [R1+0x540] ;  /* 0x00054000012b7983 */ /* 0x000f220000300800 */
[----:B------:R-:W-:-:S03]  /*3df20*/  F2FP.F16.E4M3.UNPACK_B R3, R53.H1 ;  /* 0x00000035ff03723e */ /* 0x000fc600030006ff */
[----:B------:R-:W4:Y:S04]  /*3df30*/  LDL.LU R42, [R1+0x544] ;  /* 0x00054400012a7983 */ /* 0x000f280000300800 */
[----:B------:R-:W4:Y:S04]  /*3df40*/  LDL.LU R24, [R1+0x964] ;  /* 0x0009640001187983 */ /* 0x000f280000300800 */
[----:B------:R-:W4:Y:S04]  /*3df50*/  LDL.LU R25, [R1+0x960] ;  /* 0x0009600001197983 */ /* 0x000f280000300800 */
[----:B------:R-:W4:Y:S04]  /*3df60*/  LDL.LU R26, [R1+0x4f0] ;  /* 0x0004f000011a7983 */ /* 0x000f280000300800 */
[----:B------:R-:W4:Y:S01]  /*3df70*/  LDL.LU R27, [R1+0x4f4] ;  /* 0x0004f400011b7983 */ /* 0x000f220000300800 */
[----:B------:R-:W-:Y:S01]  /*3df80*/  IMAD.MOV.U32 R52, RZ, RZ, R17 ;  /* 0x000000ffff347224 */ /* 0x000fe200078e0011 */
[----:B--2---:R-:W-:Y:S01]  /*3df90*/  F2FP.F16.E4M3.UNPACK_B R4, R54.H1 ;  /* 0x00000036ff04723e */ /* 0x004fe200030006ff */
[----:B------:R-:W-:Y:S01]  /*3dfa0*/  IMAD.MOV.U32 R53, RZ, RZ, R18 ;  /* 0x000000ffff357224 */ /* 0x000fe200078e0012 */
[----:B------:R-:W-:Y:S01]  /*3dfb0*/  F2FP.F16.E4M3.UNPACK_B R5, R55.H1 ;  /* 0x00000037ff05723e */ /* 0x000fe200030006ff */
[----:B------:R-:W-:-:S02]  /*3dfc0*/  IMAD.MOV.U32 R54, RZ, RZ, R19 ;  /* 0x000000ffff367224 */ /* 0x000fc400078e0013 */
[----:B------:R-:W-:Y:S01]  /*3dfd0*/  IMAD.MOV.U32 R55, RZ, RZ, R31 ;  /* 0x000000ffff377224 */ /* 0x000fe200078e001f */
[----:B---3--:R-:W-:-:S15]  /*3dfe0*/  HMMA.16816.F32 R36, R36, R40, R48 ;  /* 0x000000282424723c */ /* 0x008fde0000001830 */
[----:B------:R-:W-:-:S08]  /*3dff0*/  NOP ;  /* 0x0000000000007918 */ /* 0x000fd00000000000 */
[----:B------:R-:W-:Y:S04]  /*3e000*/  STL.64 [R1+0x3f0], R36 ;  /* 0x0003f02401007387 */ /* 0x000fe80000100a00 */
[----:B------:R0:W-:Y:S04]  /*3e010*/  STL.64 [R1+0x3f8], R38 ;  /* 0x0003f82601007387 */ /* 0x0001e80000100a00 */
[----:B------:R-:W2:Y:S04]  /*3e020*/  LDL.LU R48, [R1+0x510] ;  /* 0x0005100001307983 */ /* 0x000ea80000300800 */
[----:B------:R-:W3:Y:S01]  /*3e030*/  LDL.LU R49, [R1+0x514] ;  /* 0x0005140001317983 */ /* 0x000ee20000300800 */
[----:B0-----:R-:W-:-:S15]  /*3e040*/  HMMA.16816.F32 R36, R8, R2, R44 ;  /* 0x000000020824723c */ /* 0x001fde000000182c */
[----:B------:R-:W-:-:S08]  /*3e050*/  NOP ;  /* 0x0000000000007918 */ /* 0x000fd00000000000 */
[----:B------:R-:W-:Y:S04]  /*3e060*/  STL.64 [R1+0x410], R36 ;  /* 0x0004102401007387 */ /* 0x000fe80000100a00 */
[----:B------:R-:W-:Y:S04]  /*3e070*/  STL.64 [R1+0x418], R38 ;  /* 0x0004182601007387 */ /* 0x000fe80000100a00 */
[----:B------:R-:W2:Y:S04]  /*3e080*/  LDL.LU R50, [R1+0x530] ;  /* 0x0005300001327983 */ /* 0x000ea80000300800 */
[----:B------:R-:W3:Y:S04]  /*3e090*/  LDL.LU R51, [R1+0x534] ;  /* 0x0005340001337983 */ /* 0x000ee80000300800 */
[----:B------:R-:W2:Y:S04]  /*3e0a0*/  LDL.LU R17, [R1+0x345c] ;  /* 0x00345c0001117983 */ /* 0x000ea80000300800 */
[----:B------:R-:W2:Y:S04]  /*3e0b0*/  LDL.LU R18, [R1+0x3458] ;  /* 0x0034580001127983 */ /* 0x000ea80000300800 */
[----:B------:R-:W2:Y:S04]  /*3e0c0*/  LDL.LU R19, [R1+0x3454] ;  /* 0x0034540001137983 */ /* 0x000ea80000300800 */
[----:B------:R-:W3:Y:S01]  /*3e0d0*/  LDL.LU R31, [R1+0x3450] ;  /* 0x00345000011f7983 */ /* 0x000ee20000300800 */
[----:B------:R-:W-:Y:S01]  /*3e0e0*/  HMMA.16816.F32 R20, R8, R4, R20 ;  /* 0x000000040814723c */ /* 0x000fe20000001814 */
[----:B------:R-:W-:-:S02]  /*3e0f0*/  F2FP.F16.E4M3.UNPACK_B R6, R6.H1 ;  /* 0x00000006ff06723e */ /* 0x000fc400030006ff */
[----:B------:R-:W-:Y:S02]  /*3e100*/  F2FP.F16.E4M3.UNPACK_B R7, R7.H1 ;  /* 0x00000007ff07723e */ /* 0x000fe400030006ff */
[----:B------:R-:W-:Y:S02]  /*3e110*/  F2FP.F16.E4M3.UNPACK_B R12, R12.H1 ;  /* 0x0000000cff0c723e */ /* 0x000fe400030006ff */
[----:B------:R-:W-:-:S15]  /*3e120*/  F2FP.F16.E4M3.UNPACK_B R13, R13.H1 ;  /* 0x0000000dff0d723e */ /* 0x000fde00030006ff */
[----:B------:R-:W-:-:S01]  /*3e130*/  NOP ;  /* 0x0000000000007918 */ /* 0x000fc20000000000 */
[----:B------:R0:W-:Y:S04]  /*3e140*/  STL.64 [R1+0x420], R20 ;  /* 0x0004201401007387 */ /* 0x0001e80000100a00 */
[----:B------:R-:W-:Y:S04]  /*3e150*/  STL.64 [R1+0x3438], R6 ;  /* 0x0034380601007387 */ /* 0x000fe80000100a00 */
[----:B------:R3:W-:Y:S01]  /*3e160*/  STL.64 [R1+0x3430], R4 ;  /* 0x0034300401007387 */ /* 0x0007e20000100a00 */
[----:B0-----:R-:W-:Y:S01]  /*3e170*/  IMAD R20, R15, 0x100, R14 ;  /* 0x000001000f147824 */ /* 0x001fe200078e020e */
[----:B----4-:R-:W-:-:S02]  /*3e180*/  F2FP.F16.E4M3.UNPACK_B R14, R43.H1 ;  /* 0x0000002bff0e723e */ /* 0x010fc400030006ff */
[----:B------:R-:W-:Y:S01]  /*3e190*/  F2FP.F16.E4M3.UNPACK_B R15, R42.H1 ;  /* 0x0000002aff0f723e */ /* 0x000fe200030006ff */
[----:B------:R-:W-:Y:S02]  /*3e1a0*/  IMAD.MOV.U32 R47, RZ, RZ, R22 ;  /* 0x000000ffff2f7224 */ /* 0x000fe400078e0016 */
[----:B------:R-:W-:Y:S01]  /*3e1b0*/  IMAD.MOV.U32 R46, RZ, RZ, R23 ;  /* 0x000000ffff2e7224 */ /* 0x000fe200078e0017 */
[C---:B--2---:R-:W-:Y:S06]  /*3e1c0*/  HMMA.16816.F32 R16, R8.reuse, R6, R16 ;  /* 0x000000060810723c */ /* 0x044fec0000001810 */
[----:B---3--:R-:W-:-:S15]  /*3e1d0*/  HMMA.16816.F32 R4, R8, R12, R28 ;  /* 0x0000000c0804723c */ /* 0x008fde000000181c */
[----:B------:R-:W-:-:S02]  /*3e1e0*/  NOP ;  /* 0x0000000000007918 */ /* 0x000fc40000000000 */
[----:B------:R-:W-:Y:S04]  /*3e1f0*/  STL.64 [R1+0x430], R16 ;  /* 0x0004301001007387 */ /* 0x000fe80000100a00 */
[----:B------:R-:W-:Y:S04]  /*3e200*/  STL.64 [R1+0x438], R18 ;  /* 0x0004381201007387 */ /* 0x000fe80000100a00 */
[----:B------:R-:W-:Y:S04]  /*3e210*/  STL.64 [R1+0x460], R4 ;  /* 0x0004600401007387 */ /* 0x000fe80000100a00 */
[----:B------:R0:W-:Y:S02]  /*3e220*/  STL.64 [R1+0x468], R6 ;  /* 0x0004680601007387 */ /* 0x0001e40000100a00 */
[----:B0-----:R-:W-:Y:S01]  /*3e230*/  HMMA.16816.F32 R4, R8, R14, R56 ;  /* 0x0000000e0804723c */ /* 0x001fe20000001838 */
[----:B------:R-:W-:-:S02]  /*3e240*/  F2FP.F16.E4M3.UNPACK_B R16, R26.H1 ;  /* 0x0000001aff10723e */ /* 0x000fc400030006ff */
[----:B------:R-:W-:-:S03]  /*3e250*/  F2FP.F16.E4M3.UNPACK_B R17, R27.H1 ;  /* 0x0000001bff11723e */ /* 0x000fc600030006ff */
[----:B------:R-:W-:Y:S04]  /*3e260*/  STL.64 [R1+0x3418], R14 ;  /* 0x0034180e01007387 */ /* 0x000fe80000100a00 */
[----:B------:R-:W-:-:S13]  /*3e270*/  STL.64 [R1+0x3410], R12 ;  /* 0x0034100c01007387 */ /* 0x000fda0000100a00 */
[----:B------:R-:W-:Y:S04]  /*3e280*/  STL.64 [R1+0x4a0], R4 ;  /* 0x0004a00401007387 */ /* 0x000fe80000100a00 */
[----:B------:R0:W-:Y:S02]  /*3e290*/  STL.64 [R1+0x4a8], R6 ;  /* 0x0004a80601007387 */ /* 0x0001e40000100a00 */
[----:B0-----:R-:W-:Y:S01]  /*3e2a0*/  HMMA.16816.F32 R4, R8, R16, R52 ;  /* 0x000000100804723c */ /* 0x001fe20000001834 */
[----:B------:R-:W-:Y:S02]  /*3e2b0*/  F2FP.F16.E4M3.UNPACK_B R44, R50.H1 ;  /* 0x00000032ff2c723e */ /* 0x000fe400030006ff */
[----:B------:R-:W-:Y:S01]  /*3e2c0*/  F2FP.F16.E4M3.UNPACK_B R45, R51.H1 ;  /* 0x00000033ff2d723e */ /* 0x000fe200030006ff */
[----:B------:R-:W-:Y:S04]  /*3e2d0*/  STL.64 [R1+0x3448], R46 ;  /* 0x0034482e01007387 */ /* 0x000fe80000100a00 */
[----:B------:R-:W-:Y:S04]  /*3e2e0*/  STL.64 [R1+0x3440], R44 ;  /* 0x0034402c01007387 */ /* 0x000fe80000100a00 */
[----:B------:R-:W2:Y:S11]  /*3e2f0*/  LDL.LU R56, [R1+0x10] ;  /* 0x0000100001387983 */ /* 0x000eb60000300800 */
[----:B------:R-:W-:Y:S04]  /*3e300*/  STL.64 [R1+0x4c0], R4 ;  /* 0x0004c00401007387 */ /* 0x000fe80000100a00 */
[----:B------:R-:W-:Y:S04]  /*3e310*/  STL.64 [R1+0x4c8], R6 ;  /* 0x0004c80601007387 */ /* 0x000fe80000100a00 */
[----:B------:R-:W2:Y:S04]  /*3e320*/  LDL.LU R57, [R1+0x14] ;  /* 0x0000140001397983 */ /* 0x000ea80000300800 */
[----:B------:R-:W3:Y:S04]  /*3e330*/  LDL.LU R58, [R1+0x18] ;  /* 0x00001800013a7983 */ /* 0x000ee80000300800 */
[----:B------:R-:W3:Y:S01]  /*3e340*/  LDL.LU R59, [R1+0x1c] ;  /* 0x00001c00013b7983 */ /* 0x000ee20000300800 */
[----:B------:R-:W-:-:S02]  /*3e350*/  F2FP.F16.E4M3.UNPACK_B R18, R48.H1 ;  /* 0x00000030ff12723e */ /* 0x000fc400030006ff */
[----:B------:R-:W-:Y:S01]  /*3e360*/  F2FP.F16.E4M3.UNPACK_B R19, R49.H1 ;  /* 0x00000031ff13723e */ /* 0x000fe200030006ff */
[----:B---3--:R-:W-:Y:S04]  /*3e370*/  STL.64 [R1+0x33f0], R58 ;  /* 0x0033f03a01007387 */ /* 0x008fe80000100a00 */
[----:B--2---:R0:W-:Y:S04]  /*3e380*/  STL.64 [R1+0x33e8], R56 ;  /* 0x0033e83801007387 */ /* 0x0041e80000100a00 */
[----:B------:R-:W2:Y:S04]  /*3e390*/  LDL.LU R48, [R1+0x90] ;  /* 0x0000900001307983 */ /* 0x000ea80000300800 */
[----:B------:R-:W2:Y:S04]  /*3e3a0*/  LDL.LU R49, [R1+0x94] ;  /* 0x0000940001317983 */ /* 0x000ea80000300800 */
[----:B------:R-:W3:Y:S04]  /*3e3b0*/  LDL.LU R50, [R1+0x98] ;  /* 0x0000980001327983 */ /* 0x000ee80000300800 */
[----:B------:R-:W3:Y:S04]  /*3e3c0*/  LDL.LU R51, [R1+0x9c] ;  /* 0x00009c0001337983 */ /* 0x000ee80000300800 */
[----:B---3--:R-:W-:Y:S04]  /*3e3d0*/  STL.64 [R1+0x3408], R50 ;  /* 0x0034083201007387 */ /* 0x008fe80000100a00 */
[----:B--2---:R1:W-:Y:S04]  /*3e3e0*/  STL.64 [R1+0x3400], R48 ;  /* 0x0034003001007387 */ /* 0x0043e80000100a00 */
[----:B0-----:R-:W2:Y:S04]  /*3e3f0*/  LDL.LU R56, [R1+0x30] ;  /* 0x0000300001387983 */ /* 0x001ea80000300800 */
[----:B------:R-:W2:Y:S04]  /*3e400*/  LDL.LU R57, [R1+0x34] ;  /* 0x0000340001397983 */ /* 0x000ea80000300800 */
[----:B------:R-:W3:Y:S04]  /*3e410*/  LDL.LU R58, [R1+0x38] ;  /* 0x00003800013a7983 */ /* 0x000ee80000300800 */
[----:B------:R-:W3:Y:S04]  /*3e420*/  LDL.LU R59, [R1+0x3c] ;  /* 0x00003c00013b7983 */ /* 0x000ee80000300800 */
[----:B---3--:R-:W-:Y:S04]  /*3e430*/  STL.64 [R1+0x3428], R58 ;  /* 0x0034283a01007387 */ /* 0x008fe80000100a00 */
[----:B--2---:R0:W-:Y:S04]  /*3e440*/  STL.64 [R1+0x3420], R56 ;  /* 0x0034203801007387 */ /* 0x0041e80000100a00 */
[----:B-1----:R-:W2:Y:S04]  /*3e450*/  LDL.LU R48, [R1+0x40] ;  /* 0x0000400001307983 */ /* 0x002ea80000300800 */
[----:B------:R-:W2:Y:S04]  /*3e460*/  LDL.LU R49, [R1+0x44] ;  /* 0x0000440001317983 */ /* 0x000ea80000300800 */
[----:B------:R-:W2:Y:S04]  /*3e470*/  LDL.LU R50, [R1+0x48] ;  /* 0x0000480001327983 */ /* 0x000ea80000300800 */
[----:B------:R-:W2:Y:S04]  /*3e480*/  LDL.LU R51, [R1+0x4c] ;  /* 0x00004c0001337983 */ /* 0x000ea80000300800 */
[----:B------:R-:W3:Y:S04]  /*3e490*/  LDL.LU R44, [R1+0xb0] ;  /* 0x0000b000012c7983 */ /* 0x000ee80000300800 */
[----:B------:R-:W3:Y:S04]  /*3e4a0*/  LDL.LU R45, [R1+0xb4] ;  /* 0x0000b400012d7983 */ /* 0x000ee80000300800 */
[----:B------:R-:W3:Y:S04]  /*3e4b0*/  LDL.LU R46, [R1+0xb8] ;  /* 0x0000b800012e7983 */ /* 0x000ee80000300800 */
[----:B------:R-:W3:Y:S01]  /*3e4c0*/  LDL.LU R47, [R1+0xbc] ;  /* 0x0000bc00012f7983 */ /* 0x000ee20000300800 */
[----:B------:R-:W-:-:S03]  /*3e4d0*/  IMAD R21, R33, 0x100, R32 ;  /* 0x0000010021157824 */ /* 0x000fc600078e0220 */
[----:B------:R-:W4:Y:S04]  /*3e4e0*/  LDL.LU R12, [R1+0x50] ;  /* 0x00005000010c7983 */ /* 0x000f280000300800 */
[----:B------:R-:W4:Y:S01]  /*3e4f0*/  LDL.LU R13, [R1+0x54] ;  /* 0x00005400010d7983 */ /* 0x000f220000300800 */
[----:B------:R-:W-:-:S03]  /*3e500*/  IMAD R22, R35, 0x100, R34 ;  /* 0x0000010023167824 */ /* 0x000fc600078e0222 */
[----:B------:R-:W4:Y:S04]  /*3e510*/  LDL.LU R14, [R1+0x58] ;  /* 0x00005800010e7983 */ /* 0x000f280000300800 */
[----:B------:R-:W4:Y:S04]  /*3e520*/  LDL.LU R15, [R1+0x5c] ;  /* 0x00005c00010f7983 */ /* 0x000f280000300800 */
[----:B------:R-:W2:Y:S04]  /*3e530*/  LDL.LU R32, [R1+0x80] ;  /* 0x0000800001207983 */ /* 0x000ea80000300800 */
[----:B------:R-:W2:Y:S04]  /*3e540*/  LDL.LU R33, [R1+0x84] ;  /* 0x0000840001217983 */ /* 0x000ea80000300800 */
[----:B------:R-:W2:Y:S04]  /*3e550*/  LDL.LU R34, [R1+0x88] ;  /* 0x0000880001227983 */ /* 0x000ea80000300800 */
[----:B------:R-:W2:Y:S04]  /*3e560*/  LDL.LU R35, [R1+0x8c] ;  /* 0x00008c0001237983 */ /* 0x000ea80000300800 */
[----:B0-----:R-:W4:Y:S04]  /*3e570*/  LDL.LU R56, [R1+0x60] ;  /* 0x0000600001387983 */ /* 0x001f280000300800 */
[----:B------:R-:W4:Y:S04]  /*3e580*/  LDL.LU R57, [R1+0x64] ;  /* 0x0000640001397983 */ /* 0x000f280000300800 */
[----:B------:R-:W4:Y:S04]  /*3e590*/  LDL.LU R58, [R1+0x68] ;  /* 0x00006800013a7983 */ /* 0x000f280000300800 */
[----:B------:R-:W4:Y:S04]  /*3e5a0*/  LDL.LU R59, [R1+0x6c] ;  /* 0x00006c00013b7983 */ /* 0x000f280000300800 */
[----:B------:R-:W2:Y:S04]  /*3e5b0*/  LDL.LU R4, [R1+0x70] ;  /* 0x0000700001047983 */ /* 0x000ea80000300800 */
[----:B------:R-:W2:Y:S04]  /*3e5c0*/  LDL.LU R5, [R1+0x74] ;  /* 0x0000740001057983 */ /* 0x000ea80000300800 */
[----:B------:R-:W2:Y:S04]  /*3e5d0*/  LDL.LU R6, [R1+0x78] ;  /* 0x0000780001067983 */ /* 0x000ea80000300800 */
[----:B------:R-:W2:Y:S01]  /*3e5e0*/  LDL.LU R7, [R1+0x7c] ;  /* 0x00007c0001077983 */ /* 0x000ea20000300800 */
[----:B------:R-:W-:-:S03]  /*3e5f0*/  IMAD R23, R25, 0x100, R24 ;  /* 0x0000010019177824 */ /* 0x000fc600078e0218 */
        /* <DEDUP_REMOVED lines=12> */
[----:B------:R-:W4:Y:S04]  /*3e6c0*/  LDL.LU R28, [R1] ;  /* 0x00000000011c7983 */ /* 0x000f280000300800 */
[----:B------:R-:W4:Y:S04]  /*3e6d0*/  LDL.LU R29, [R1+0x4] ;  /* 0x00000400011d7983 */ /* 0x000f280000300800 */
[----:B------:R-:W4:Y:S04]  /*3e6e0*/  LDL.LU R30, [R1+0x8] ;  /* 0x00000800011e7983 */ /* 0x000f280000300800 */
[----:B------:R-:W4:Y:S01]  /*3e6f0*/  LDL.LU R31, [R1+0xc] ;  /* 0x00000c00011f7983 */ /* 0x000f220000300800 */
[----:B---3--:R-:W-:-:S15]  /*3e700*/  HMMA.16816.F32 R44, R8, R18, R44 ;  /* 0x00000012082c723c */ /* 0x008fde000000182c */
[----:B------:R-:W-:-:S08]  /*3e710*/  NOP ;  /* 0x0000000000007918 */ /* 0x000fd00000000000 */
[----:B------:R-:W-:Y:S04]  /*3e720*/  STL.64 [R1+0x4b0], R44 ;  /* 0x0004b02c01007387 */ /* 0x000fe80000100a00 */
[----:B------:R0:W-:Y:S04]  /*3e730*/  STL.64 [R1+0x4b8], R46 ;  /* 0x0004b82e01007387 */ /* 0x0001e80000100a00 */
[----:B0-----:R-:W3:Y:S04]  /*3e740*/  LDL.LU.64 R46, [R1+0x3448] ;  /* 0x00344800012e7983 */ /* 0x001ee80000300a00 */
[----:B------:R-:W4:Y:S01]  /*3e750*/  LDL.LU.64 R44, [R1+0x3440] ;  /* 0x00344000012c7983 */ /* 0x000f220000300a00 */
[----:B------:R-:W-:-:S02]  /*3e760*/  F2FP.F16.E4M3.UNPACK_B R20, R20 ;  /* 0x00000014ff14723e */ /* 0x000fc400020006ff */
[----:B------:R-:W-:Y:S01]  /*3e770*/  F2FP.F16.E4M3.UNPACK_B R21, R21 ;  /* 0x00000015ff15723e */ /* 0x000fe200020006ff */
[----:B------:R-:W3:Y:S01]  /*3e780*/  LDL.LU R38, [R1+0x98c] ;  /* 0x00098c0001267983 */ /* 0x000ee20000300800 */
[----:B------:R-:W-:Y:S02]  /*3e790*/  F2FP.F16.E4M3.UNPACK_B R22, R22 ;  /* 0x00000016ff16723e */ /* 0x000fe400020006ff */
[----:B------:R-:W-:Y:S01]  /*3e7a0*/  F2FP.F16.E4M3.UNPACK_B R23, R23 ;  /* 0x00000017ff17723e */ /* 0x000fe200020006ff */
[----:B------:R-:W3:Y:S04]  /*3e7b0*/  LDL.LU R39, [R1+0x988] ;  /* 0x0009880001277983 */ /* 0x000ee80000300800 */
[----:B------:R-:W3:Y:S04]  /*3e7c0*/  LDL.LU R40, [R1+0x994] ;  /* 0x0009940001287983 */ /* 0x000ee80000300800 */
[----:B------:R-:W3:Y:S01]  /*3e7d0*/  LDL.LU R41, [R1+0x990] ;  /* 0x0009900001297983 */ /* 0x000ee20000300800 */
[----:B--2---:R-:W-:Y:S06]  /*3e7e0*/  HMMA.16816.F32 R4, R20, R2, R4 ;  /* 0x000000021404723c */ /* 0x004fec0000001804 */
[----:B----4-:R-:W-:Y:S01]  /*3e7f0*/  HMMA.16816.F32 R32, R8, R44, R32 ;  /* 0x0000002c0820723c */ /* 0x010fe20000001820 */
[----:B------:R-:W2:Y:S04]  /*3e800*/  LDL.LU R8, [R1+0x968] ;  /* 0x0009680001087983 */ /* 0x000ea80000300800 */
[----:B------:R-:W4:-:S15]  /*3e810*/  LDL.LU R9, [R1+0x970] ;  /* 0x0009700001097983 */ /* 0x000f1e0000300800 */
[----:B------:R-:W-:-:S03]  /*3e820*/  NOP ;  /* 0x0000000000007918 */ /* 0x000fc60000000000 */
[----:B------:R0:W-:Y:S04]  /*3e830*/  STL.64 [R1+0x480], R32 ;  /* 0x0004802001007387 */ /* 0x0001e80000100a00 */
[----:B------:R1:W-:Y:S04]  /*3e840*/  STL.64 [R1+0x488], R34 ;  /* 0x0004882201007387 */ /* 0x0003e80000100a00 */
[----:B------:R-:W3:Y:S04]  /*3e850*/  LDL.LU R10, [R1+0x97c] ;  /* 0x00097c00010a7983 */ /* 0x000ee80000300800 */
[----:B------:R-:W3:Y:S04]  /*3e860*/  LDL.LU R11, [R1+0x978] ;  /* 0x00097800010b7983 */ /* 0x000ee80000300800 */
[----:B0-----:R-:W3:Y:S04]  /*3e870*/  LDL.LU R32, [R1+0x99c] ;  /* 0x00099c0001207983 */ /* 0x001ee80000300800 */
[----:B------:R-:W3:Y:S04]  /*3e880*/  LDL.LU R33, [R1+0x998] ;  /* 0x0009980001217983 */ /* 0x000ee80000300800 */
[----:B-1----:R-:W3:Y:S04]  /*3e890*/  LDL.LU R34, [R1+0x9a4] ;  /* 0x0009a40001227983 */ /* 0x002ee80000300800 */
[----:B------:R-:W3:Y:S04]  /*3e8a0*/  LDL.LU R35, [R1+0x9a0] ;  /* 0x0009a00001237983 */ /* 0x000ee80000300800 */
[----:B------:R-:W-:Y:S04]  /*3e8b0*/  STL.64 [R1+0x470], R4 ;  /* 0x0004700401007387 */ /* 0x000fe80000100a00 */
[----:B------:R0:W-:Y:S04]  /*3e8c0*/  STL.64 [R1+0x478], R6 ;  /* 0x0004780601007387 */ /* 0x0001e80000100a00 */
[----:B0-----:R-:W2:Y:S04]  /*3e8d0*/  LDL.LU.64 R6, [R1+0x3438] ;  /* 0x0034380001067983 */ /* 0x001ea80000300a00 */
[----:B------:R-:W4:Y:S01]  /*3e8e0*/  LDL.LU.64 R4, [R1+0x3430] ;  /* 0x0034300001047983 */ /* 0x000f220000300a00 */
[C---:B--2---:R-:W-:Y:S06]  /*3e8f0*/  HMMA.16816.F32 R12, R20.reuse, R6, R12 ;  /* 0x00000006140c723c */ /* 0x044fec000000180c */
[----:B----4-:R-:W-:-:S15]  /*3e900*/  HMMA.16816.F32 R56, R20, R4, R56 ;  /* 0x000000041438723c */ /* 0x010fde0000001838 */
[----:B------:R-:W-:-:S08]  /*3e910*/  NOP ;  /* 0x0000000000007918 */ /* 0x000fd00000000000 */
[----:B------:R-:W-:Y:S04]  /*3e920*/  STL.64 [R1+0x450], R56 ;  /* 0x0004503801007387 */ /* 0x000fe80000100a00 */
[----:B------:R0:W-:Y:S04]  /*3e930*/  STL.64 [R1+0x458], R58 ;  /* 0x0004583a01007387 */ /* 0x0001e80000100a00 */
[----:B0-----:R-:W2:Y:S04]  /*3e940*/  LDL.LU.64 R58, [R1+0x3428] ;  /* 0x00342800013a7983 */ /* 0x001ea80000300a00 */
[----:B------:R-:W2:Y:S04]  /*3e950*/  LDL.LU.64 R56, [R1+0x3420] ;  /* 0x0034200001387983 */ /* 0x000ea80000300a00 */
[----:B------:R-:W-:Y:S04]  /*3e960*/  STL.64 [R1+0x440], R12 ;  /* 0x0004400c01007387 */ /* 0x000fe80000100a00 */
[----:B------:R0:W-:Y:S04]  /*3e970*/  STL.64 [R1+0x448], R14 ;  /* 0x0004480e01007387 */ /* 0x0001e80000100a00 */
[----:B0-----:R-:W2:Y:S04]  /*3e980*/  LDL.LU.64 R14, [R1+0x3418] ;  /* 0x00341800010e7983 */ /* 0x001ea80000300a00 */
[----:B------:R-:W4:Y:S02]  /*3e990*/  LDL.LU.64 R12, [R1+0x3410] ;  /* 0x00341000010c7983 */ /* 0x000f240000300a00 */
[----:B----4-:R-:W-:-:S15]  /*3e9a0*/  HMMA.16816.F32 R48, R20, R12, R48 ;  /* 0x0000000c1430723c */ /* 0x010fde0000001830 */
[----:B------:R-:W-:-:S08]  /*3e9b0*/  NOP ;  /* 0x0000000000007918 */ /* 0x000fd00000000000 */
[----:B------:R-:W-:Y:S04]  /*3e9c0*/  STL.64 [R1+0x400], R48 ;  /* 0x0004003001007387 */ /* 0x000fe80000100a00 */
[----:B------:R0:W-:Y:S04]  /*3e9d0*/  STL.64 [R1+0x408], R50 ;  /* 0x0004083201007387 */ /* 0x0001e80000100a00 */
[----:B0-----:R-:W4:Y:S04]  /*3e9e0*/  LDL.LU.64 R50, [R1+0x3408] ;  /* 0x0034080001327983 */ /* 0x001f280000300a00 */
[----:B------:R-:W4:Y:S01]  /*3e9f0*/  LDL.LU.64 R48, [R1+0x3400] ;  /* 0x0034000001307983 */ /* 0x000f220000300a00 */
[----:B--2---:R-:W-:Y:S01]  /*3ea00*/  HMMA.16816.F32 R56, R20, R14, R56 ;  /* 0x0000000e1438723c */ /* 0x004fe20000001838 */
[----:B------:R-:W-:-:S02]  /*3ea10*/  IMAD R8, R8, 0x100, R42 ;  /* 0x0000010008087824 */ /* 0x000fc400078e022a */
[----:B------:R-:W2:Y:S01]  /*3ea20*/  LDL.LU R42, [R1+0x33fc] ;  /* 0x0033fc00012a7983 */ /* 0x000ea20000300800 */
[----:B------:R-:W-:Y:S02]  /*3ea30*/  IMAD R9, R9, 0x100, R43 ;  /* 0x0000010009097824 */ /* 0x000fe400078e022b */
[----:B------:R-:W-:Y:S01]  /*3ea40*/  HMMA.16816.F32 R24, R20, R16, R24 ;  /* 0x000000101418723c */ /* 0x000fe20000001818 */
[----:B------:R-:W2:-:S15]  /*3ea50*/  LDL.LU R43, [R1+0x33f8] ;  /* 0x0033f800012b7983 */ /* 0x000e9e0000300800 */
[----:B------:R-:W-:-:S01]  /*3ea60*/  NOP ;  /* 0x0000000000007918 */ /* 0x000fc20000000000 */
[----:B------:R-:W-:Y:S04]  /*3ea70*/  STL.64 [R1+0x3e0], R56 ;  /* 0x0003e03801007387 */ /* 0x000fe80000100a00 */
[----:B------:R0:W-:Y:S04]  /*3ea80*/  STL.64 [R1+0x3e8], R58 ;  /* 0x0003e83a01007387 */ /* 0x0001e80000100a00 */
[----:B0-----:R-:W2:Y:S04]  /*3ea90*/  LDL.LU.64 R58, [R1+0x33f0] ;  /* 0x0033f000013a7983 */ /* 0x001ea80000300a00 */
[----:B------:R-:W2:Y:S04]  /*3eaa0*/  LDL.LU.64 R56, [R1+0x33e8] ;  /* 0x0033e80001387983 */ /* 0x000ea80000300a00 */
[----:B------:R-:W-:Y:S04]  /*3eab0*/  STL.64 [R1+0x490], R24 ;  /* 0x0004901801007387 */ /* 0x000fe80000100a00 */
[----:B------:R0:W-:Y:S04]  /*3eac0*/  STL.64 [R1+0x498], R26 ;  /* 0x0004981a01007387 */ /* 0x0001e80000100a00 */
[----:B0-----:R-:W2:Y:S04]  /*3ead0*/  LDL.LU.64 R26, [R1+0x33e0] ;  /* 0x0033e000011a7983 */ /* 0x001ea80000300a00 */
[----:B------:R-:W2:Y:S01]  /*3eae0*/  LDL.LU.64 R24, [R1+0x33d8] ;  /* 0x0033d80001187983 */ /* 0x000ea20000300a00 */
[C---:B----4-:R-:W-:Y:S06]  /*3eaf0*/  HMMA.16816.F32 R48, R20.reuse, R18, R48 ;  /* 0x000000121430723c */ /* 0x050fec0000001830 */
[----:B------:R-:W-:-:S15]  /*3eb00*/  HMMA.16816.F32 R20, R20, R44, R52 ;  /* 0x0000002c1414723c */ /* 0x000fde0000001834 */
[----:B------:R-:W-:-:S02]  /*3eb10*/  NOP ;  /* 0x0000000000007918 */ /* 0x000fc40000000000 */
[----:B------:R-:W-:Y:S04]  /*3eb20*/  STL.64 [R1+0x320], R48 ;  /* 0x0003203001007387 */ /* 0x000fe80000100a00 */
[----:B------:R0:W-:Y:S04]  /*3eb30*/  STL.64 [R1+0x328], R50 ;  /* 0x0003283201007387 */ /* 0x0001e80000100a00 */
[----:B0-----:R-:W4:Y:S04]  /*3eb40*/  LDL.LU.64 R50, [R1+0x33d0] ;  /* 0x0033d00001327983 */ /* 0x001f280000300a00 */
[----:B------:R-:W4:Y:S04]  /*3eb50*/  LDL.LU.64 R48, [R1+0x33c8] ;  /* 0x0033c80001307983 */ /* 0x000f280000300a00 */
[----:B------:R-:W4:Y:S04]  /*3eb60*/  LDL.LU.64 R54, [R1+0x33c0] ;  /* 0x0033c00001367983 */ /* 0x000f280000300a00 */
[----:B------:R-:W4:Y:S01]  /*3eb70*/  LDL.LU.64 R52, [R1+0x33b8] ;  /* 0x0033b80001347983 */ /* 0x000f220000300a00 */
[----:B---3--:R-:W-:-:S02]  /*3eb80*/  IMAD R10, R11, 0x100, R10 ;  /* 0x000001000b0a7824 */ /* 0x008fc400078e020a */
[----:B------:R-:W-:Y:S01]  /*3eb90*/  IMAD R11, R37, 0x100, R36 ;  /* 0x00000100250b7824 */ /* 0x000fe200078e0224 */
[----:B------:R-:W-:Y:S02]  /*3eba0*/  F2FP.F16.E4M3.UNPACK_B R8, R8 ;  /* 0x00000008ff08723e */ /* 0x000fe400020006ff */
[----:B------:R-:W-:Y:S02]  /*3ebb0*/  F2FP.F16.E4M3.UNPACK_B R9, R9 ;  /* 0x00000009ff09723e */ /* 0x000fe400020006ff */
[----:B------:R-:W-:Y:S02]  /*3ebc0*/  F2FP.F16.E4M3.UNPACK_B R10, R10 ;  /* 0x0000000aff0a723e */ /* 0x000fe400020006ff */
[----:B------:R-:W-:Y:S01]  /*3ebd0*/  F2FP.F16.E4M3.UNPACK_B R11, R11 ;  /* 0x0000000bff0b723e */ /* 0x000fe200020006ff */
[----:B------:R-:W-:Y:S04]  /*3ebe0*/  STL.64 [R1+0x33a0], R46 ;  /* 0x0033a02e01007387 */ /* 0x000fe80000100a00 */
[----:B------:R2:W-:Y:S02]  /*3ebf0*/  STL.64 [R1+0x3398], R44 ;  /* 0x0033982c01007387 */ /* 0x0005e40000100a00 */
[C---:B------:R-:W-:Y:S06]  /*3ec00*/  HMMA.16816.F32 R28, R8.reuse, R4, R28 ;  /* 0x00000004081c723c */ /* 0x040fec000000181c */
[----:B--2---:R-:W-:Y:S01]  /*3ec10*/  HMMA.16816.F32 R44, R8, R2, R56 ;  /* 0x00000002082c723c */ /* 0x004fe20000001838 */
[----:B------:R-:W-:Y:S04]  /*3ec20*/  STL.64 [R1+0x300], R20 ;  /* 0x0003001401007387 */ /* 0x000fe80000100a00 */
[----:B------:R4:W-:-:S15]  /*3ec30*/  STL.64 [R1+0x308], R22 ;  /* 0x0003081601007387 */ /* 0x0009de0000100a00 */
[----:B------:R-:W-:-:S03]  /*3ec40*/  NOP ;  /* 0x0000000000007918 */ /* 0x000fc60000000000 */
[----:B------:R-:W-:Y:S04]  /*3ec50*/  STL.64 [R1+0x2f0], R44 ;  /* 0x0002f02c01007387 */ /* 0x000fe80000100a00 */
[----:B------:R-:W-:Y:S04]  /*3ec60*/  STL.64 [R1+0x2f8], R46 ;  /* 0x0002f82e01007387 */ /* 0x000fe80000100a00 */
[----:B------:R-:W-:Y:S04]  /*3ec70*/  STL.64 [R1+0x3380], R6 ;  /* 0x0033800601007387 */ /* 0x000fe80000100a00 */
[----:B------:R-:W-:Y:S04]  /*3ec80*/  STL.64 [R1+0x2e0], R28 ;  /* 0x0002e01c01007387 */ /* 0x000fe80000100a00 */
[----:B------:R-:W-:Y:S04]  /*3ec90*/  STL.64 [R1+0x2e8], R30 ;  /* 0x0002e81e01007387 */ /* 0x000fe80000100a00 */
[----:B------:R0:W-:Y:S01]  /*3eca0*/  STL.64 [R1+0x3378], R4 ;  /* 0x0033780401007387 */ /* 0x0001e20000100a00 */
[C---:B----4-:R-:W-:Y:S06]  /*3ecb0*/  HMMA.16816.F32 R20, R8.reuse, R6, R52 ;  /* 0x000000060814723c */ /* 0x050fec0000001834 */
[----:B0-----:R-:W-:-:S15]  /*3ecc0*/  HMMA.16816.F32 R4, R8, R12, R48 ;  /* 0x0000000c0804723c */ /* 0x001fde0000001830 */
[----:B------:R-:W-:-:S02]  /*3ecd0*/  NOP ;  /* 0x0000000000007918 */ /* 0x000fc40000000000 */
[----:B------:R-:W-:Y:S04]  /*3ece0*/  STL.64 [R1+0x2b0], R20 ;  /* 0x0002b01401007387 */ /* 0x000fe80000100a00 */
[----:B------:R-:W-:Y:S04]  /*3ecf0*/  STL.64 [R1+0x2b8], R22 ;  /* 0x0002b81601007387 */ /* 0x000fe80000100a00 */
[----:B------:R-:W-:Y:S04]  /*3ed00*/  STL.64 [R1+0x130], R4 ;  /* 0x0001300401007387 */ /* 0x000fe80000100a00 */
[----:B------:R0:W-:Y:S02]  /*3ed10*/  STL.64 [R1+0x138], R6 ;  /* 0x0001380601007387 */ /* 0x0001e40000100a00 */
[----:B0-----:R-:W-:Y:S06]  /*3ed20*/  HMMA.16816.F32 R4, R8, R14, R24 ;  /* 0x0000000e0804723c */ /* 0x001fec0000001818 */
[----:B------:R-:W-:Y:S04]  /*3ed30*/  STL.64 [R1+0x3370], R14 ;  /* 0x0033700e01007387 */ /* 0x000fe80000100a00 */
[----:B------:R0:W-:Y:S01]  /*3ed40*/  STL.64 [R1+0x3368], R12 ;  /* 0x0033680c01007387 */ /* 0x0001e20000100a00 */
[----:B------:R-:W-:-:S12]  /*3ed50*/  IMAD R20, R39, 0x100, R38 ;  /* 0x0000010027147824 */ /* 0x000fd800078e0226 */
[----:B------:R-:W-:Y:S04]  /*3ed60*/  STL.64 [R1+0x80], R4 ;  /* 0x0000800401007387 */ /* 0x000fe80000100a00 */
[----:B------:R-:W-:Y:S04]  /*3ed70*/  STL.64 [R1+0x88], R6 ;  /* 0x0000880601007387 */ /* 0x000fe80000100a00 */
[----:B------:R-:W2:Y:S04]  /*3ed80*/  LDL.LU R36, [R1+0x180] ;  /* 0x0001800001247983 */ /* 0x000ea80000300800 */
[----:B------:R-:W2:Y:S04]  /*3ed90*/  LDL.LU R37, [R1+0x184] ;  /* 0x0001840001257983 */ /* 0x000ea80000300800 */
[----:B------:R-:W3:Y:S04]  /*3eda0*/  LDL.LU R38, [R1+0x188] ;  /* 0x0001880001267983 */ /* 0x000ee80000300800 */
[----:B------:R-:W3:Y:S04]  /*3edb0*/  LDL.LU R39, [R1+0x18c] ;  /* 0x00018c0001277983 */ /* 0x000ee80000300800 */
        /* <DEDUP_REMOVED lines=8> */
[----:B0-----:R-:W3:Y:S04]  /*3ee40*/  LDL.LU R12, [R1+0x120] ;  /* 0x00012000010c7983 */ /* 0x001ee80000300800 */
[----:B------:R-:W3:Y:S04]  /*3ee50*/  LDL.LU R13, [R1+0x124] ;  /* 0x00012400010d7983 */ /* 0x000ee80000300800 */
[----:B------:R-:W3:Y:S04]  /*3ee60*/  LDL.LU R14, [R1+0x128] ;  /* 0x00012800010e7983 */ /* 0x000ee80000300800 */
[----:B------:R-:W3:Y:S04]  /*3ee70*/  LDL.LU R15, [R1+0x12c] ;  /* 0x00012c00010f7983 */ /* 0x000ee80000300800 */
[----:B-1----:R-:W4:Y:S04]  /*3ee80*/  LDL.LU R36, [R1+0xf0] ;  /* 0x0000f00001247983 */ /* 0x002f280000300800 */
[----:B------:R-:W4:Y:S04]  /*3ee90*/  LDL.LU R37, [R1+0xf4] ;  /* 0x0000f40001257983 */ /* 0x000f280000300800 */
[----:B------:R-:W4:Y:S04]  /*3eea0*/  LDL.LU R38, [R1+0xf8] ;  /* 0x0000f80001267983 */ /* 0x000f280000300800 */
[----:B------:R-:W4:Y:S04]  /*3eeb0*/  LDL.LU R39, [R1+0xfc] ;  /* 0x0000fc0001277983 */ /* 0x000f280000300800 */
[----:B--2---:R-:W2:Y:S04]  /*3eec0*/  LDL.LU R48, [R1+0xd0] ;  /* 0x0000d00001307983 */ /* 0x004ea80000300800 */
        /* <DEDUP_REMOVED lines=13> */
[----:B------:R-:W4:Y:S04]  /*3efa0*/  LDL.LU R32, [R1+0x160] ;  /* 0x0001600001207983 */ /* 0x000f280000300800 */
[----:B------:R-:W4:Y:S04]  /*3efb0*/  LDL.LU R33, [R1+0x164] ;  /* 0x0001640001217983 */ /* 0x000f280000300800 */
        /* <DEDUP_REMOVED lines=13> */
[----:B------:R-:W-:-:S03]  /*3f090*/  F2FP.F16.E4M3.UNPACK_B R24, R20 ;  /* 0x00000014ff18723e */ /* 0x000fc600020006ff */
[----:B------:R-:W4:Y:S01]  /*3f0a0*/  LDL.LU R28, [R1+0x190] ;  /* 0x00019000011c7983 */ /* 0x000f220000300800 */
[----:B------:R-:W-:-:S03]  /*3f0b0*/  F2FP.F16.E4M3.UNPACK_B R25, R21 ;  /* 0x00000015ff19723e */ /* 0x000fc600020006ff */
[----:B------:R-:W4:Y:S04]  /*3f0c0*/  LDL.LU R29, [R1+0x194] ;  /* 0x00019400011d7983 */ /* 0x000f280000300800 */
[----:B------:R-:W4:Y:S04]  /*3f0d0*/  LDL.LU R30, [R1+0x198] ;  /* 0x00019800011e7983 */ /* 0x000f280000300800 */
[----:B------:R-:W4:Y:S04]  /*3f0e0*/  LDL.LU R31, [R1+0x19c] ;  /* 0x00019c00011f7983 */ /* 0x000f280000300800 */
[----:B------:R-:W4:Y:S04]  /*3f0f0*/  LDL.LU R20, [R1+0x140] ;  /* 0x0001400001147983 */ /* 0x000f280000300800 */
[----:B------:R-:W4:Y:S04]  /*3f100*/  LDL.LU R21, [R1+0x144] ;  /* 0x0001440001157983 */ /* 0x000f280000300800 */
[----:B------:R-:W4:Y:S04]  /*3f110*/  LDL.LU R22, [R1+0x148] ;  /* 0x0001480001167983 */ /* 0x000f280000300800 */
[----:B------:R-:W4:Y:S01]  /*3f120*/  LDL.LU R23, [R1+0x14c] ;  /* 0x00014c0001177983 */ /* 0x000f220000300800 */
[C---:B--2---:R-:W-:Y:S06]  /*3f130*/  HMMA.16816.F32 R48, R8.reuse, R16, R48 ;  /* 0x000000100830723c */ /* 0x044fec0000001830 */
[----:B---3--:R-:W-:-:S15]  /*3f140*/  HMMA.16816.F32 R44, R8, R18, R44 ;  /* 0x00000012082c723c */ /* 0x008fde000000182c */
[----:B------:R-:W-:-:S02]  /*3f150*/  NOP ;  /* 0x0000000000007918 */ /* 0x000fc40000000000 */
[----:B------:R-:W-:Y:S04]  /*3f160*/  STL.64 [R1+0xe0], R48 ;  /* 0x0000e03001007387 */ /* 0x000fe80000100a00 */
[----:B------:R0:W-:Y:S04]  /*3f170*/  STL.64 [R1+0xe8], R50 ;  /* 0x0000e83201007387 */ /* 0x0001e80000100a00 */
[----:B0-----:R-:W2:Y:S04]  /*3f180*/  LDL.LU.64 R50, [R1+0x33b0] ;  /* 0x0033b00001327983 */ /* 0x001ea80000300a00 */
[----:B------:R-:W2:Y:S04]  /*3f190*/  LDL.LU.64 R48, [R1+0x33a8] ;  /* 0x0033a80001307983 */ /* 0x000ea80000300a00 */
[----:B------:R-:W-:Y:S04]  /*3f1a0*/  STL.64 [R1+0xd0], R44 ;  /* 0x0000d02c01007387 */ /* 0x000fe80000100a00 */
[----:B------:R0:W-:Y:S04]  /*3f1b0*/  STL.64 [R1+0xd8], R46 ;  /* 0x0000d82e01007387 */ /* 0x0001e80000100a00 */
[----:B0-----:R-:W3:Y:S04]  /*3f1c0*/  LDL.LU.64 R46, [R1+0x33a0] ;  /* 0x0033a000012e7983 */ /* 0x001ee80000300a00 */
[----:B------:R-:W2:Y:S01]  /*3f1d0*/  LDL.LU.64 R44, [R1+0x3398] ;  /* 0x00339800012c7983 */ /* 0x000ea20000300a00 */
[----:B------:R-:W-:-:S02]  /*3f1e0*/  F2FP.F16.E4M3.UNPACK_B R26, R26 ;  /* 0x0000001aff1a723e */ /* 0x000fc400020006ff */
[----:B------:R-:W-:-:S07]  /*3f1f0*/  F2FP.F16.E4M3.UNPACK_B R27, R27 ;  /* 0x0000001bff1b723e */ /* 0x000fce00020006ff */
[----:B----4-:R-:W-:Y:S06]  /*3f200*/  HMMA.16816.F32 R4, R24, R2, R4 ;  /* 0x000000021804723c */ /* 0x010fec0000001804 */
[----:B--2---:R-:W-:Y:S01]  /*3f210*/  HMMA.16816.F32 R8, R8, R44, R36 ;  /* 0x0000002c0808723c */ /* 0x004fe20000001824 */
[----:B------:R-:W2:Y:S04]  /*3f220*/  LDL.LU.64 R38, [R1+0x3390] ;  /* 0x0033900001267983 */ /* 0x000ea80000300a00 */
[----:B------:R-:W2:-:S15]  /*3f230*/  LDL.LU.64 R36, [R1+0x3388] ;  /* 0x0033880001247983 */ /* 0x000e9e0000300a00 */
[----:B------:R-:W-:-:S03]  /*3f240*/  NOP ;  /* 0x0000000000007918 */ /* 0x000fc60000000000 */
[----:B------:R-:W-:Y:S04]  /*3f250*/  STL.64 [R1+0x70], R8 ;  /* 0x0000700801007387 */ /* 0x000fe80000100a00 */
[----:B------:R0:W-:Y:S04]  /*3f260*/  STL.64 [R1+0x78], R10 ;  /* 0x0000780a01007387 */ /* 0x0001e80000100a00 */
[----:B0-----:R-:W4:Y:S04]  /*3f270*/  LDL.LU R10, [R1+0x9ac] ;  /* 0x0009ac00010a7983 */ /* 0x001f280000300800 */
[----:B------:R-:W3:Y:S04]  /*3f280*/  LDL.LU R11, [R1+0x9b4] ;  /* 0x0009b400010b7983 */ /* 0x000ee80000300800 */
        /* <DEDUP_REMOVED lines=12> */
[----:B---3--:R-:W-:-:S03]  /*3f350*/  IMAD R53, R53, 0x100, R11 ;  /* 0x0000010035357824 */ /* 0x008fc600078e020b */
[----:B------:R-:W-:-:S15]  /*3f360*/  HMMA.16816.F32 R8, R24, R16, R56 ;  /* 0x000000101808723c */ /* 0x000fde0000001838 */
[----:B------:R-:W-:-:S02]  /*3f370*/  NOP ;  /* 0x0000000000007918 */ /* 0x000fc40000000000 */
[----:B------:R-:W-:Y:S04]  /*3f380*/  STL.64 [R1+0x40], R20 ;  /* 0x0000401401007387 */ /* 0x000fe80000100a00 */
[----:B------:R0:W-:Y:S01]  /*3f390*/  STL.64 [R1+0x48], R22 ;  /* 0x0000481601007387 */ /* 0x0001e20000100a00 */
[C---:B----4-:R-:W-:Y:S06]  /*3f3a0*/  HMMA.16816.F32 R32, R24.reuse, R14, R32 ;  /* 0x0000000e1820723c */ /* 0x050fec0000001820 */
[C---:B0-----:R-:W-:Y:S01]  /*3f3b0*/  HMMA.16816.F32 R20, R24.reuse, R12, R48 ;  /* 0x0000000c1814723c */ /* 0x041fe20000001830 */
[----:B------:R-:W2:Y:S04]  /*3f3c0*/  LDL.LU R48, [R1+0x1a0] ;  /* 0x0001a00001307983 */ /* 0x000ea80000300800 */
[----:B------:R-:W2:Y:S04]  /*3f3d0*/  LDL.LU R49, [R1+0x1a4] ;  /* 0x0001a40001317983 */ /* 0x000ea80000300800 */
[----:B------:R-:W2:Y:S04]  /*3f3e0*/  LDL.LU R50, [R1+0x1a8] ;  /* 0x0001a80001327983 */ /* 0x000ea80000300800 */
[----:B------:R-:W2:Y:S10]  /*3f3f0*/  LDL.LU R51, [R1+0x1ac] ;  /* 0x0001ac0001337983 */ /* 0x000eb40000300800 */
[----:B------:R-:W-:Y:S04]  /*3f400*/  STL.64 [R1+0x3240], R22 ;  /* 0x0032401601007387 */ /* 0x000fe80000100a00 */
[----:B------:R0:W-:Y:S04]  /*3f410*/  STL.64 [R1+0x3238], R20 ;  /* 0x0032381401007387 */ /* 0x0001e80000100a00 */
[----:B------:R-:W-:Y:S04]  /*3f420*/  STL [R1+0x3234], R32 ;  /* 0x0032342001007387 */ /* 0x000fe80000100800 */
[----:B------:R-:W-:Y:S04]  /*3f430*/  STL [R1+0x3230], R33 ;  /* 0x0032302101007387 */ /* 0x000fe80000100800 */
[----:B------:R-:W-:Y:S01]  /*3f440*/  STL [R1+0x322c], R34 ;  /* 0x00322c2201007387 */ /* 0x000fe20000100800 */
[C---:B0-----:R-:W-:Y:S03]  /*3f450*/  HMMA.16816.F32 R20, R24.reuse, R18, R28 ;  /* 0x000000121814723c */ /* 0x041fe6000000181c */
[----:B------:R-:W-:Y:S04]  /*3f460*/  STL [R1+0x3228], R35 ;  /* 0x0032282301007387 */ /* 0x000fe80000100800 */
[----:B------:R-:W-:Y:S04]  /*3f470*/  STL.64 [R1+0xc0], R8 ;  /* 0x0000c00801007387 */ /* 0x000fe80000100a00 */
[----:B------:R0:W-:Y:S02]  /*3f480*/  STL.64 [R1+0xc8], R10 ;  /* 0x0000c80a01007387 */ /* 0x0001e40000100a00 */
[----:B0-----:R-:W-:Y:S02]  /*3f490*/  HMMA.16816.F32 R8, R24, R44, R36 ;  /* 0x0000002c1808723c */ /* 0x001fe40000001824 */
[----:B------:R-:W3:Y:S08]  /*3f4a0*/  LDL.LU R36, [R1+0x1d0] ;  /* 0x0001d00001247983 */ /* 0x000ef00000300800 */
[----:B------:R-:W-:Y:S04]  /*3f4b0*/  STL.64 [R1+0xb0], R20 ;  /* 0x0000b01401007387 */ /* 0x000fe80000100a00 */
[----:B------:R0:W-:Y:S09]  /*3f4c0*/  STL.64 [R1+0xb8], R22 ;  /* 0x0000b81601007387 */ /* 0x0001f20000100a00 */
[----:B------:R-:W-:Y:S04]  /*3f4d0*/  STL.64 [R1+0x30], R8 ;  /* 0x0000300801007387 */ /* 0x000fe80000100a00 */
[----:B------:R2:W-:Y:S04]  /*3f4e0*/  STL.64 [R1+0x38], R10 ;  /* 0x0000380a01007387 */ /* 0x0005e80000100a00 */
[----:B------:R-:W3:Y:S04]  /*3f4f0*/  LDL.LU R37, [R1+0x1d4] ;  /* 0x0001d40001257983 */ /* 0x000ee80000300800 */
[----:B------:R-:W3:Y:S04]  /*3f500*/  LDL.LU R38, [R1+0x1d8] ;  /* 0x0001d80001267983 */ /* 0x000ee80000300800 */
[----:B------:R-:W3:Y:S04]  /*3f510*/  LDL.LU R39, [R1+0x1dc] ;  /* 0x0001dc0001277983 */ /* 0x000ee80000300800 */
[----:B------:R-:W4:Y:S04]  /*3f520*/  LDL.LU R28, [R1+0x1c0] ;  /* 0x0001c000011c7983 */ /* 0x000f280000300800 */
[----:B------:R-:W4:Y:S04]  /*3f530*/  LDL.LU R29, [R1+0x1c4] ;  /* 0x0001c400011d7983 */ /* 0x000f280000300800 */
[----:B------:R-:W4:Y:S04]  /*3f540*/  LDL.LU R30, [R1+0x1c8] ;  /* 0x0001c800011e7983 */ /* 0x000f280000300800 */
[----:B------:R-:W4:Y:S04]  /*3f550*/  LDL.LU R31, [R1+0x1cc] ;  /* 0x0001cc00011f7983 */ /* 0x000f280000300800 */
[----:B------:R-:W3:Y:S04]  /*3f560*/  LDL.LU R56, [R1+0x1b0] ;  /* 0x0001b00001387983 */ /* 0x000ee80000300800 */
[----:B------:R-:W3:Y:S04]  /*3f570*/  LDL.LU R57, [R1+0x1b4] ;  /* 0x0001b40001397983 */ /* 0x000ee80000300800 */
[----:B------:R-:W3:Y:S04]  /*3f580*/  LDL.LU R58, [R1+0x1b8] ;  /* 0x0001b800013a7983 */ /* 0x000ee80000300800 */
[----:B------:R-:W3:Y:S01]  /*3f590*/  LDL.LU R59, [R1+0x1bc] ;  /* 0x0001bc00013b7983 */ /* 0x000ee20000300800 */
[----:B------:R-:W-:-:S02]  /*3f5a0*/  IMAD R54, R55, 0x100, R54 ;  /* 0x0000010037367824 */ /* 0x000fc400078e0236 */
[----:B------:R-:W-:Y:S01]  /*3f5b0*/  IMAD R55, R41, 0x100, R40 ;  /* 0x0000010029377824 */ /* 0x000fe200078e0228 */
[----:B------:R-:W-:Y:S02]  /*3f5c0*/  F2FP.F16.E4M3.UNPACK_B R52, R52 ;  /* 0x00000034ff34723e */ /* 0x000fe400020006ff */
[----:B------:R-:W-:Y:S02]  /*3f5d0*/  F2FP.F16.E4M3.UNPACK_B R53, R53 ;  /* 0x00000035ff35723e */ /* 0x000fe400020006ff */
[----:B------:R-:W-:Y:S02]  /*3f5e0*/  F2FP.F16.E4M3.UNPACK_B R54, R54 ;  /* 0x00000036ff36723e */ /* 0x000fe400020006ff */
[----:B------:R-:W-:Y:S01]  /*3f5f0*/  F2FP.F16.E4M3.UNPACK_B R55, R55 ;  /* 0x00000037ff37723e */ /* 0x000fe200020006ff */
[----:B0-----:R-:W-:Y:S02]  /*3f600*/  IMAD.MOV.U32 R23, RZ, RZ, R42 ;  /* 0x000000ffff177224 */ /* 0x001fe400078e002a */
[----:B------:R-:W-:-:S04]  /*3f610*/  IMAD.MOV.U32 R22, RZ, RZ, R43 ;  /* 0x000000ffff167224 */ /* 0x000fc800078e002b */
[----:B--2---:R-:W-:Y:S01]  /*3f620*/  HMMA.16816.F32 R8, R52, R2, R48 ;  /* 0x000000023408723c */ /* 0x004fe20000001830 */
        /* <DEDUP_REMOVED lines=13> */
[----:B------:R-:W-:-:S03]  /*3f700*/  IMAD.MOV.U32 R32, RZ, RZ, R8 ;  /* 0x000000ffff207224 */ /* 0x000fc600078e0008 */
[----:B------:R-:W2:Y:S01]  /*3f710*/  LDL.LU R27, [R1+0x1fc] ;  /* 0x0001fc00011b7983 */ /* 0x000ea20000300800 */
[----:B------:R-:W-:Y:S02]  /*3f720*/  IMAD.MOV.U32 R34, RZ, RZ, R10 ;  /* 0x000000ffff227224 */ /* 0x000fe400078e000a */
[----:B------:R-:W-:Y:S01]  /*3f730*/  IMAD.MOV.U32 R35, RZ, RZ, R11 ;  /* 0x000000ffff237224 */ /* 0x000fe200078e000b */
[----:B------:R-:W2:Y:S01]  /*3f740*/  LDL.LU R8, [R1+0x200] ;  /* 0x0002000001087983 */ /* 0x000ea20000300800 */
[----:B------:R-:W-:-:S03]  /*3f750*/  IMAD.MOV.U32 R33, RZ, RZ, R9 ;  /* 0x000000ffff217224 */ /* 0x000fc600078e0009 */
[----:B------:R-:W2:Y:S04]  /*3f760*/  LDL.LU R9, [R1+0x204] ;  /* 0x0002040001097983 */ /* 0x000ea80000300800 */
[----:B------:R-:W2:Y:S04]  /*3f770*/  LDL.LU R10, [R1+0x208] ;  /* 0x00020800010a7983 */ /* 0x000ea80000300800 */
[----:B------:R-:W2:Y:S04]  /*3f780*/  LDL.LU R11, [R1+0x20c] ;  /* 0x00020c00010b7983 */ /* 0x000ea80000300800 */
[----:B------:R0:W-:Y:S04]  /*3f790*/  STL.64 [R1+0x3250], R34 ;  /* 0x0032502201007387 */ /* 0x0001e80000100a00 */
[----:B0-----:R-:W2:Y:S04]  /*3f7a0*/  LDL.LU R34, [R1+0x9e0] ;  /* 0x0009e00001227983 */ /* 0x001ea80000300800 */
[----:B------:R-:W2:Y:S01]  /*3f7b0*/  LDL.LU R35, [R1+0x9e8] ;  /* 0x0009e80001237983 */ /* 0x000ea20000300800 */
[C---:B----4-:R-:W-:Y:S06]  /*3f7c0*/  HMMA.16816.F32 R28, R52.reuse, R6, R28 ;  /* 0x00000006341c723c */ /* 0x050fec000000181c */
[----:B---3--:R-:W-:Y:S01]  /*3f7d0*/  HMMA.16816.F32 R56, R52, R4, R56 ;  /* 0x000000043438723c */ /* 0x008fe20000001838 */
[----:B------:R0:W-:Y:S04]  /*3f7e0*/  STL.64 [R1+0x3248], R32 ;  /* 0x0032482001007387 */ /* 0x0001e80000100a00 */
[----:B0-----:R-:W3:Y:S04]  /*3f7f0*/  LDL.LU R32, [R1+0x9d0] ;  /* 0x0009d00001207983 */ /* 0x001ee80000300800 */
[----:B------:R-:W4:-:S14]  /*3f800*/  LDL.LU R33, [R1+0x9d8] ;  /* 0x0009d80001217983 */ /* 0x000f1c0000300800 */
[----:B------:R-:W-:Y:S04]  /*3f810*/  STL.64 [R1+0x10], R56 ;  /* 0x0000103801007387 */ /* 0x000fe80000100a00 */
[----:B------:R-:W-:Y:S04]  /*3f820*/  STL.64 [R1+0x18], R58 ;  /* 0x0000183a01007387 */ /* 0x000fe80000100a00 */
[----:B------:R0:W-:Y:S04]  /*3f830*/  STL.64 [R1], R28 ;  /* 0x0000001c01007387 */ /* 0x0001e80000100a00 */
[----:B------:R1:W-:Y:S04]  /*3f840*/  STL.64 [R1+0x8], R30 ;  /* 0x0000081e01007387 */ /* 0x0003e80000100a00 */
[----:B0-----:R-:W4:Y:S04]  /*3f850*/  LDL.LU R28, [R1+0x220] ;  /* 0x00022000011c7983 */ /* 0x001f280000300800 */
[----:B------:R-:W4:Y:S04]  /*3f860*/  LDL.LU R29, [R1+0x224] ;  /* 0x00022400011d7983 */ /* 0x000f280000300800 */
[----:B-1----:R-:W4:Y:S04]  /*3f870*/  LDL.LU R30, [R1+0x228] ;  /* 0x00022800011e7983 */ /* 0x002f280000300800 */
[----:B------:R-:W4:Y:S01]  /*3f880*/  LDL.LU R31, [R1+0x22c] ;  /* 0x00022c00011f7983 */ /* 0x000f220000300800 */
[C---:B------:R-:W-:Y:S03]  /*3f890*/  HMMA.16816.F32 R56, R52.reuse, R12, R36 ;  /* 0x0000000c3438723c */ /* 0x040fe60000001824 */
[----:B------:R-:W4:Y:S04]  /*3f8a0*/  LDL.LU R36, [R1+0x230] ;  /* 0x0002300001247983 */ /* 0x000f280000300800 */
[----:B------:R-:W4:Y:S04]  /*3f8b0*/  LDL.LU R37, [R1+0x234] ;  /* 0x0002340001257983 */ /* 0x000f280000300800 */
[----:B------:R-:W4:Y:S04]  /*3f8c0*/  LDL.LU R38, [R1+0x238] ;  /* 0x0002380001267983 */ /* 0x000f280000300800 */
[----:B------:R-:W4:Y:S08]  /*3f8d0*/  LDL.LU R39, [R1+0x23c] ;  /* 0x00023c0001277983 */ /* 0x000f300000300800 */
[----:B------:R-:W-:Y:S04]  /*3f8e0*/  STL.64 [R1+0x31c8], R58 ;  /* 0x0031c83a01007387 */ /* 0x000fe80000100a00 */
[----:B------:R-:W-:Y:S01]  /*3f8f0*/  STL.64 [R1+0x31c0], R56 ;  /* 0x0031c03801007387 */ /* 0x000fe20000100a00 */
[C---:B--2---:R-:W-:Y:S06]  /*3f900*/  HMMA.16816.F32 R48, R52.reuse, R14, R48 ;  /* 0x0000000e3430723c */ /* 0x044fec0000001830 */
[C---:B------:R-:W-:Y:S06]  /*3f910*/  HMMA.16816.F32 R20, R52.reuse, R18, R20 ;  /* 0x000000123414723c */ /* 0x040fec0000001814 */
[C---:B------:R-:W-:Y:S11]  /*3f920*/  HMMA.16816.F32 R24, R52.reuse, R16, R24 ;  /* 0x000000103418723c */ /* 0x040ff60000001818 */
[----:B------:R-:W-:Y:S04]  /*3f930*/  STL [R1+0x31f0], R48 ;  /* 0x0031f03001007387 */ /* 0x000fe80000100800 */
[----:B------:R0:W-:Y:S04]  /*3f940*/  STL [R1+0x31b8], R49 ;  /* 0x0031b83101007387 */ /* 0x0001e80000100800 */
[----:B------:R-:W-:Y:S04]  /*3f950*/  STL [R1+0x31b4], R50 ;  /* 0x0031b43201007387 */ /* 0x000fe80000100800 */
[----:B------:R-:W-:Y:S01]  /*3f960*/  STL [R1+0x31b0], R51 ;  /* 0x0031b03301007387 */ /* 0x000fe20000100800 */
[----:B------:R-:W-:Y:S01]  /*3f970*/  HMMA.16816.F32 R52, R52, R44, R8 ;  /* 0x0000002c3434723c */ /* 0x000fe20000001808 */
[----:B------:R-:W-:-:S02]  /*3f980*/  IMAD R42, R42, 0x100, R34 ;  /* 0x000001002a2a7824 */ /* 0x000fc400078e0222 */
[----:B------:R-:W-:-:S03]  /*3f990*/  IMAD R43, R43, 0x100, R35 ;  /* 0x000001002b2b7824 */ /* 0x000fc600078e0223 */
[----:B------:R-:W-:Y:S02]  /*3f9a0*/  F2FP.F16.E4M3.UNPACK_B R42, R42 ;  /* 0x0000002aff2a723e */ /* 0x000fe400020006ff */
[----:B------:R-:W-:Y:S01]  /*3f9b0*/  F2FP.F16.E4M3.UNPACK_B R43, R43 ;  /* 0x0000002bff2b723e */ /* 0x000fe200020006ff */
[----:B------:R-:W-:Y:S04]  /*3f9c0*/  STL.64 [R1+0xa0], R24 ;  /* 0x0000a01801007387 */ /* 0x000fe80000100a00 */
[----:B------:R1:W-:Y:S01]  /*3f9d0*/  STL.64 [R1+0xa8], R26 ;  /* 0x0000a81a01007387 */ /* 0x0003e20000100a00 */
[----:B0-----:R-:W-:-:S03]  /*3f9e0*/  IMAD.MOV.U32 R49, RZ, RZ, R20 ;  /* 0x000000ffff317224 */ /* 0x001fc600078e0014 */
[----:B------:R0:W-:Y:S04]  /*3f9f0*/  STL [R1+0x94], R21 ;  /* 0x0000941501007387 */ /* 0x0001e80000100800 */
[----:B------:R2:W-:Y:S01]  /*3fa00*/  STL.64 [R1+0x98], R22 ;  /* 0x0000981601007387 */ /* 0x0005e20000100a00 */
[----:B---3--:R-:W-:Y:S02]  /*3fa10*/  IMAD R40, R40, 0x100, R32 ;  /* 0x0000010028287824 */ /* 0x008fe400078e0220 */
[----:B----4-:R-:W-:-:S03]  /*3fa20*/  IMAD R41, R41, 0x100, R33 ;  /* 0x0000010029297824 */ /* 0x010fc600078e0221 */
[----:B------:R-:W-:Y:S02]  /*3fa30*/  F2FP.F16.E4M3.UNPACK_B R40, R40 ;  /* 0x00000028ff28723e */ /* 0x000fe400020006ff */
[----:B------:R-:W-:Y:S01]  /*3fa40*/  F2FP.F16.E4M3.UNPACK_B R41, R41 ;  /* 0x00000029ff29723e */ /* 0x000fe200020006ff */
[----:B------:R-:W-:Y:S04]  /*3fa50*/  STL [R1+0x32d8], R49 ;  /* 0x0032d83101007387 */ /* 0x000fe80000100800 */
[----:B------:R-:W3:Y:S04]  /*3fa60*/  LDL.LU R8, [R1+0x240] ;  /* 0x0002400001087983 */ /* 0x000ee80000300800 */
[----:B------:R-:W3:Y:S04]  /*3fa70*/  LDL.LU R9, [R1+0x244] ;  /* 0x0002440001097983 */ /* 0x000ee80000300800 */
[----:B------:R-:W3:Y:S04]  /*3fa80*/  LDL.LU R10, [R1+0x248] ;  /* 0x00024800010a7983 */ /* 0x000ee80000300800 */
[----:B------:R-:W3:Y:S01]  /*3fa90*/  LDL.LU R11, [R1+0x24c] ;  /* 0x00024c00010b7983 */ /* 0x000ee20000300800 */
[C---:B-1----:R-:W-:Y:S03]  /*3faa0*/  HMMA.16816.F32 R24, R40.reuse, R2, R28 ;  /* 0x000000022818723c */ /* 0x042fe6000000181c */
[----:B------:R-:W-:Y:S04]  /*3fab0*/  STL [R1+0x32dc], R53 ;  /* 0x0032dc3501007387 */ /* 0x000fe80000100800 */
[----:B------:R-:W-:Y:S04]  /*3fac0*/  STL [R1+0x31ac], R54 ;  /* 0x0031ac3601007387 */ /* 0x000fe80000100800 */
[----:B------:R-:W-:Y:S04]  /*3fad0*/  STL [R1+0x31a8], R55 ;  /* 0x0031a83701007387 */ /* 0x000fe80000100800 */
[----:B------:R1:W-:Y:S08]  /*3fae0*/  STL [R1+0x32f0], R52 ;  /* 0x0032f03401007387 */ /* 0x0003f00000100800 */
[----:B------:R-:W-:Y:S04]  /*3faf0*/  STL.64 [R1+0x31d8], R26 ;  /* 0x0031d81a01007387 */ /* 0x000fe80000100a00 */
[----:B------:R4:W-:Y:S04]  /*3fb00*/  STL.64 [R1+0x31d0], R24 ;  /* 0x0031d01801007387 */ /* 0x0009e80000100a00 */
[----:B------:R-:W3:Y:S04]  /*3fb10*/  LDL.LU R20, [R1+0x250] ;  /* 0x0002500001147983 */ /* 0x000ee80000300800 */
[----:B0-----:R-:W3:Y:S04]  /*3fb20*/  LDL.LU R21, [R1+0x254] ;  /* 0x0002540001157983 */ /* 0x001ee80000300800 */
[----:B--2---:R-:W2:Y:S04]  /*3fb30*/  LDL.LU R22, [R1+0x258] ;  /* 0x0002580001167983 */ /* 0x004ea80000300800 */
[----:B------:R-:W2:Y:S01]  /*3fb40*/  LDL.LU R23, [R1+0x25c] ;  /* 0x00025c0001177983 */ /* 0x000ea20000300800 */
[----:B------:R-:W-:Y:S03]  /*3fb50*/  HMMA.16816.F32 R28, R40, R4, R36 ;  /* 0x00000004281c723c */ /* 0x000fe60000001824 */
[----:B-1----:R-:W2:Y:S04]  /*3fb60*/  LDL.LU R52, [R1+0x290] ;  /* 0x0002900001347983 */ /* 0x002ea80000300800 */
[----:B------:R-:W2:Y:S01]  /*3fb70*/  LDL.LU R50, [R1+0x9f0] ;  /* 0x0009f00001327983 */ /* 0x000ea20000300800 */
[----:B------:R-:W-:-:S03]  /*3fb80*/  IMAD.MOV.U32 R55, RZ, RZ, R0 ;  /* 0x000000ffff377224 */ /* 0x000fc600078e0000 */
[----:B------:R-:W2:Y:S01]  /*3fb90*/  LDL.LU R36, [R1+0x9ec] ;  /* 0x0009ec0001247983 */ /* 0x000ea20000300800 */
[----:B------:R-:W-:-:S03]  /*3fba0*/  IMAD.MOV.U32 R53, RZ, RZ, R61 ;  /* 0x000000ffff357224 */ /* 0x000fc600078e003d */
[----:B------:R-:W2:Y:S01]  /*3fbb0*/  LDL.LU R37, [R1+0x9f8] ;  /* 0x0009f80001257983 */ /* 0x000ea20000300800 */
[----:B------:R-:W-:-:S03]  /*3fbc0*/  IMAD.MOV.U32 R54, RZ, RZ, R60 ;  /* 0x000000ffff367224 */ /* 0x000fc600078e003c */
[----:B------:R-:W2:Y:S04]  /*3fbd0*/  LDL.LU R38, [R1+0x9f4] ;  /* 0x0009f40001267983 */ /* 0x000ea80000300800 */
[----:B------:R-:W2:Y:S04]  /*3fbe0*/  LDL.LU R39, [R1+0xa00] ;  /* 0x000a000001277983 */ /* 0x000ea80000300800 */
[----:B------:R-:W2:Y:S04]  /*3fbf0*/  LDL.LU R0, [R1+0x9fc] ;  /* 0x0009fc0001007983 */ /* 0x000ea80000300800 */
[----:B------:R-:W2:Y:S04]  /*3fc00*/  LDL.LU R61, [R1+0xa08] ;  /* 0x000a0800013d7983 */ /* 0x000ea80000300800 */
[----:B------:R-:W2:Y:S04]  /*3fc10*/  LDL.LU R60, [R1+0xa04] ;  /* 0x000a0400013c7983 */ /* 0x000ea80000300800 */
[----:B----4-:R-:W4:Y:S04]  /*3fc20*/  LDL.LU R24, [R1+0x270] ;  /* 0x0002700001187983 */ /* 0x010f280000300800 */
[----:B------:R-:W4:Y:S04]  /*3fc30*/  LDL.LU R25, [R1+0x274] ;  /* 0x0002740001197983 */ /* 0x000f280000300800 */
[----:B------:R-:W4:Y:S04]  /*3fc40*/  LDL.LU R26, [R1+0x278] ;  /* 0x00027800011a7983 */ /* 0x000f280000300800 */
[----:B------:R-:W4:Y:S04]  /*3fc50*/  LDL.LU R27, [R1+0x27c] ;  /* 0x00027c00011b7983 */ /* 0x000f280000300800 */
[----:B------:R-:W-:Y:S04]  /*3fc60*/  STL.64 [R1+0x31e8], R30 ;  /* 0x0031e81e01007387 */ /* 0x000fe80000100a00 */
[----:B------:R0:W-:Y:S04]  /*3fc70*/  STL.64 [R1+0x31e0], R28 ;  /* 0x0031e01c01007387 */ /* 0x0001e80000100a00 */
[----:B0-----:R-:W4:Y:S04]  /*3fc80*/  LDL.LU R28, [R1+0x260] ;  /* 0x00026000011c7983 */ /* 0x001f280000300800 */
        /* <DEDUP_REMOVED lines=11> */
[----:B---3--:R-:W-:-:S15]  /*3fd40*/  HMMA.16816.F32 R8, R40, R6, R8 ;  /* 0x000000062808723c */ /* 0x008fde0000001808 */
[----:B------:R-:W-:-:S08]  /*3fd50*/  NOP ;  /* 0x0000000000007918 */ /* 0x000fd00000000000 */
[----:B------:R-:W-:Y:S04]  /*3fd60*/  STL.64 [R1+0x3200], R10 ;  /* 0x0032000a01007387 */ /* 0x000fe80000100a00 */
[----:B------:R-:W-:Y:S01]  /*3fd70*/  STL.64 [R1+0x31f8], R8 ;  /* 0x0031f80801007387 */ /* 0x000fe20000100a00 */
[----:B--2---:R-:W-:-:S15]  /*3fd80*/  HMMA.16816.F32 R20, R40, R12, R20 ;  /* 0x0000000c2814723c */ /* 0x004fde0000001814 */
[----:B------:R-:W-:-:S08]  /*3fd90*/  NOP ;  /* 0x0000000000007918 */ /* 0x000fd00000000000 */
[----:B------:R0:W-:Y:S01]  /*3fda0*/  STL.64 [R1+0x100], R20 ;  /* 0x0001001401007387 */ /* 0x0001e20000100a00 */
[----:B------:R-:W-:-:S03]  /*3fdb0*/  IMAD.MOV.U32 R48, RZ, RZ, R23 ;  /* 0x000000ffff307224 */ /* 0x000fc600078e0017 */
[----:B------:R1:W-:Y:S04]  /*3fdc0*/  STL [R1+0x108], R22 ;  /* 0x0001081601007387 */ /* 0x0003e80000100800 */
[----:B0-----:R-:W2:Y:S04]  /*3fdd0*/  LDL.LU R20, [R1+0x2c0] ;  /* 0x0002c00001147983 */ /* 0x001ea80000300800 */
[----:B------:R-:W2:Y:S04]  /*3fde0*/  LDL.LU R21, [R1+0x2c4] ;  /* 0x0002c40001157983 */ /* 0x000ea80000300800 */
[----:B-1----:R-:W2:Y:S04]  /*3fdf0*/  LDL.LU R22, [R1+0x2c8] ;  /* 0x0002c80001167983 */ /* 0x002ea80000300800 */
[----:B------:R-:W2:Y:S04]  /*3fe00*/  LDL.LU R23, [R1+0x2cc] ;  /* 0x0002cc0001177983 */ /* 0x000ea80000300800 */
[----:B------:R-:W-:Y:S04]  /*3fe10*/  STL [R1+0x32f4], R48 ;  /* 0x0032f43001007387 */ /* 0x000fe80000100800 */
[----:B------:R-:W-:Y:S04]  /*3fe20*/  STL.64 [R1+0x3360], R14 ;  /* 0x0033600e01007387 */ /* 0x000fe80000100a00 */
[----:B------:R0:W-:Y:S01]  /*3fe30*/  STL.64 [R1+0x3358], R12 ;  /* 0x0033580c01007387 */ /* 0x0001e20000100a00 */
[C---:B----4-:R-:W-:Y:S06]  /*3fe40*/  HMMA.16816.F32 R8, R40.reuse, R14, R28 ;  /* 0x0000000e2808723c */ /* 0x050fec000000181c */
[----:B0-----:R-:W-:-:S15]  /*3fe50*/  HMMA.16816.F32 R12, R40, R16, R24 ;  /* 0x00000010280c723c */ /* 0x001fde0000001818 */
[----:B------:R-:W-:-:S02]  /*3fe60*/  NOP ;  /* 0x0000000000007918 */ /* 0x000fc40000000000 */
[----:B------:R-:W-:Y:S04]  /*3fe70*/  STL.64 [R1+0x120], R8 ;  /* 0x0001200801007387 */ /* 0x000fe80000100a00 */
[----:B------:R0:W-:Y:S02]  /*3fe80*/  STL.64 [R1+0x128], R10 ;  /* 0x0001280a01007387 */ /* 0x0001e40000100a00 */
[----:B0-----:R-:W-:Y:S01]  /*3fe90*/  HMMA.16816.F32 R8, R40, R18, R52 ;  /* 0x000000122808723c */ /* 0x001fe20000001834 */
[----:B------:R-:W-:Y:S01]  /*3fea0*/  IMAD R37, R38, 0x100, R37 ;  /* 0x0000010026257824 */ /* 0x000fe200078e0225 */
[----:B------:R-:W-:Y:S01]  /*3feb0*/  STL.64 [R1+0x140], R12 ;  /* 0x0001400c01007387 */ /* 0x000fe20000100a00 */
[----:B------:R-:W-:Y:S02]  /*3fec0*/  IMAD R38, R0, 0x100, R39 ;  /* 0x0000010000267824 */ /* 0x000fe400078e0227 */
[----:B------:R-:W-:Y:S01]  /*3fed0*/  IMAD R39, R60, 0x100, R61 ;  /* 0x000001003c277824 */ /* 0x000fe200078e023d */
[----:B------:R-:W-:Y:S01]  /*3fee0*/  STL.64 [R1+0x148], R14 ;  /* 0x0001480e01007387 */ /* 0x000fe20000100a00 */
[----:B------:R-:W-:-:S15]  /*3fef0*/  IMAD R36, R36, 0x100, R50 ;  /* 0x0000010024247824 */ /* 0x000fde00078e0232 */
[----:B------:R-:W-:-:S01]  /*3ff00*/  NOP ;  /* 0x0000000000007918 */ /* 0x000fc20000000000 */
[----:B------:R0:W-:Y:S01]  /*3ff10*/  STL.64 [R1+0x180], R8 ;  /* 0x0001800801007387 */ /* 0x0001e20000100a00 */
[----:B------:R-:W-:Y:S02]  /*3ff20*/  IMAD.MOV.U32 R61, RZ, RZ, R10 ;  /* 0x000000ffff3d7224 */ /* 0x000fe400078e000a */
[----:B------:R-:W-:Y:S02]  /*3ff30*/  IMAD.MOV.U32 R60, RZ, RZ, R11 ;  /* 0x000000ffff3c7224 */ /* 0x000fe400078e000b */
[----:B0-----:R-:W-:Y:S01]  /*3ff40*/  HMMA.16816.F32 R8, R40, R44, R56 ;  /* 0x0000002c2808723c */ /* 0x001fe20000001838 */
[----:B------:R-:W-:Y:S01]  /*3ff50*/  F2FP.F16.E4M3.UNPACK_B R36, R36 ;  /* 0x00000024ff24723e */ /* 0x000fe200020006ff */
[----:B------:R-:W-:Y:S01]  /*3ff60*/  STL.64 [R1+0x3340], R18 ;  /* 0x0033401201007387 */ /* 0x000fe20000100a00 */
[----:B------:R-:W-:Y:S02]  /*3ff70*/  F2FP.F16.E4M3.UNPACK_B R37, R37 ;  /* 0x00000025ff25723e */ /* 0x000fe400020006ff */
[----:B------:R-:W-:-:S02]  /*3ff80*/  F2FP.F16.E4M3.UNPACK_B R38, R38 ;  /* 0x00000026ff26723e */ /* 0x000fc400020006ff */
[----:B------:R-:W-:Y:S01]  /*3ff90*/  F2FP.F16.E4M3.UNPACK_B R39, R39 ;  /* 0x00000027ff27723e */ /* 0x000fe200020006ff */
[----:B------:R-:W-:Y:S04]  /*3ffa0*/  STL.64 [R1+0x3338], R16 ;  /* 0x0033381001007387 */ /* 0x000fe80000100a00 */
[----:B------:R-:W-:Y:S04]  /*3ffb0*/  STL [R1+0x318c], R60 ;  /* 0x00318c3c01007387 */ /* 0x000fe80000100800 */
[----:B------:R-:W-:Y:S07]  /*3ffc0*/  STL [R1+0x3188], R61 ;  /* 0x0031883d01007387 */ /* 0x000fee0000100800 */
[----:B------:R-:W-:Y:S01]  /*3ffd0*/  STL.64 [R1+0x170], R8 ;  /* 0x0001700801007387 */ /* 0x000fe20000100a00 */
[----:B------:R-:W-:-:S03]  /*3ffe0*/  IMAD.MOV.U32 R0, RZ, RZ, R11 ;  /* 0x000000ffff007224 */ /* 0x000fc600078e000b */
[----:B------:R0:W-:Y:S02]  /*3fff0*/  STL [R1+0x178], R10 ;  /* 0x0001780a01007387 */ /* 0x0001e40000100800 */
[----:B0-----:R-:W-:Y:S02]  /*40000*/  HMMA.16816.F32 R8, R36, R2, R32 ;  /* 0x000000022408723c */ /* 0x001fe40000001820 */
[----:B------:R-:W-:Y:S04]  /*40010*/  STL.64 [R1+0x3350], R46 ;  /* 0x0033502e01007387 */ /* 0x000fe80000100a00 */
[----:B------:R-:W-:Y:S04]  /*40020*/  STL.64 [R1+0x3348], R44 ;  /* 0x0033482c01007387 */ /* 0x000fe80000100a00 */
[----:B------:R-:W-:-:S13]  /*40030*/  STL [R1+0x3190], R0 ;  /* 0x0031900001007387 */ /* 0x000fda0000100800 */
[----:B------:R2:W-:Y:S01]  /*40040*/  STL.64 [R1+0x190], R8 ;  /* 0x0001900801007387 */ /* 0x0005e20000100a00 */
[----:B------:R-:W-:Y:S02]  /*40050*/  IMAD.MOV.U32 R60, RZ, RZ, R10 ;  /* 0x000000ffff3c7224 */ /* 0x000fe400078e000a */
[----:B------:R-:W-:-:S03]  /*40060*/  IMAD.MOV.U32 R61, RZ, RZ, R11 ;  /* 0x000000ffff3d7224 */ /* 0x000fc600078e000b */
[----:B------:R-:W-:Y:S04]  /*40070*/  STL [R1+0x3198], R60 ;  /* 0x0031983c01007387 */ /* 0x000fe80000100800 */
[----:B------:R-:W-:Y:S04]  /*40080*/  STL [R1+0x3194], R61 ;  /* 0x0031943d01007387 */ /* 0x000fe80000100800 */
[----:B------:R-:W3:Y:S01]  /*40090*/  LDL.LU R32, [R1+0x390] ;  /* 0x0003900001207983 */ /* 0x000ee20000300800 */
[----:B--2---:R-:W-:-:S15]  /*400a0*/  HMMA.16816.F32 R8, R36, R4, R20 ;  /* 0x000000042408723c */ /* 0x004fde0000001814 */
[----:B------:R-:W-:-:S08]  /*400b0*/  NOP ;  /* 0x0000000000007918 */ /* 0x000fd00000000000 */
[----:B------:R0:W-:Y:S04]  /*400c0*/  STL.64 [R1+0x1b0], R8 ;  /* 0x0001b00801007387 */ /* 0x0001e80000100a00 */
[----:B------:R1:W-:Y:S04]  /*400d0*/  STL.64 [R1+0x1b8], R10 ;  /* 0x0001b80a01007387 */ /* 0x0003e80000100a00 */
[----:B------:R-:W3:Y:S04]  /*400e0*/  LDL.LU R33, [R1+0x394] ;  /* 0x0003940001217983 */ /* 0x000ee80000300800 */
[----:B------:R-:W3:Y:S04]  /*400f0*/  LDL.LU R34, [R1+0x398] ;  /* 0x0003980001227983 */ /* 0x000ee80000300800 */
[----:B------:R-:W3:Y:S04]  /*40100*/  LDL.LU R35, [R1+0x39c] ;  /* 0x00039c0001237983 */ /* 0x000ee80000300800 */
[----:B------:R-:W2:Y:S04]  /*40110*/  LDL.LU R56, [R1+0x3a0] ;  /* 0x0003a00001387983 */ /* 0x000ea80000300800 */
[----:B------:R-:W2:Y:S04]  /*40120*/  LDL.LU R57, [R1+0x3a4] ;  /* 0x0003a40001397983 */ /* 0x000ea80000300800 */
[----:B------:R-:W2:Y:S04]  /*40130*/  LDL.LU R58, [R1+0x3a8] ;  /* 0x0003a800013a7983 */ /* 0x000ea80000300800 */
[----:B------:R-:W2:Y:S04]  /*40140*/  LDL.LU R59, [R1+0x3ac] ;  /* 0x0003ac00013b7983 */ /* 0x000ea80000300800 */
[----:B------:R-:W4:Y:S04]  /*40150*/  LDL.LU R52, [R1+0x3b0] ;  /* 0x0003b00001347983 */ /* 0x000f280000300800 */
[----:B------:R-:W4:Y:S04]  /*40160*/  LDL.LU R53, [R1+0x3b4] ;  /* 0x0003b40001357983 */ /* 0x000f280000300800 */
[----:B------:R-:W4:Y:S04]  /*40170*/  LDL.LU R54, [R1+0x3b8] ;  /* 0x0003b80001367983 */ /* 0x000f280000300800 */
[----:B------:R-:W4:Y:S04]  /*40180*/  LDL.LU R55, [R1+0x3bc] ;  /* 0x0003bc0001377983 */ /* 0x000f280000300800 */
[----:B------:R-:W3:Y:S04]  /*40190*/  LDL.LU R12, [R1+0x2d0] ;  /* 0x0002d000010c7983 */ /* 0x000ee80000300800 */
        /* <DEDUP_REMOVED lines=19> */
[----:B0-----:R-:W4:Y:S04]  /*402d0*/  LDL.LU R8, [R1+0x340] ;  /* 0x0003400001087983 */ /* 0x001f280000300800 */
[----:B------:R-:W4:Y:S04]  /*402e0*/  LDL.LU R9, [R1+0x344] ;  /* 0x0003440001097983 */ /* 0x000f280000300800 */
[----:B-1----:R-:W4:Y:S04]  /*402f0*/  LDL.LU R10, [R1+0x348] ;  /* 0x00034800010a7983 */ /* 0x002f280000300800 */
        /* <DEDUP_REMOVED lines=15> */
[----:B------:R0:W-:Y:S01]  /*403f0*/  STL [R1+0x1c8], R14 ;  /* 0x0001c80e01007387 */ /* 0x0001e20000100800 */
[----:B------:R-:W-:Y:S02]  /*40400*/  IMAD.MOV.U32 R0, RZ, RZ, R15 ;  /* 0x000000ffff007224 */ /* 0x000fe400078e000f */
[----:B------:R-:W-:Y:S02]  /*40410*/  IMAD.MOV.U32 R60, RZ, RZ, R12 ;  /* 0x000000ffff3c7224 */ /* 0x000fe400078e000c */
[----:B------:R-:W-:Y:S01]  /*40420*/  IMAD.MOV.U32 R61, RZ, RZ, R13 ;  /* 0x000000ffff3d7224 */ /* 0x000fe200078e000d */
[----:B0-----:R-:W2:Y:S04]  /*40430*/  LDL.LU.64 R14, [R1+0x3360] ;  /* 0x00336000010e7983 */ /* 0x001ea80000300a00 */
[----:B------:R-:W3:Y:S04]  /*40440*/  LDL.LU.64 R12, [R1+0x3358] ;  /* 0x00335800010c7983 */ /* 0x000ee80000300a00 */
[----:B------:R-:W-:Y:S04]  /*40450*/  STL [R1+0x31a4], R0 ;  /* 0x0031a40001007387 */ /* 0x000fe80000100800 */
[----:B------:R0:W-:Y:S04]  /*40460*/  STL [R1+0x31a0], R61 ;  /* 0x0031a03d01007387 */ /* 0x0001e80000100800 */
[----:B------:R1:W-:Y:S01]  /*40470*/  STL [R1+0x319c], R60 ;  /* 0x00319c3c01007387 */ /* 0x0003e20000100800 */
[C---:B--2---:R-:W-:Y:S06]  /*40480*/  HMMA.16816.F32 R16, R36.reuse, R14, R16 ;  /* 0x0000000e2410723c */ /* 0x044fec0000001810 */
[----:B---3--:R-:W-:-:S15]  /*40490*/  HMMA.16816.F32 R44, R36, R12, R44 ;  /* 0x0000000c242c723c */ /* 0x008fde000000182c */
[----:B------:R-:W-:-:S03]  /*404a0*/  NOP ;  /* 0x0000000000007918 */ /* 0x000fc60000000000 */
[----:B0-----:R-:W-:-:S05]  /*404b0*/  IMAD.MOV.U32 R61, RZ, RZ, R18 ;  /* 0x000000ffff3d7224 */ /* 0x001fca00078e0012 */
[----:B------:R-:W-:Y:S01]  /*404c0*/  STL.64 [R1+0x1e0], R44 ;  /* 0x0001e02c01007387 */ /* 0x000fe20000100a00 */
[----:B-1----:R-:W-:-:S03]  /*404d0*/  IMAD.MOV.U32 R60, RZ, RZ, R19 ;  /* 0x000000ffff3c7224 */ /* 0x002fc600078e0013 */
[----:B------:R0:W-:Y:S01]  /*404e0*/  STL.64 [R1+0x1e8], R46 ;  /* 0x0001e82e01007387 */ /* 0x0001e20000100a00 */
[----:B------:R-:W-:-:S03]  /*404f0*/  IMAD.MOV.U32 R0, RZ, RZ, R17 ;  /* 0x000000ffff007224 */ /* 0x000fc600078e0011 */
[----:B0-----:R-:W2:Y:S04]  /*40500*/  LDL.LU.64 R46, [R1+0x3350] ;  /* 0x00335000012e7983 */ /* 0x001ea80000300a00 */
[----:B------:R-:W3:Y:S04]  /*40510*/  LDL.LU.64 R44, [R1+0x3348] ;  /* 0x00334800012c7983 */ /* 0x000ee80000300a00 */
[----:B------:R0:W-:Y:S04]  /*40520*/  STL [R1+0x200], R16 ;  /* 0x0002001001007387 */ /* 0x0001e80000100800 */
[----:B------:R-:W2:Y:S04]  /*40530*/  LDL.LU.64 R18, [R1+0x3340] ;  /* 0x0033400001127983 */ /* 0x000ea80000300a00 */
[----:B0-----:R-:W3:Y:S01]  /*40540*/  LDL.LU.64 R16, [R1+0x3338] ;  /* 0x0033380001107983 */ /* 0x001ee20000300a00 */
[----:B----4-:R-:W-:-:S02]  /*40550*/  IMAD R40, R41, 0x100, R40 ;  /* 0x0000010029287824 */ /* 0x010fc400078e0228 */
[----:B------:R-:W-:Y:S02]  /*40560*/  IMAD R41, R43, 0x100, R42 ;  /* 0x000001002b297824 */ /* 0x000fe400078e022a */
[----:B------:R-:W-:Y:S02]  /*40570*/  IMAD R42, R49, 0x100, R48 ;  /* 0x00000100312a7824 */ /* 0x000fe400078e0230 */
[----:B------:R-:W-:Y:S01]  /*40580*/  IMAD R43, R50, 0x100, R51 ;  /* 0x00000100322b7824 */ /* 0x000fe200078e0233 */
[----:B------:R-:W-:Y:S04]  /*40590*/  STL [R1+0x3320], R61 ;  /* 0x0033203d01007387 */ /* 0x000fe80000100800 */
[----:B------:R-:W-:Y:S01]  /*405a0*/  STL [R1+0x3308], R0 ;  /* 0x0033080001007387 */ /* 0x000fe20000100800 */
[----:B------:R-:W-:-:S02]  /*405b0*/  F2FP.F16.E4M3.UNPACK_B R40, R40 ;  /* 0x00000028ff28723e */ /* 0x000fc400020006ff */
[----:B------:R-:W-:Y:S02]  /*405c0*/  F2FP.F16.E4M3.UNPACK_B R41, R41 ;  /* 0x00000029ff29723e */ /* 0x000fe400020006ff */
[----:B------:R-:W-:Y:S02]  /*405d0*/  F2FP.F16.E4M3.UNPACK_B R42, R42 ;  /* 0x0000002aff2a723e */ /* 0x000fe400020006ff */
[----:B------:R-:W-:Y:S01]  /*405e0*/  F2FP.F16.E4M3.UNPACK_B R43, R43 ;  /* 0x0000002bff2b723e */ /* 0x000fe200020006ff */
[C---:B---3--:R-:W-:Y:S06]  /*405f0*/  HMMA.16816.F32 R48, R36.reuse, R16, R8 ;  /* 0x000000102430723c */ /* 0x048fec0000001808 */
[----:B--2---:R-:W-:-:S15]  /*40600*/  HMMA.16816.F32 R8, R36, R18, R28 ;  /* 0x000000122408723c */ /* 0x004fde000000181c */
[----:B------:R-:W-:-:S02]  /*40610*/  NOP ;  /* 0x0000000000007918 */ /* 0x000fc40000000000 */
[----:B------:R-:W-:Y:S04]  /*40620*/  STL.64 [R1+0x220], R48 ;  /* 0x0002203001007387 */ /* 0x000fe80000100a00 */
[----:B------:R-:W-:Y:S04]  /*40630*/  STL.64 [R1+0x228], R50 ;  /* 0x0002283201007387 */ /* 0x000fe80000100a00 */
[----:B------:R-:W-:Y:S04]  /*40640*/  STL.64 [R1+0x3330], R18 ;  /* 0x0033301201007387 */ /* 0x000fe80000100a00 */
[----:B------:R-:W-:Y:S04]  /*40650*/  STL.64 [R1+0x3328], R16 ;  /* 0x0033281001007387 */ /* 0x000fe80000100a00 */
[----:B------:R-:W-:Y:S04]  /*40660*/  STL.64 [R1+0x2a0], R8 ;  /* 0x0002a00801007387 */ /* 0x000fe80000100a00 */
[----:B------:R0:W-:Y:S02]  /*40670*/  STL.64 [R1+0x2a8], R10 ;  /* 0x0002a80a01007387 */ /* 0x0001e40000100a00 */
[----:B0-----:R-:W-:Y:S06]  /*40680*/  HMMA.16816.F32 R8, R36, R44, R24 ;  /* 0x0000002c2408723c */ /* 0x001fec0000001818 */
[C---:B------:R-:W-:Y:S06]  /*40690*/  HMMA.16816.F32 R24, R40.reuse, R2, R52 ;  /* 0x000000022818723c */ /* 0x040fec0000001834 */
[C---:B------:R-:W-:Y:S11]  /*406a0*/  HMMA.16816.F32 R16, R40.reuse, R4, R56 ;  /* 0x000000042810723c */ /* 0x040ff60000001838 */
[----:B------:R-:W-:Y:S04]  /*406b0*/  STL.64 [R1+0x290], R8 ;  /* 0x0002900801007387 */ /* 0x000fe80000100a00 */
[----:B------:R0:W-:Y:S02]  /*406c0*/  STL.64 [R1+0x298], R10 ;  /* 0x0002980a01007387 */ /* 0x0001e40000100a00 */
[C---:B0-----:R-:W-:Y:S06]  /*406d0*/  HMMA.16816.F32 R8, R40.reuse, R6, R32 ;  /* 0x000000062808723c */ /* 0x041fec0000001820 */
[----:B------:R-:W-:Y:S01]  /*406e0*/  HMMA.16816.F32 R4, R40, R12, R20 ;  /* 0x0000000c2804723c */ /* 0x000fe20000001814 */
[----:B------:R-:W-:Y:S04]  /*406f0*/  STL.64 [R1+0x280], R24 ;  /* 0x0002801801007387 */ /* 0x000fe80000100a00 */
[----:B------:R-:W-:Y:S04]  /*40700*/  STL.64 [R1+0x288], R26 ;  /* 0x0002881a01007387 */ /* 0x000fe80000100a00 */
[----:B------:R-:W-:Y:S04]  /*40710*/  STL.64 [R1+0x270], R16 ;  /* 0x0002701001007387 */ /* 0x000fe80000100a00 */
[----:B------:R-:W-:Y:S04]  /*40720*/  STL.64 [R1+0x278], R18 ;  /* 0x0002781201007387 */ /* 0x000fe80000100a00 */
[----:B------:R-:W2:Y:S04]  /*40730*/  LDL.LU R52, [R1+0x420] ;  /* 0x0004200001347983 */ /* 0x000ea80000300800 */
[----:B------:R-:W-:Y:S04]  /*40740*/  STL.64 [R1+0x260], R8 ;  /* 0x0002600801007387 */ /* 0x000fe80000100a00 */
[----:B------:R-:W-:Y:S04]  /*40750*/  STL.64 [R1+0x268], R10 ;  /* 0x0002680a01007387 */ /* 0x000fe80000100a00 */
[----:B------:R0:W-:Y:S04]  /*40760*/  STL.64 [R1+0x250], R4 ;  /* 0x0002500401007387 */ /* 0x0001e80000100a00 */
[----:B------:R1:W-:Y:S04]  /*40770*/  STL.64 [R1+0x258], R6 ;  /* 0x0002580601007387 */ /* 0x0003e80000100a00 */
[----:B------:R-:W2:Y:S04]  /*40780*/  LDL.LU R53, [R1+0x424] ;  /* 0x0004240001357983 */ /* 0x000ea80000300800 */
[----:B0-----:R-:W3:Y:S04]  /*40790*/  LDL.LU R4, [R1+0x360] ;  /* 0x0003600001047983 */ /* 0x001ee80000300800 */
[----:B------:R-:W3:Y:S04]  /*407a0*/  LDL.LU R5, [R1+0x364] ;  /* 0x0003640001057983 */ /* 0x000ee80000300800 */
[----:B-1----:R-:W3:Y:S04]  /*407b0*/  LDL.LU R6, [R1+0x368] ;  /* 0x0003680001067983 */ /* 0x002ee80000300800 */
[----:B------:R-:W3:Y:S04]  /*407c0*/  LDL.LU R7, [R1+0x36c] ;  /* 0x00036c0001077983 */ /* 0x000ee80000300800 */
[----:B------:R-:W4:Y:S04]  /*407d0*/  LDL.LU R16, [R1+0x370] ;  /* 0x0003700001107983 */ /* 0x000f280000300800 */
[----:B------:R-:W4:Y:S04]  /*407e0*/  LDL.LU R17, [R1+0x374] ;  /* 0x0003740001117983 */ /* 0x000f280000300800 */
[----:B------:R-:W4:Y:S04]  /*407f0*/  LDL.LU R18, [R1+0x378] ;  /* 0x0003780001127983 */ /* 0x000f280000300800 */
[----:B------:R-:W4:Y:S04]  /*40800*/  LDL.LU R19, [R1+0x37c] ;  /* 0x00037c0001137983 */ /* 0x000f280000300800 */
[----:B------:R-:W2:Y:S04]  /*40810*/  LDL.LU R0, [R1+0xa30] ;  /* 0x000a300001007983 */ /* 0x000ea80000300800 */
[----:B------:R-:W2:Y:S01]  /*40820*/  LDL.LU R61, [R1+0xa2c] ;  /* 0x000a2c00013d7983 */ /* 0x000ea20000300800 */
[----:B------:R-:W-:-:S03]  /*40830*/  IMAD.MOV.U32 R55, RZ, RZ, R46 ;  /* 0x000000ffff377224 */ /* 0x000fc600078e002e */
[----:B------:R-:W2:Y:S01]  /*40840*/  LDL.LU R48, [R1+0xa38] ;  /* 0x000a380001307983 */ /* 0x000ea20000300800 */
[----:B------:R-:W-:-:S03]  /*40850*/  IMAD.MOV.U32 R54, RZ, RZ, R47 ;  /* 0x000000ffff367224 */ /* 0x000fc600078e002f */
[----:B------:R-:W2:Y:S04]  /*40860*/  LDL.LU R8, [R1+0xa34] ;  /* 0x000a340001087983 */ /* 0x000ea80000300800 */
[----:B------:R-:W3:Y:S04]  /*40870*/  LDL.LU R9, [R1+0xa40] ;  /* 0x000a400001097983 */ /* 0x000ee80000300800 */
[----:B------:R-:W3:Y:S04]  /*40880*/  LDL.LU R10, [R1+0xa3c] ;  /* 0x000a3c00010a7983 */ /* 0x000ee80000300800 */
[----:B------:R-:W2:Y:S04]  /*40890*/  LDL.LU R46, [R1+0xa48] ;  /* 0x000a4800012e7983 */ /* 0x000ea80000300800 */
[----:B------:R-:W2:Y:S04]  /*408a0*/  LDL.LU R47, [R1+0xa44] ;  /* 0x000a4400012f7983 */ /* 0x000ea80000300800 */
        /* <DEDUP_REMOVED lines=8> */
[----:B------:R-:W3:Y:S04]  /*40930*/  LDL R11, [R1+0x4d8] ;  /* 0x0004d800010b7983 */ /* 0x000ee80000100800 */
[----:B------:R-:W3:Y:S04]  /*40940*/  LDL R49, [R1+0x4dc] ;  /* 0x0004dc0001317983 */ /* 0x000ee80000100800 */
[----:B------:R-:W3:Y:S04]  /*40950*/  LDL R51, [R1+0x4e8] ;  /* 0x0004e80001337983 */ /* 0x000ee80000100800 */
[----:B------:R-:W3:Y:S04]  /*40960*/  LDL R50, [R1+0x4ec] ;  /* 0x0004ec0001327983 */ /* 0x000ee80000100800 */
        /* <DEDUP_REMOVED lines=12> */
[----:B------:R-:W3:Y:S04]  /*40a30*/  LDL.LU R20, [R1+0xa50] ;  /* 0x000a500001147983 */ /* 0x000ee80000300800 */
[----:B------:R-:W3:Y:S04]  /*40a40*/  LDL.LU R21, [R1+0xa4c] ;  /* 0x000a4c0001157983 */ /* 0x000ee80000300800 */
[----:B------:R-:W3:Y:S04]  /*40a50*/  LDL.LU R22, [R1+0xa58] ;  /* 0x000a580001167983 */ /* 0x000ee80000300800 */
[----:B------:R-:W3:Y:S01]  /*40a60*/  LDL.LU R23, [R1+0xa54] ;  /* 0x000a540001177983 */ /* 0x000ee20000300800 */
[----:B----4-:R-:W-:Y:S03]  /*40a70*/  HMMA.16816.F32 R12, R40, R14, R16 ;  /* 0x0000000e280c723c */ /* 0x010fe60000001810 */
[----:B------:R-:W4:Y:S04]  /*40a80*/  LDL.LU.64 R18, [R1+0x3330] ;  /* 0x0033300001127983 */ /* 0x000f280000300a00 */
[----:B------:R-:W4:-:S15]  /*40a90*/  LDL.LU.64 R16, [R1+0x3328] ;  /* 0x0033280001107983 */ /* 0x000f1e0000300a00 */
[----:B------:R-:W-:-:S01]  /*40aa0*/  NOP ;  /* 0x0000000000007918 */ /* 0x000fc20000000000 */
[----:B------:R-:W-:Y:S04]  /*40ab0*/  STL.64 [R1+0x240], R12 ;  /* 0x0002400c01007387 */ /* 0x000fe80000100a00 */
[----:B------:R0:W-:Y:S01]  /*40ac0*/  STL.64 [R1+0x248], R14 ;  /* 0x0002480e01007387 */ /* 0x0001e20000100a00 */
[----:B--2---:R-:W-:Y:S02]  /*40ad0*/  IMAD R3, R47, 0x100, R46 ;  /* 0x000001002f037824 */ /* 0x004fe400078e022e */
[----:B---3--:R-:W-:Y:S01]  /*40ae0*/  IMAD R2, R10, 0x100, R9 ;  /* 0x000001000a027824 */ /* 0x008fe200078e0209 */
[----:B0-----:R-:W-:Y:S02]  /*40af0*/  F2FP.F16.E4M3.UNPACK_B R14, R58 ;  /* 0x0000003aff0e723e */ /* 0x001fe400020006ff */
[----:B------:R-:W-:Y:S01]  /*40b00*/  F2FP.F16.E4M3.UNPACK_B R15, R59 ;  /* 0x0000003bff0f723e */ /* 0x000fe200020006ff */
[----:B----4-:R-:W-:-:S15]  /*40b10*/  HMMA.16816.F32 R4, R40, R16, R4 ;  /* 0x000000102804723c */ /* 0x010fde0000001804 */
[----:B------:R-:W-:-:S08]  /*40b20*/  NOP ;  /* 0x0000000000007918 */ /* 0x000fd00000000000 */
[----:B------:R-:W-:Y:S04]  /*40b30*/  STL.64 [R1+0x230], R4 ;  /* 0x0002300401007387 */ /* 0x000fe80000100a00 */
[----:B------:R0:W-:Y:S02]  /*40b40*/  STL.64 [R1+0x238], R6 ;  /* 0x0002380601007387 */ /* 0x0001e40000100a00 */
[----:B0-----:R-:W-:Y:S01]  /*40b50*/  HMMA.16816.F32 R4, R40, R18, R36 ;  /* 0x000000122804723c */ /* 0x001fe20000001824 */
[----:B------:R-:W-:Y:S02]  /*40b60*/  IMAD R16, R61, 0x100, R0 ;  /* 0x000001003d107824 */ /* 0x000fe400078e0200 */
[----:B------:R-:W-:-:S15]  /*40b70*/  IMAD R17, R8, 0x100, R48 ;  /* 0x0000010008117824 */ /* 0x000fde00078e0230 */
[----:B------:R-:W-:-:S05]  /*40b80*/  NOP ;  /* 0x0000000000007918 */ /* 0x000fca0000000000 */
[----:B------:R0:W-:Y:S01]  /*40b90*/  STL.64 [R1+0x2d0], R4 ;  /* 0x0002d00401007387 */ /* 0x0001e20000100a00 */
[----:B------:R-:W-:Y:S02]  /*40ba0*/  IMAD.MOV.U32 R47, RZ, RZ, R6 ;  /* 0x000000ffff2f7224 */ /* 0x000fe400078e0006 */
[----:B------:R-:W-:Y:S02]  /*40bb0*/  IMAD.MOV.U32 R46, RZ, RZ, R7 ;  /* 0x000000ffff2e7224 */ /* 0x000fe400078e0007 */
[----:B0-----:R-:W-:Y:S01]  /*40bc0*/  HMMA.16816.F32 R4, R40, R44, R28 ;  /* 0x0000002c2804723c */ /* 0x001fe2000000181c */
[----:B------:R-:W-:Y:S02]  /*40bd0*/  F2FP.F16.E4M3.UNPACK_B R16, R16 ;  /* 0x00000010ff10723e */ /* 0x000fe400020006ff */
[----:B------:R-:W-:Y:S02]  /*40be0*/  F2FP.F16.E4M3.UNPACK_B R17, R17 ;  /* 0x00000011ff11723e */ /* 0x000fe400020006ff */
[----:B------:R-:W-:-:S02]  /*40bf0*/  F2FP.F16.E4M3.UNPACK_B R18, R2 ;  /* 0x00000002ff12723e */ /* 0x000fc400020006ff */
[----:B------:R-:W-:Y:S02]  /*40c00*/  F2FP.F16.E4M3.UNPACK_B R19, R3 ;  /* 0x00000003ff13723e */ /* 0x000fe400020006ff */
[----:B------:R-:W-:Y:S02]  /*40c10*/  F2FP.F16.E4M3.UNPACK_B R36, R11 ;  /* 0x0000000bff24723e */ /* 0x000fe400020006ff */
[----:B------:R-:W-:-:S12]  /*40c20*/  F2FP.F16.E4M3.UNPACK_B R37, R49 ;  /* 0x00000031ff25723e */ /* 0x000fd800020006ff */
[----:B------:R-:W-:Y:S04]  /*40c30*/  STL.64 [R1+0x2c0], R4 ;  /* 0x0002c00401007387 */ /* 0x000fe80000100a00 */
[----:B------:R0:W-:Y:S02]  /*40c40*/  STL.64 [R1+0x2c8], R6 ;  /* 0x0002c80601007387 */ /* 0x0001e40000100a00 */
[----:B0-----:R-:W-:Y:S01]  /*40c50*/  HMMA.16816.F32 R4, R16, R36, R24 ;  /* 0x000000241004723c */ /* 0x001fe20000001818 */
[----:B------:R-:W-:Y:S02]  /*40c60*/  F2FP.F16.E4M3.UNPACK_B R44, R51 ;  /* 0x00000033ff2c723e */ /* 0x000fe400020006ff */
[----:B------:R-:W-:-:S15]  /*40c70*/  F2FP.F16.E4M3.UNPACK_B R45, R50 ;  /* 0x00000032ff2d723e */ /* 0x000fde00020006ff */
[----:B------:R-:W-:-:S05]  /*40c80*/  NOP ;  /* 0x0000000000007918 */ /* 0x000fca0000000000 */
[----:B------:R-:W-:Y:S04]  /*40c90*/  STL.64 [R1+0x330], R4 ;  /* 0x0003300401007387 */ /* 0x000fe80000100a00 */
[----:B------:R0:W-:Y:S02]  /*40ca0*/  STL.64 [R1+0x338], R6 ;  /* 0x0003380601007387 */ /* 0x0001e40000100a00 */
[----:B0-----:R-:W-:Y:S01]  /*40cb0*/  HMMA.16816.F32 R4, R16, R44, R52 ;  /* 0x0000002c1004723c */ /* 0x001fe20000001834 */
[----:B------:R-:W-:Y:S02]  /*40cc0*/  F2FP.F16.E4M3.UNPACK_B R38, R56 ;  /* 0x00000038ff26723e */ /* 0x000fe400020006ff */
[----:B------:R-:W-:Y:S01]  /*40cd0*/  F2FP.F16.E4M3.UNPACK_B R39, R57 ;  /* 0x00000039ff27723e */ /* 0x000fe200020006ff */
[----:B------:R-:W-:Y:S04]  /*40ce0*/  STL.64 [R1+0x3300], R46 ;  /* 0x0033002e01007387 */ /* 0x000fe80000100a00 */
[----:B------:R-:W-:-:S15]  /*40cf0*/  STL.64 [R1+0x32f8], R44 ;  /* 0x0032f82c01007387 */ /* 0x000fde0000100a00 */
[----:B------:R-:W-:Y:S04]  /*40d00*/  STL.64 [R1+0x360], R4 ;  /* 0x0003600401007387 */ /* 0x000fe80000100a00 */
[----:B------:R0:W-:Y:S02]  /*40d10*/  STL.64 [R1+0x368], R6 ;  /* 0x0003680601007387 */ /* 0x0001e40000100a00 */
[----:B0-----:R-:W-:Y:S06]  /*40d20*/  HMMA.16816.F32 R4, R16, R38, R32 ;  /* 0x000000261004723c */ /* 0x001fec0000001820 */
[----:B------:R-:W-:Y:S04]  /*40d30*/  STL.64 [R1+0x3318], R38 ;  /* 0x0033182601007387 */ /* 0x000fe80000100a00 */
[----:B------:R0:W-:-:S13]  /*40d40*/  STL.64 [R1+0x3310], R36 ;  /* 0x0033102401007387 */ /* 0x0001da0000100a00 */
[----:B------:R-:W-:Y:S04]  /*40d50*/  STL.64 [R1+0x390], R4 ;  /* 0x0003900401007387 */ /* 0x000fe80000100a00 */
[----:B------:R1:W-:Y:S04]  /*40d60*/  STL.64 [R1+0x398], R6 ;  /* 0x0003980601007387 */ /* 0x0003e80000100a00 */
[----:B------:R-:W2:Y:S04]  /*40d70*/  LDL.LU R56, [R1+0x440] ;  /* 0x0004400001387983 */ /* 0x000ea80000300800 */
[----:B------:R-:W2:Y:S04]  /*40d80*/  LDL.LU R57, [R1+0x444] ;  /* 0x0004440001397983 */ /* 0x000ea80000300800 */
[----:B------:R-:W2:Y:S04]  /*40d90*/  LDL.LU R58, [R1+0x448] ;  /* 0x00044800013a7983 */ /* 0x000ea80000300800 */
[----:B------:R-:W2:Y:S04]  /*40da0*/  LDL.LU R59, [R1+0x44c] ;  /* 0x00044c00013b7983 */ /* 0x000ea80000300800 */
[----:B------:R-:W3:Y:S04]  /*40db0*/  LDL.LU R28, [R1+0x470] ;  /* 0x00047000011c7983 */ /* 0x000ee80000300800 */
[----:B------:R-:W3:Y:S04]  /*40dc0*/  LDL.LU R29, [R1+0x474] ;  /* 0x00047400011d7983 */ /* 0x000ee80000300800 */
[----:B------:R-:W3:Y:S04]  /*40dd0*/  LDL.LU R30, [R1+0x478] ;  /* 0x00047800011e7983 */ /* 0x000ee80000300800 */
[----:B------:R-:W3:Y:S04]  /*40de0*/  LDL.LU R31, [R1+0x47c] ;  /* 0x00047c00011f7983 */ /* 0x000ee80000300800 */
        /* <DEDUP_REMOVED lines=8> */
[----:B0-----:R-:W3:Y:S04]  /*40e70*/  LDL.LU R36, [R1+0x460] ;  /* 0x0004600001247983 */ /* 0x001ee80000300800 */
[----:B------:R-:W3:Y:S04]  /*40e80*/  LDL.LU R37, [R1+0x464] ;  /* 0x0004640001257983 */ /* 0x000ee80000300800 */
[----:B------:R-:W3:Y:S04]  /*40e90*/  LDL.LU R38, [R1+0x468] ;  /* 0x0004680001267983 */ /* 0x000ee80000300800 */
[----:B------:R-:W3:Y:S04]  /*40ea0*/  LDL.LU R39, [R1+0x46c] ;  /* 0x00046c0001277983 */ /* 0x000ee80000300800 */
[----:B------:R-:W4:Y:S04]  /*40eb0*/  LDL.LU R61, [R1+0xa60] ;  /* 0x000a6000013d7983 */ /* 0x000f280000300800 */
[----:B------:R-:W4:Y:S04]  /*40ec0*/  LDL.LU R42, [R1+0xa5c] ;  /* 0x000a5c00012a7983 */ /* 0x000f280000300800 */
[----:B------:R-:W2:Y:S04]  /*40ed0*/  LDL R12, [R1+0x548] ;  /* 0x00054800010c7983 */ /* 0x000ea80000100800 */
[----:B------:R-:W4:Y:S04]  /*40ee0*/  LDL R13, [R1+0x54c] ;  /* 0x00054c00010d7983 */ /* 0x000f280000100800 */
[----:B------:R-:W4:Y:S04]  /*40ef0*/  LDL.LU R0, [R1+0xa68] ;  /* 0x000a680001007983 */ /* 0x000f280000300800 */
[----:B------:R-:W4:Y:S04]  /*40f00*/  LDL.LU R43, [R1+0xa64] ;  /* 0x000a6400012b7983 */ /* 0x000f280000300800 */
[----:B-1----:R-:W4:Y:S04]  /*40f10*/  LDL R6, [R1+0x4f8] ;  /* 0x0004f80001067983 */ /* 0x002f280000100800 */
[----:B------:R-:W4:Y:S04]  /*40f20*/  LDL R7, [R1+0x4fc] ;  /* 0x0004fc0001077983 */ /* 0x000f280000100800 */
[----:B------:R-:W4:Y:S04]  /*40f30*/  LDL.LU R48, [R1+0x4c0] ;  /* 0x0004c00001307983 */ /* 0x000f280000300800 */
[----:B------:R-:W4:Y:S04]  /*40f40*/  LDL.LU R49, [R1+0x4c4] ;  /* 0x0004c40001317983 */ /* 0x000f280000300800 */
[----:B------:R-:W4:Y:S04]  /*40f50*/  LDL.LU R50, [R1+0x4c8] ;  /* 0x0004c80001327983 */ /* 0x000f280000300800 */
[----:B------:R-:W4:Y:S04]  /*40f60*/  LDL.LU R51, [R1+0x4cc] ;  /* 0x0004cc0001337983 */ /* 0x000f280000300800 */
[----:B------:R-:W4:Y:S04]  /*40f70*/  LDL R4, [R1+0x518] ;  /* 0x0005180001047983 */ /* 0x000f280000100800 */
[----:B------:R-:W4:Y:S04]  /*40f80*/  LDL R5, [R1+0x51c] ;  /* 0x00051c0001057983 */ /* 0x000f280000100800 */
[----:B------:R-:W4:Y:S04]  /*40f90*/  LDL R2, [R1+0x538] ;  /* 0x0005380001027983 */ /* 0x000f280000100800 */
[----:B------:R-:W4:Y:S04]  /*40fa0*/  LDL R3, [R1+0x53c] ;  /* 0x00053c0001037983 */ /* 0x000f280000100800 */
        /* <DEDUP_REMOVED lines=18> */
[----:B---3--:R-:W-:Y:S01]  /*410d0*/  HMMA.16816.F32 R36, R16, R14, R36 ;  /* 0x0000000e1024723c */ /* 0x008fe20000001824 */
[----:B--2---:R-:W-:-:S02]  /*410e0*/  F2FP.F16.E4M3.UNPACK_B R12, R12 ;  /* 0x0000000cff0c723e */ /* 0x004fc400020006ff */
[----:B----4-:R-:W-:-:S07]  /*410f0*/  F2FP.F16.E4M3.UNPACK_B R13, R13 ;  /* 0x0000000dff0d723e */ /* 0x010fce00020006ff */
[----:B------:R-:W-:Y:S01]  /*41100*/  HMMA.16816.F32 R44, R16, R12, R44 ;  /* 0x0000000c102c723c */ /* 0x000fe2000000182c */
[----:B------:R-:W-:Y:S02]  /*41110*/  IMAD R42, R42, 0x100, R61 ;  /* 0x000001002a2a7824 */ /* 0x000fe400078e023d */
[----:B------:R-:W2:Y:S01]  /*41120*/  LDL.LU R61, [R1+0x3320] ;  /* 0x00332000013d7983 */ /* 0x000ea20000300800 */
[----:B------:R-:W-:-:S09]  /*41130*/  IMAD R43, R43, 0x100, R0 ;  /* 0x000001002b2b7824 */ /* 0x000fd200078e0200 */
[----:B------:R-:W-:Y:S04]  /*41140*/  STL.64 [R1+0x3c0], R36 ;  /* 0x0003c02401007387 */ /* 0x000fe80000100a00 */
[----:B------:R0:W-:Y:S04]  /*41150*/  STL.64 [R1+0x3c8], R38 ;  /* 0x0003c82601007387 */ /* 0x0001e80000100a00 */
[----:B0-----:R-:W3:Y:S04]  /*41160*/  LDL.LU.64 R38, [R1+0x3318] ;  /* 0x0033180001267983 */ /* 0x001ee80000300a00 */
[----:B------:R-:W4:Y:S04]  /*41170*/  LDL.LU.64 R36, [R1+0x3310] ;  /* 0x0033100001247983 */ /* 0x000f280000300a00 */
[----:B------:R-:W2:Y:S04]  /*41180*/  LDL.LU R0, [R1+0x3308] ;  /* 0x0033080001007983 */ /* 0x000ea80000300800 */
[----:B------:R-:W-:Y:S04]  /*41190*/  STL.64 [R1+0x3f0], R44 ;  /* 0x0003f02c01007387 */ /* 0x000fe80000100a00 */
[----:B------:R0:W-:Y:S04]  /*411a0*/  STL.64 [R1+0x3f8], R46 ;  /* 0x0003f82e01007387 */ /* 0x0001e80000100a00 */
[----:B0-----:R-:W3:Y:S04]  /*411b0*/  LDL.LU.64 R46, [R1+0x3300] ;  /* 0x00330000012e7983 */ /* 0x001ee80000300a00 */
[----:B------:R-:W2:Y:S01]  /*411c0*/  LDL.LU.64 R44, [R1+0x32f8] ;  /* 0x0032f800012c7983 */ /* 0x000ea20000300a00 */
[----:B------:R-:W-:-:S02]  /*411d0*/  F2FP.F16.E4M3.UNPACK_B R6, R6 ;  /* 0x00000006ff06723e */ /* 0x000fc400020006ff */
[----:B------:R-:W-:Y:S02]  /*411e0*/  F2FP.F16.E4M3.UNPACK_B R7, R7 ;  /* 0x00000007ff07723e */ /* 0x000fe400020006ff */
[----:B------:R-:W-:Y:S02]  /*411f0*/  F2FP.F16.E4M3.UNPACK_B R4, R4 ;  /* 0x00000004ff04723e */ /* 0x000fe400020006ff */
[----:B------:R-:W-:-:S03]  /*41200*/  F2FP.F16.E4M3.UNPACK_B R5, R5 ;  /* 0x00000005ff05723e */ /* 0x000fc600020006ff */
[C---:B------:R-:W-:Y:S06]  /*41210*/  HMMA.16816.F32 R48, R16.reuse, R6, R48 ;  /* 0x000000061030723c */ /* 0x040fec0000001830 */
[----:B------:R-:W-:Y:S01]  /*41220*/  HMMA.16816.F32 R52, R16, R4, R52 ;  /* 0x000000041034723c */ /* 0x000fe20000001834 */
[----:B------:R-:W-:Y:S02]  /*41230*/  F2FP.F16.E4M3.UNPACK_B R2, R2 ;  /* 0x00000002ff02723e */ /* 0x000fe400020006ff */
[----:B------:R-:W-:Y:S02]  /*41240*/  F2FP.F16.E4M3.UNPACK_B R3, R3 ;  /* 0x00000003ff03723e */ /* 0x000fe400020006ff */
[----:B------:R-:W-:-:S02]  /*41250*/  F2FP.F16.E4M3.UNPACK_B R40, R40 ;  /* 0x00000028ff28723e */ /* 0x000fc400020006ff */
[----:B------:R-:W-:Y:S02]  /*41260*/  F2FP.F16.E4M3.UNPACK_B R41, R41 ;  /* 0x00000029ff29723e */ /* 0x000fe400020006ff */
[----:B------:R-:W-:Y:S02]  /*41270*/  F2FP.F16.E4M3.UNPACK_B R42, R42 ;  /* 0x0000002aff2a723e */ /* 0x000fe400020006ff */
[----:B------:R-:W-:Y:S01]  /*41280*/  F2FP.F16.E4M3.UNPACK_B R43, R43 ;  /* 0x0000002bff2b723e */ /* 0x000fe200020006ff */
[----:B------:R-:W-:Y:S05]  /*41290*/  HMMA.16816.F32 R16, R16, R2, R8 ;  /* 0x000000021010723c */ /* 0x000fea0000001808 */
[----:B------:R0:W-:Y:S04]  /*412a0*/  STL.64 [R1+0x4c0], R48 ;  /* 0x0004c03001007387 */ /* 0x0001e80000100a00 */
[----:B------:R-:W-:Y:S04]  /*412b0*/  STL.64 [R1+0x4c8], R50 ;  /* 0x0004c83201007387 */ /* 0x000fe80000100a00 */
[----:B0-----:R-:W3:Y:S04]  /*412c0*/  LDL.LU R48, [R1+0x32f4] ;  /* 0x0032f40001307983 */ /* 0x001ee80000300800 */
[----:B------:R0:W-:Y:S04]  /*412d0*/  STL.64 [R1+0x4b0], R52 ;  /* 0x0004b03401007387 */ /* 0x0001e80000100a00 */
[----:B------:R-:W-:Y:S04]  /*412e0*/  STL.64 [R1+0x4b8], R54 ;  /* 0x0004b83601007387 */ /* 0x000fe80000100a00 */
[----:B0-----:R-:W3:Y:S04]  /*412f0*/  LDL.LU R52, [R1+0x32f0] ;  /* 0x0032f00001347983 */ /* 0x001ee80000300800 */
[----:B------:R-:W-:Y:S04]  /*41300*/  STL.64 [R1+0x32e8], R6 ;  /* 0x0032e80601007387 */ /* 0x000fe80000100a00 */
[----:B------:R2:W-:Y:S04]  /*41310*/  STL.64 [R1+0x32e0], R4 ;  /* 0x0032e00401007387 */ /* 0x0005e80000100a00 */
[----:B------:R-:W-:Y:S04]  /*41320*/  STL.64 [R1+0x430], R16 ;  /* 0x0004301001007387 */ /* 0x000fe80000100a00 */
[----:B------:R-:W-:Y:S01]  /*41330*/  STL.64 [R1+0x438], R18 ;  /* 0x0004381201007387 */ /* 0x000fe20000100a00 */
[C---:B----4-:R-:W-:Y:S06]  /*41340*/  HMMA.16816.F32 R8, R40.reuse, R36, R28 ;  /* 0x000000242808723c */ /* 0x050fec000000181c */
[----:B--2---:R-:W-:Y:S01]  /*41350*/  HMMA.16816.F32 R4, R40, R44, R24 ;  /* 0x0000002c2804723c */ /* 0x004fe20000001818 */
[----:B---3--:R-:W-:-:S15]  /*41360*/  STL.64 [R1+0x32a0], R46 ;  /* 0x0032a02e01007387 */ /* 0x008fde0000100a00 */
[----:B------:R-:W-:-:S01]  /*41370*/  NOP ;  /* 0x0000000000007918 */ /* 0x000fc20000000000 */
[----:B------:R-:W-:Y:S04]  /*41380*/  STL.64 [R1+0x480], R8 ;  /* 0x0004800801007387 */ /* 0x000fe80000100a00 */
[----:B------:R-:W-:Y:S04]  /*41390*/  STL.64 [R1+0x488], R10 ;  /* 0x0004880a01007387 */ /* 0x000fe80000100a00 */
[----:B------:R-:W-:Y:S04]  /*413a0*/  STL.64 [R1+0x3298], R44 ;  /* 0x0032982c01007387 */ /* 0x000fe80000100a00 */
[----:B------:R-:W-:Y:S04]  /*413b0*/  STL.64 [R1+0x470], R4 ;  /* 0x0004700401007387 */ /* 0x000fe80000100a00 */
[----:B------:R0:W-:Y:S02]  /*413c0*/  STL.64 [R1+0x478], R6 ;  /* 0x0004780601007387 */ /* 0x0001e40000100a00 */
[----:B0-----:R-:W-:Y:S06]  /*413d0*/  HMMA.16816.F32 R4, R40, R38, R56 ;  /* 0x000000262804723c */ /* 0x001fec0000001838 */
[----:B------:R-:W-:Y:S04]  /*413e0*/  STL.64 [R1+0x32b0], R38 ;  /* 0x0032b02601007387 */ /* 0x000fe80000100a00 */
[----:B------:R-:W-:-:S13]  /*413f0*/  STL.64 [R1+0x32a8], R36 ;  /* 0x0032a82401007387 */ /* 0x000fda0000100a00 */
[----:B------:R-:W-:Y:S04]  /*41400*/  STL.64 [R1+0x460], R4 ;  /* 0x0004600401007387 */ /* 0x000fe80000100a00 */
[----:B------:R0:W-:Y:S02]  /*41410*/  STL.64 [R1+0x468], R6 ;  /* 0x0004680601007387 */ /* 0x0001e40000100a00 */
[----:B0-----:R-:W-:-:S15]  /*41420*/  HMMA.16816.F32 R4, R40, R14, R32 ;  /* 0x0000000e2804723c */ /* 0x001fde0000001820 */
[----:B------:R-:W-:-:S08]  /*41430*/  NOP ;  /* 0x0000000000007918 */ /* 0x000fd00000000000 */
        /* <DEDUP_REMOVED lines=11> */
[----:B------:R-:W3:Y:S01]  /*414f0*/  LDL.LU R11, [R1+0x7c] ;  /* 0x00007c00010b7983 */ /* 0x000ee20000300800 */
[----:B------:R-:W-:-:S02]  /*41500*/  IMAD R16, R21, 0x100, R20 ;  /* 0x0000010015107824 */ /* 0x000fc400078e0214 */
[----:B------:R-:W-:Y:S01]  /*41510*/  IMAD R17, R23, 0x100, R22 ;  /* 0x0000010017117824 */ /* 0x000fe200078e0216 */
        /* <DEDUP_REMOVED lines=10> */
[----:B------:R-:W4:Y:S04]  /*415c0*/  LDL.LU R26, [R1+0x88] ;  /* 0x00008800011a7983 */ /* 0x000f280000300800 */
[----:B------:R-:W4:Y:S04]  /*415d0*/  LDL.LU R27, [R1+0x8c] ;  /* 0x00008c00011b7983 */ /* 0x000f280000300800 */
[----:B----4-:R-:W-:Y:S04]  /*415e0*/  STL.64 [R1+0x3290], R26 ;  /* 0x0032901a01007387 */ /* 0x010fe80000100a00 */
[----:B---3--:R-:W-:Y:S04]  /*415f0*/  STL.64 [R1+0x3288], R24 ;  /* 0x0032881801007387 */ /* 0x008fe80000100a00 */
[----:B-1----:R-:W3:Y:S04]  /*41600*/  LDL.LU R8, [R1+0x130] ;  /* 0x0001300001087983 */ /* 0x002ee80000300800 */
[----:B------:R-:W3:Y:S04]  /*41610*/  LDL.LU R9, [R1+0x134] ;  /* 0x0001340001097983 */ /* 0x000ee80000300800 */
[----:B------:R-:W4:Y:S04]  /*41620*/  LDL.LU R10, [R1+0x138] ;  /* 0x00013800010a7983 */ /* 0x000f280000300800 */
[----:B------:R-:W4:Y:S04]  /*41630*/  LDL.LU R11, [R1+0x13c] ;  /* 0x00013c00010b7983 */ /* 0x000f280000300800 */
[----:B----4-:R-:W-:Y:S04]  /*41640*/  STL.64 [R1+0x32c0], R10 ;  /* 0x0032c00a01007387 */ /* 0x010fe80000100a00 */
[----:B---3--:R0:W-:Y:S04]  /*41650*/  STL.64 [R1+0x32b8], R8 ;  /* 0x0032b80801007387 */ /* 0x0081e80000100a00 */
[----:B--2---:R-:W2:Y:S04]  /*41660*/  LDL.LU R20, [R1+0x2b0] ;  /* 0x0002b00001147983 */ /* 0x004ea80000300800 */
[----:B------:R-:W2:Y:S04]  /*41670*/  LDL.LU R21, [R1+0x2b4] ;  /* 0x0002b40001157983 */ /* 0x000ea80000300800 */
[----:B------:R-:W3:Y:S04]  /*41680*/  LDL.LU R22, [R1+0x2b8] ;  /* 0x0002b80001167983 */ /* 0x000ee80000300800 */
[----:B------:R-:W3:Y:S04]  /*41690*/  LDL.LU R23, [R1+0x2bc] ;  /* 0x0002bc0001177983 */ /* 0x000ee80000300800 */
[----:B---3--:R-:W-:Y:S04]  /*416a0*/  STL.64 [R1+0x32d0], R22 ;  /* 0x0032d01601007387 */ /* 0x008fe80000100a00 */
[----:B--2---:R1:W-:Y:S04]  /*416b0*/  STL.64 [R1+0x32c8], R20 ;  /* 0x0032c81401007387 */ /* 0x0043e80000100a00 */
        /* <DEDUP_REMOVED lines=14> */
[----:B------:R-:W3:Y:S04]  /*417a0*/  LDL.LU R49, [R1+0xa88] ;  /* 0x000a880001317983 */ /* 0x000ee80000300800 */
[----:B------:R-:W3:Y:S04]  /*417b0*/  LDL.LU R19, [R1+0xa84] ;  /* 0x000a840001137983 */ /* 0x000ee80000300800 */
[----:B-1----:R-:W3:Y:S04]  /*417c0*/  LDL.LU R20, [R1+0x490] ;  /* 0x0004900001147983 */ /* 0x002ee80000300800 */
        /* <DEDUP_REMOVED lines=27> */
[----:B----4-:R-:W-:-:S15]  /*41980*/  HMMA.16816.F32 R4, R40, R12, R4 ;  /* 0x0000000c2804723c */ /* 0x010fde0000001804 */
[----:B------:R-:W-:-:S08]  /*41990*/  NOP ;  /* 0x0000000000007918 */ /* 0x000fd00000000000 */
[----:B------:R-:W-:Y:S04]  /*419a0*/  STL.64 [R1+0x440], R4 ;  /* 0x0004400401007387 */ /* 0x000fe80000100a00 */
[----:B------:R0:W-:Y:S04]  /*419b0*/  STL.64 [R1+0x448], R6 ;  /* 0x0004480601007387 */ /* 0x0001e80000100a00 */
[----:B0-----:R-:W4:Y:S04]  /*419c0*/  LDL.LU.64 R6, [R1+0x32e8] ;  /* 0x0032e80001067983 */ /* 0x001f280000300a00 */
[----:B------:R-:W4:Y:S01]  /*419d0*/  LDL.LU.64 R4, [R1+0x32e0] ;  /* 0x0032e00001047983 */ /* 0x000f220000300a00 */
[----:B--2---:R-:W-:-:S02]  /*419e0*/  IMAD R18, R18, 0x100, R53 ;  /* 0x0000010012127824 */ /* 0x004fc400078e0235 */
[----:B---3--:R-:W-:Y:S01]  /*419f0*/  IMAD R19, R19, 0x100, R49 ;  /* 0x0000010013137824 */ /* 0x008fe200078e0231 */
[----:B------:R-:W2:Y:S04]  /*41a00*/  LDL.LU R53, [R1+0x32dc] ;  /* 0x0032dc0001357983 */ /* 0x000ea80000300800 */
[----:B------:R-:W3:Y:S01]  /*41a10*/  LDL.LU R49, [R1+0x32d8] ;  /* 0x0032d80001317983 */ /* 0x000ee20000300800 */
[C---:B----4-:R-:W-:Y:S06]  /*41a20*/  HMMA.16816.F32 R20, R40.reuse, R6, R20 ;  /* 0x000000062814723c */ /* 0x050fec0000001814 */
[C---:B------:R-:W-:Y:S06]  /*41a30*/  HMMA.16816.F32 R8, R40.reuse, R4, R8 ;  /* 0x000000042808723c */ /* 0x040fec0000001808 */
[----:B------:R-:W-:Y:S11]  /*41a40*/  HMMA.16816.F32 R40, R40, R2, R36 ;  /* 0x000000022828723c */ /* 0x000ff60000001824 */
[----:B------:R-:W-:Y:S04]  /*41a50*/  STL.64 [R1+0x4a0], R20 ;  /* 0x0004a01401007387 */ /* 0x000fe80000100a00 */
[----:B------:R0:W-:Y:S04]  /*41a60*/  STL.64 [R1+0x4a8], R22 ;  /* 0x0004a81601007387 */ /* 0x0001e80000100a00 */
[----:B0-----:R-:W4:Y:S04]  /*41a70*/  LDL.LU.64 R22, [R1+0x32d0] ;  /* 0x0032d00001167983 */ /* 0x001f280000300a00 */
[----:B------:R-:W4:Y:S04]  /*41a80*/  LDL.LU.64 R20, [R1+0x32c8] ;  /* 0x0032c80001147983 */ /* 0x000f280000300a00 */
[----:B------:R-:W-:Y:S04]  /*41a90*/  STL.64 [R1+0x490], R8 ;  /* 0x0004900801007387 */ /* 0x000fe80000100a00 */
[----:B------:R0:W-:Y:S04]  /*41aa0*/  STL.64 [R1+0x498], R10 ;  /* 0x0004980a01007387 */ /* 0x0001e80000100a00 */
[----:B0-----:R-:W2:Y:S04]  /*41ab0*/  LDL.LU.64 R10, [R1+0x32c0] ;  /* 0x0032c000010a7983 */ /* 0x001ea80000300a00 */
[----:B------:R-:W2:Y:S04]  /*41ac0*/  LDL.LU.64 R8, [R1+0x32b8] ;  /* 0x0032b80001087983 */ /* 0x000ea80000300a00 */
[----:B------:R-:W4:Y:S04]  /*41ad0*/  LDL.LU.64 R38, [R1+0x32b0] ;  /* 0x0032b00001267983 */ /* 0x000f280000300a00 */
[----:B------:R-:W3:Y:S01]  /*41ae0*/  LDL.LU.64 R36, [R1+0x32a8] ;  /* 0x0032a80001247983 */ /* 0x000ee20000300a00 */
[----:B------:R-:W-:-:S02]  /*41af0*/  F2FP.F16.E4M3.UNPACK_B R16, R16 ;  /* 0x00000010ff10723e */ /* 0x000fc400020006ff */
[----:B------:R-:W-:Y:S02]  /*41b00*/  F2FP.F16.E4M3.UNPACK_B R17, R17 ;  /* 0x00000011ff11723e */ /* 0x000fe400020006ff */
[----:B------:R-:W-:Y:S02]  /*41b10*/  F2FP.F16.E4M3.UNPACK_B R18, R18 ;  /* 0x00000012ff12723e */ /* 0x000fe400020006ff */
[----:B------:R-:W-:Y:S01]  /*41b20*/  F2FP.F16.E4M3.UNPACK_B R19, R19 ;  /* 0x00000013ff13723e */ /* 0x000fe200020006ff */
[----:B------:R0:W-:Y:S04]  /*41b30*/  STL.64 [R1+0x420], R40 ;  /* 0x0004202801007387 */ /* 0x0001e80000100a00 */
[----:B------:R1:W-:Y:S04]  /*41b40*/  STL.64 [R1+0x428], R42 ;  /* 0x0004282a01007387 */ /* 0x0003e80000100a00 */
[----:B0-----:R-:W2:Y:S04]  /*41b50*/  LDL.LU R40, [R1+0xa90] ;  /* 0x000a900001287983 */ /* 0x001ea80000300800 */
[----:B------:R-:W2:Y:S04]  /*41b60*/  LDL.LU R41, [R1+0xa8c] ;  /* 0x000a8c0001297983 */ /* 0x000ea80000300800 */
[----:B-1----:R-:W2:Y:S04]  /*41b70*/  LDL.LU R42, [R1+0xa98] ;  /* 0x000a9800012a7983 */ /* 0x002ea80000300800 */
[----:B------:R-:W2:Y:S01]  /*41b80*/  LDL.LU R43, [R1+0xa94] ;  /* 0x000a9400012b7983 */ /* 0x000ea20000300800 */
[----:B---3--:R-:W-:-:S15]  /*41b90*/  HMMA.16816.F32 R44, R16, R36, R44 ;  /* 0x00000024102c723c */ /* 0x008fde000000182c */
[----:B------:R-:W-:-:S08]  /*41ba0*/  NOP ;  /* 0x0000000000007918 */ /* 0x000fd00000000000 */
[----:B------:R-:W-:Y:S04]  /*41bb0*/  STL.64 [R1+0x410], R44 ;  /* 0x0004102c01007387 */ /* 0x000fe80000100a00 */
[----:B------:R0:W-:Y:S04]  /*41bc0*/  STL.64 [R1+0x418], R46 ;  /* 0x0004182e01007387 */ /* 0x0001e80000100a00 */
[----:B0-----:R-:W3:Y:S04]  /*41bd0*/  LDL.LU.64 R46, [R1+0x32a0] ;  /* 0x0032a000012e7983 */ /* 0x001ee80000300a00 */
[----:B------:R-:W2:Y:S01]  /*41be0*/  LDL.LU.64 R44, [R1+0x3298] ;  /* 0x00329800012c7983 */ /* 0x000ea20000300a00 */
[C---:B----4-:R-:W-:Y:S06]  /*41bf0*/  HMMA.16816.F32 R20, R16.reuse, R38, R20 ;  /* 0x000000261014723c */ /* 0x050fec0000001814 */
[----:B--2---:R-:W-:-:S15]  /*41c00*/  HMMA.16816.F32 R24, R16, R44, R24 ;  /* 0x0000002c1018723c */ /* 0x004fde0000001818 */
[----:B------:R-:W-:-:S08]  /*41c10*/  NOP ;  /* 0x0000000000007918 */ /* 0x000fd00000000000 */
[----:B------:R-:W-:Y:S04]  /*41c20*/  STL.64 [R1+0x400], R24 ;  /* 0x0004001801007387 */ /* 0x000fe80000100a00 */
[----:B------:R0:W-:Y:S04]  /*41c30*/  STL.64 [R1+0x408], R26 ;  /* 0x0004081a01007387 */ /* 0x0001e80000100a00 */
[----:B0-----:R-:W2:Y:S04]  /*41c40*/  LDL.LU.64 R26, [R1+0x3290] ;  /* 0x00329000011a7983 */ /* 0x001ea80000300a00 */
[----:B------:R-:W2:Y:S04]  /*41c50*/  LDL.LU.64 R24, [R1+0x3288] ;  /* 0x0032880001187983 */ /* 0x000ea80000300a00 */
[----:B------:R-:W-:Y:S04]  /*41c60*/  STL.64 [R1+0x3e0], R20 ;  /* 0x0003e01401007387 */ /* 0x000fe80000100a00 */
[----:B------:R0:W-:Y:S04]  /*41c70*/  STL.64 [R1+0x3e8], R22 ;  /* 0x0003e81601007387 */ /* 0x0001e80000100a00 */
[----:B0-----:R-:W4:Y:S04]  /*41c80*/  LDL.LU.64 R22, [R1+0x3280] ;  /* 0x0032800001167983 */ /* 0x001f280000300a00 */
[----:B------:R-:W4:Y:S01]  /*41c90*/  LDL.LU.64 R20, [R1+0x3278] ;  /* 0x0032780001147983 */ /* 0x000f220000300a00 */
[----:B------:R-:W-:-:S15]  /*41ca0*/  HMMA.16816.F32 R8, R16, R14, R8 ;  /* 0x0000000e1008723c */ /* 0x000fde0000001808 */
[----:B------:R-:W-:-:S08]  /*41cb0*/  NOP ;  /* 0x0000000000007918 */ /* 0x000fd00000000000 */
[----:B------:R-:W-:Y:S04]  /*41cc0*/  STL.64 [R1+0x3d0], R8 ;  /* 0x0003d00801007387 */ /* 0x000fe80000100a00 */
[----:B------:R0:W-:Y:S04]  /*41cd0*/  STL.64 [R1+0x3d8], R10 ;  /* 0x0003d80a01007387 */ /* 0x0001e80000100a00 */
[----:B0-----:R-:W3:Y:S04]  /*41ce0*/  LDL.LU.64 R10, [R1+0x3270] ;  /* 0x00327000010a7983 */ /* 0x001ee80000300a00 */
[----:B------:R-:W3:Y:S01]  /*41cf0*/  LDL.LU.64 R8, [R1+0x3268] ;  /* 0x0032680001087983 */ /* 0x000ee20000300a00 */
[C---:B------:R-:W-:Y:S06]  /*41d00*/  HMMA.16816.F32 R32, R16.reuse, R6, R32 ;  /* 0x000000061020723c */ /* 0x040fec0000001820 */
[----:B--2---:R-:W-:-:S15]  /*41d10*/  HMMA.16816.F32 R24, R16, R12, R24 ;  /* 0x0000000c1018723c */ /* 0x004fde0000001818 */
[----:B------:R-:W-:-:S08]  /*41d20*/  NOP ;  /* 0x0000000000007918 */ /* 0x000fd00000000000 */
[----:B------:R-:W-:Y:S04]  /*41d30*/  STL.64 [R1+0x3b0], R24 ;  /* 0x0003b01801007387 */ /* 0x000fe80000100a00 */
[----:B------:R0:W-:Y:S04]  /*41d40*/  STL.64 [R1+0x3b8], R26 ;  /* 0x0003b81a01007387 */ /* 0x0001e80000100a00 */
[----:B0-----:R-:W2:Y:S04]  /*41d50*/  LDL.LU.64 R26, [R1+0x3260] ;  /* 0x00326000011a7983 */ /* 0x001ea80000300a00 */
[----:B------:R-:W2:Y:S01]  /*41d60*/  LDL.LU.64 R24, [R1+0x3258] ;  /* 0x0032580001187983 */ /* 0x000ea20000300a00 */
[C---:B----4-:R-:W-:Y:S03]  /*41d70*/  HMMA.16816.F32 R20, R16.reuse, R4, R20 ;  /* 0x000000041014723c */ /* 0x050fe60000001814 */
[----:B------:R-:W-:Y:S04]  /*41d80*/  STL.64 [R1+0x3a0], R32 ;  /* 0x0003a02001007387 */ /* 0x000fe80000100a00 */
[----:B------:R0:W-:Y:S04]  /*41d90*/  STL.64 [R1+0x3a8], R34 ;  /* 0x0003a82201007387 */ /* 0x0001e80000100a00 */
[----:B0-----:R-:W4:Y:S04]  /*41da0*/  LDL.LU.64 R34, [R1+0x3250] ;  /* 0x0032500001227983 */ /* 0x001f280000300a00 */
[----:B------:R-:W4:Y:S08]  /*41db0*/  LDL.LU.64 R32, [R1+0x3248] ;  /* 0x0032480001207983 */ /* 0x000f300000300a00 */
[----:B------:R-:W-:Y:S04]  /*41dc0*/  STL.64 [R1+0x380], R20 ;  /* 0x0003801401007387 */ /* 0x000fe80000100a00 */
[----:B------:R0:W-:Y:S04]  /*41dd0*/  STL.64 [R1+0x388], R22 ;  /* 0x0003881601007387 */ /* 0x0001e80000100a00 */
[----:B0-----:R-:W4:Y:S04]  /*41de0*/  LDL.LU.64 R22, [R1+0x3240] ;  /* 0x0032400001167983 */ /* 0x001f280000300a00 */
[----:B------:R-:W4:Y:S01]  /*41df0*/  LDL.LU.64 R20, [R1+0x3238] ;  /* 0x0032380001147983 */ /* 0x000f220000300a00 */
[----:B---3--:R-:W-:Y:S01]  /*41e00*/  HMMA.16816.F32 R8, R16, R2, R8 ;  /* 0x000000021008723c */ /* 0x008fe20000001808 */
[----:B------:R-:W-:-:S02]  /*41e10*/  IMAD R40, R41, 0x100, R40 ;  /* 0x0000010029287824 */ /* 0x000fc400078e0228 */
[----:B------:R-:W-:Y:S02]  /*41e20*/  IMAD R41, R43, 0x100, R42 ;  /* 0x000001002b297824 */ /* 0x000fe400078e022a */
[----:B------:R-:W-:Y:S02]  /*41e30*/  IMAD R42, R54, 0x100, R55 ;  /* 0x00000100362a7824 */ /* 0x000fe400078e0237 */
[----:B------:R-:W-:Y:S01]  /*41e40*/  IMAD R43, R50, 0x100, R51 ;  /* 0x00000100322b7824 */ /* 0x000fe200078e0233 */
[----:B------:R-:W-:Y:S02]  /*41e50*/  F2FP.F16.E4M3.UNPACK_B R40, R40 ;  /* 0x00000028ff28723e */ /* 0x000fe400020006ff */
[----:B------:R-:W-:Y:S02]  /*41e60*/  F2FP.F16.E4M3.UNPACK_B R41, R41 ;  /* 0x00000029ff29723e */ /* 0x000fe400020006ff */
[----:B------:R-:W-:Y:S02]  /*41e70*/  F2FP.F16.E4M3.UNPACK_B R42, R42 ;  /* 0x0000002aff2a723e */ /* 0x000fe400020006ff */
[----:B------:R-:W-:-:S07]  /*41e80*/  F2FP.F16.E4M3.UNPACK_B R43, R43 ;  /* 0x0000002bff2b723e */ /* 0x000fce00020006ff */
[----:B------:R-:W-:Y:S02]  /*41e90*/  HMMA.16816.F32 R16, R40, R36, R28 ;  /* 0x000000242810723c */ /* 0x000fe4000000181c */
[----:B------:R-:W-:Y:S04]  /*41ea0*/  STL.64 [R1+0x370], R8 ;  /* 0x0003700801007387 */ /* 0x000fe80000100a00 */
[----:B------:R2:W-:Y:S04]  /*41eb0*/  STL.64 [R1+0x378], R10 ;  /* 0x0003780a01007387 */ /* 0x0005e80000100a00 */
[----:B------:R-:W-:-:S13]  /*41ec0*/  STL.64 [R1+0x3210], R46 ;  /* 0x0032102e01007387 */ /* 0x000fda0000100a00 */
[----:B------:R0:W-:Y:S04]  /*41ed0*/  STL.64 [R1+0x350], R16 ;  /* 0x0003501001007387 */ /* 0x0001e80000100a00 */
[----:B------:R-:W-:Y:S04]  /*41ee0*/  STL.64 [R1+0x358], R18 ;  /* 0x0003581201007387 */ /* 0x000fe80000100a00 */
[----:B------:R-:W-:Y:S01]  /*41ef0*/  STL.64 [R1+0x3208], R44 ;  /* 0x0032082c01007387 */ /* 0x000fe20000100a00 */
[----:B--2---:R-:W-:-:S15]  /*41f00*/  HMMA.16816.F32 R8, R40, R44, R24 ;  /* 0x0000002c2808723c */ /* 0x004fde0000001818 */
[----:B------:R-:W-:-:S08]  /*41f10*/  NOP ;  /* 0x0000000000007918 */ /* 0x000fd00000000000 */
[----:B------:R-:W-:Y:S04]  /*41f20*/  STL.64 [R1+0x340], R8 ;  /* 0x0003400801007387 */ /* 0x000fe80000100a00 */
[----:B------:R1:W-:Y:S04]  /*41f30*/  STL.64 [R1+0x348], R10 ;  /* 0x0003480a01007387 */ /* 0x0003e80000100a00 */
[----:B0-----:R-:W2:Y:S04]  /*41f40*/  LDL.LU R16, [R1+0xab0] ;  /* 0x000ab00001107983 */ /* 0x001ea80000300800 */
[----:B------:R-:W2:Y:S01]  /*41f50*/  LDL.LU R17, [R1+0xaac] ;  /* 0x000aac0001117983 */ /* 0x000ea20000300800 */
[----:B-1----:R-:W-:-:S15]  /*41f60*/  HMMA.16816.F32 R8, R40, R38, R56 ;  /* 0x000000262808723c */ /* 0x002fde0000001838 */
[----:B------:R-:W-:-:S08]  /*41f70*/  NOP ;  /* 0x0000000000007918 */ /* 0x000fd00000000000 */
[----:B------:R-:W-:Y:S04]  /*41f80*/  STL.64 [R1+0x320], R8 ;  /* 0x0003200801007387 */ /* 0x000fe80000100a00 */
[----:B------:R4:W-:Y:S04]  /*41f90*/  STL.64 [R1+0x328], R10 ;  /* 0x0003280a01007387 */ /* 0x0009e80000100a00 */
[----:B------:R-:W3:Y:S04]  /*41fa0*/  LDL.LU R51, [R1+0xab8] ;  /* 0x000ab80001337983 */ /* 0x000ee80000300800 */
[----:B------:R-:W3:Y:S01]  /*41fb0*/  LDL.LU R50, [R1+0xab4] ;  /* 0x000ab40001327983 */ /* 0x000ee20000300800 */
[----:B----4-:R-:W-:Y:S03]  /*41fc0*/  HMMA.16816.F32 R8, R40, R14, R20 ;  /* 0x0000000e2808723c */ /* 0x010fe60000001814 */
[----:B------:R-:W-:Y:S04]  /*41fd0*/  STL.64 [R1+0x3220], R38 ;  /* 0x0032202601007387 */ /* 0x000fe80000100a00 */
[----:B------:R-:W-:Y:S04]  /*41fe0*/  STL.64 [R1+0x3218], R36 ;  /* 0x0032182401007387 */ /* 0x000fe80000100a00 */
[----:B------:R-:W4:Y:S04]  /*41ff0*/  LDL.LU R18, [R1+0xac0] ;  /* 0x000ac00001127983 */ /* 0x000f280000300800 */
[----:B------:R-:W4:Y:S08]  /*42000*/  LDL.LU R19, [R1+0xabc] ;  /* 0x000abc0001137983 */ /* 0x000f300000300800 */
[----:B------:R0:W-:Y:S04]  /*42010*/  STL.64 [R1+0x310], R8 ;  /* 0x0003100801007387 */ /* 0x0001e80000100a00 */
[----:B------:R1:W-:Y:S04]  /*42020*/  STL.64 [R1+0x318], R10 ;  /* 0x0003180a01007387 */ /* 0x0003e80000100a00 */
[----:B------:R-:W4:Y:S04]  /*42030*/  LDL.LU R55, [R1+0xac8] ;  /* 0x000ac80001377983 */ /* 0x000f280000300800 */
[----:B------:R-:W4:Y:S04]  /*42040*/  LDL.LU R54, [R1+0xac4] ;  /* 0x000ac40001367983 */ /* 0x000f280000300800 */
        /* <DEDUP_REMOVED lines=11> */
[----:B------:R-:W4:Y:S01]  /*42100*/  LDL.LU R39, [R1+0xcc] ;  /* 0x0000cc0001277983 */ /* 0x000f220000300800 */
[----:B------:R-:W-:-:S03]  /*42110*/  IMAD.MOV.U32 R28, RZ, RZ, R32 ;  /* 0x000000ffff1c7224 */ /* 0x000fc600078e0020 */
[----:B------:R-:W4:Y:S01]  /*42120*/  LDL.LU R44, [R1+0xb0] ;  /* 0x0000b000012c7983 */ /* 0x000f220000300800 */
[----:B------:R-:W-:-:S03]  /*42130*/  IMAD.MOV.U32 R29, RZ, RZ, R33 ;  /* 0x000000ffff1d7224 */ /* 0x000fc600078e0021 */
[----:B------:R-:W4:Y:S01]  /*42140*/  LDL.LU R45, [R1+0xb4] ;  /* 0x0000b400012d7983 */ /* 0x000f220000300800 */
[----:B------:R-:W-:-:S03]  /*42150*/  IMAD.MOV.U32 R30, RZ, RZ, R34 ;  /* 0x000000ffff1e7224 */ /* 0x000fc600078e0022 */
[----:B------:R-:W4:Y:S01]  /*42160*/  LDL.LU R46, [R1+0xb8] ;  /* 0x0000b800012e7983 */ /* 0x000f220000300800 */
[----:B------:R-:W-:-:S03]  /*42170*/  IMAD.MOV.U32 R31, RZ, RZ, R35 ;  /* 0x000000ffff1f7224 */ /* 0x000fc600078e0023 */
        /* <DEDUP_REMOVED lines=9> */
[----:B--2---:R-:W-:-:S02]  /*42210*/  IMAD R16, R17, 0x100, R16 ;  /* 0x0000010011107824 */ /* 0x004fc400078e0210 */
[----:B---3--:R-:W-:Y:S02]  /*42220*/  IMAD R17, R50, 0x100, R51 ;  /* 0x0000010032117824 */ /* 0x008fe400078e0233 */
[----:B------:R-:W2:Y:S04]  /*42230*/  LDL.LU R50, [R1+0xad0] ;  /* 0x000ad00001327983 */ /* 0x000ea80000300800 */
[----:B------:R-:W2:Y:S01]  /*42240*/  LDL.LU R20, [R1+0xacc] ;  /* 0x000acc0001147983 */ /* 0x000ea20000300800 */
[----:B----4-:R-:W-:Y:S02]  /*42250*/  IMAD R18, R19, 0x100, R18 ;  /* 0x0000010013127824 */ /* 0x010fe400078e0212 */
[----:B------:R-:W-:Y:S01]  /*42260*/  IMAD R19, R54, 0x100, R55 ;  /* 0x0000010036137824 */ /* 0x000fe200078e0237 */
[C---:B------:R-:W-:Y:S06]  /*42270*/  HMMA.16816.F32 R36, R40.reuse, R6, R36 ;  /* 0x000000062824723c */ /* 0x040fec0000001824 */
[C---:B------:R-:W-:Y:S06]  /*42280*/  HMMA.16816.F32 R44, R40.reuse, R4, R44 ;  /* 0x00000004282c723c */ /* 0x040fec000000182c */
[----:B------:R-:W-:-:S15]  /*42290*/  HMMA.16816.F32 R32, R40, R12, R32 ;  /* 0x0000000c2820723c */ /* 0x000fde0000001820 */
[----:B------:R-:W-:-:S08]  /*422a0*/  NOP ;  /* 0x0000000000007918 */ /* 0x000fd00000000000 */
[----:B------:R0:W-:Y:S04]  /*422b0*/  STL.64 [R1+0x300], R32 ;  /* 0x0003002001007387 */ /* 0x0001e80000100a00 */
[----:B------:R1:W-:Y:S04]  /*422c0*/  STL.64 [R1+0x308], R34 ;  /* 0x0003082201007387 */ /* 0x0003e80000100a00 */
[----:B------:R-:W3:Y:S04]  /*422d0*/  LDL.LU R51, [R1+0xad8] ;  /* 0x000ad80001337983 */ /* 0x000ee80000300800 */
[----:B------:R-:W3:Y:S04]  /*422e0*/  LDL.LU R21, [R1+0xad4] ;  /* 0x000ad40001157983 */ /* 0x000ee80000300800 */
        /* <DEDUP_REMOVED lines=8> */
[----:B------:R-:W-:Y:S04]  /*42370*/  STL.64 [R1+0x2f0], R36 ;  /* 0x0002f02401007387 */ /* 0x000fe80000100a00 */
[----:B------:R0:W-:Y:S04]  /*42380*/  STL.64 [R1+0x2f8], R38 ;  /* 0x0002f82601007387 */ /* 0x0001e80000100a00 */
[----:B0-----:R-:W2:Y:S04]  /*42390*/  LDL.LU.64 R38, [R1+0x3220] ;  /* 0x0032200001267983 */ /* 0x001ea80000300a00 */
[----:B------:R-:W3:Y:S04]  /*423a0*/  LDL.LU.64 R36, [R1+0x3218] ;  /* 0x0032180001247983 */ /* 0x000ee80000300a00 */
[----:B------:R-:W-:Y:S04]  /*423b0*/  STL.64 [R1+0x2e0], R44 ;  /* 0x0002e02c01007387 */ /* 0x000fe80000100a00 */
[----:B------:R0:W-:Y:S04]  /*423c0*/  STL.64 [R1+0x2e8], R46 ;  /* 0x0002e82e01007387 */ /* 0x0001e80000100a00 */
[----:B0-----:R-:W4:Y:S04]  /*423d0*/  LDL.LU.64 R46, [R1+0x3210] ;  /* 0x00321000012e7983 */ /* 0x001f280000300a00 */
[----:B------:R-:W4:Y:S01]  /*423e0*/  LDL.LU.64 R44, [R1+0x3208] ;  /* 0x00320800012c7983 */ /* 0x000f220000300a00 */
[----:B------:R-:W-:Y:S01]  /*423f0*/  F2FP.F16.E4M3.UNPACK_B R16, R16 ;  /* 0x00000010ff10723e */ /* 0x000fe200020006ff */
[----:B------:R-:W-:Y:S01]  /*42400*/  HMMA.16816.F32 R40, R40, R2, R8 ;  /* 0x000000022828723c */ /* 0x000fe20000001808 */
[----:B------:R-:W-:Y:S01]  /*42410*/  F2FP.F16.E4M3.UNPACK_B R17, R17 ;  /* 0x00000011ff11723e */ /* 0x000fe200020006ff */
[----:B------:R-:W4:Y:S01]  /*42420*/  LDL.LU.64 R10, [R1+0x3200] ;  /* 0x00320000010a7983 */ /* 0x000f220000300a00 */
[----:B------:R-:W-:-:S02]  /*42430*/  F2FP.F16.E4M3.UNPACK_B R18, R18 ;  /* 0x00000012ff12723e */ /* 0x000fc400020006ff */
[----:B------:R-:W-:Y:S01]  /*42440*/  F2FP.F16.E4M3.UNPACK_B R19, R19 ;  /* 0x00000013ff13723e */ /* 0x000fe200020006ff */
[----:B------:R-:W4:-:S15]  /*42450*/  LDL.LU.64 R8, [R1+0x31f8] ;  /* 0x0031f80001087983 */ /* 0x000f1e0000300a00 */
[----:B------:R-:W-:-:S02]  /*42460*/  NOP ;  /* 0x0000000000007918 */ /* 0x000fc40000000000 */
[----:B------:R0:W-:Y:S04]  /*42470*/  STL.64 [R1+0x2b0], R40 ;  /* 0x0002b02801007387 */ /* 0x0001e80000100a00 */
[----:B------:R1:W-:Y:S04]  /*42480*/  STL.64 [R1+0x2b8], R42 ;  /* 0x0002b82a01007387 */ /* 0x0003e80000100a00 */
[----:B0-----:R-:W4:Y:S04]  /*42490*/  LDL.LU R40, [R1+0x100] ;  /* 0x0001000001287983 */ /* 0x001f280000300800 */
[----:B------:R-:W4:Y:S01]  /*424a0*/  LDL.LU R41, [R1+0x104] ;  /* 0x0001040001297983 */ /* 0x000f220000300800 */
[----:B-1----:R-:W-:-:S03]  /*424b0*/  IMAD.MOV.U32 R43, RZ, RZ, R48 ;  /* 0x000000ffff2b7224 */ /* 0x002fc600078e0030 */
[----:B------:R-:W4:Y:S04]  /*424c0*/  LDL.LU R42, [R1+0x108] ;  /* 0x00010800012a7983 */ /* 0x000f280000300800 */
[----:B------:R-:W4:Y:S01]  /*424d0*/  LDL.LU R48, [R1+0x31f0] ;  /* 0x0031f00001307983 */ /* 0x000f220000300800 */
[C---:B---3--:R-:W-:Y:S06]  /*424e0*/  HMMA.16816.F32 R28, R16.reuse, R36, R28 ;  /* 0x00000024101c723c */ /* 0x048fec000000181c */
[C---:B--2---:R-:W-:Y:S06]  /*424f0*/  HMMA.16816.F32 R56, R16.reuse, R38, R56 ;  /* 0x000000261038723c */ /* 0x044fec0000001838 */
[----:B----4-:R-:W-:Y:S11]  /*42500*/  HMMA.16816.F32 R24, R16, R44, R24 ;  /* 0x0000002c1018723c */ /* 0x010ff60000001818 */
[----:B------:R-:W-:Y:S04]  /*42510*/  STL.64 [R1+0x210], R28 ;  /* 0x0002101c01007387 */ /* 0x000fe80000100a00 */
[----:B------:R0:W-:Y:S04]  /*42520*/  STL.64 [R1+0x218], R30 ;  /* 0x0002181e01007387 */ /* 0x0001e80000100a00 */
[----:B0-----:R-:W2:Y:S04]  /*42530*/  LDL.LU.64 R30, [R1+0x31e8] ;  /* 0x0031e800011e7983 */ /* 0x001ea80000300a00 */
[----:B------:R-:W2:Y:S04]  /*42540*/  LDL.LU.64 R28, [R1+0x31e0] ;  /* 0x0031e000011c7983 */ /* 0x000ea80000300a00 */
[----:B------:R-:W-:Y:S04]  /*42550*/  STL.64 [R1+0x1f0], R24 ;  /* 0x0001f01801007387 */ /* 0x000fe80000100a00 */
[----:B------:R0:W-:Y:S04]  /*42560*/  STL.64 [R1+0x1f8], R26 ;  /* 0x0001f81a01007387 */ /* 0x0001e80000100a00 */
[----:B0-----:R-:W3:Y:S04]  /*42570*/  LDL.LU.64 R26, [R1+0x31d8] ;  /* 0x0031d800011a7983 */ /* 0x001ee80000300a00 */
[----:B------:R-:W3:Y:S04]  /*42580*/  LDL.LU.64 R24, [R1+0x31d0] ;  /* 0x0031d00001187983 */ /* 0x000ee80000300a00 */
[----:B------:R-:W-:Y:S04]  /*42590*/  STL.64 [R1+0x1d0], R56 ;  /* 0x0001d03801007387 */ /* 0x000fe80000100a00 */
[----:B------:R0:W-:Y:S04]  /*425a0*/  STL.64 [R1+0x1d8], R58 ;  /* 0x0001d83a01007387 */ /* 0x0001e80000100a00 */
[----:B0-----:R-:W4:Y:S04]  /*425b0*/  LDL.LU.64 R58, [R1+0x31c8] ;  /* 0x0031c800013a7983 */ /* 0x001f280000300a00 */
[----:B------:R-:W4:Y:S01]  /*425c0*/  LDL.LU.64 R56, [R1+0x31c0] ;  /* 0x0031c00001387983 */ /* 0x000f220000300a00 */
[----:B------:R-:W-:-:S02]  /*425d0*/  IMAD R20, R20, 0x100, R50 ;  /* 0x0000010014147824 */ /* 0x000fc400078e0232 */
[----:B------:R-:W-:Y:S01]  /*425e0*/  IMAD R21, R21, 0x100, R51 ;  /* 0x0000010015157824 */ /* 0x000fe200078e0233 */
[----:B----4-:R-:W-:-:S15]  /*425f0*/  HMMA.16816.F32 R56, R16, R14, R56 ;  /* 0x0000000e1038723c */ /* 0x010fde0000001838 */
[----:B------:R-:W-:-:S08]  /*42600*/  NOP ;  /* 0x0000000000007918 */ /* 0x000fd00000000000 */
[----:B------:R0:W-:Y:S04]  /*42610*/  STL.64 [R1+0x1a0], R56 ;  /* 0x0001a03801007387 */ /* 0x0001e80000100a00 */
[----:B------:R1:W-:Y:S01]  /*42620*/  STL.64 [R1+0x1a8], R58 ;  /* 0x0001a83a01007387 */ /* 0x0003e20000100a00 */
[----:B0-----:R-:W-:-:S03]  /*42630*/  IMAD.MOV.U32 R56, RZ, RZ, R49 ;  /* 0x000000ffff387224 */ /* 0x001fc600078e0031 */
[----:B------:R-:W4:Y:S04]  /*42640*/  LDL.LU R49, [R1+0x31b8] ;  /* 0x0031b80001317983 */ /* 0x000f280000300800 */
[----:B------:R-:W2:Y:S04]  /*42650*/  LDL.LU R57, [R1+0x94] ;  /* 0x0000940001397983 */ /* 0x000ea80000300800 */
[----:B-1----:R-:W2:Y:S04]  /*42660*/  LDL.LU R58, [R1+0x98] ;  /* 0x00009800013a7983 */ /* 0x002ea80000300800 */
[----:B------:R-:W2:Y:S04]  /*42670*/  LDL.LU R59, [R1+0x9c] ;  /* 0x00009c00013b7983 */ /* 0x000ea80000300800 */
[----:B------:R-:W4:Y:S04]  /*42680*/  LDL.LU R50, [R1+0x31b4] ;  /* 0x0031b40001327983 */ /* 0x000f280000300800 */
[----:B------:R-:W4:Y:S01]  /*42690*/  LDL.LU R51, [R1+0x31b0] ;  /* 0x0031b00001337983 */ /* 0x000f220000300800 */
[----:B------:R-:W-:-:S02]  /*426a0*/  IMAD R22, R22, 0x100, R54 ;  /* 0x0000010016167824 */ /* 0x000fc400078e0236 */
[----:B------:R-:W-:Y:S01]  /*426b0*/  IMAD R23, R23, 0x100, R55 ;  /* 0x0000010017177824 */ /* 0x000fe200078e0237 */
[----:B----4-:R-:W-:-:S15]  /*426c0*/  HMMA.16816.F32 R48, R16, R12, R48 ;  /* 0x0000000c1030723c */ /* 0x010fde0000001830 */
[----:B------:R-:W-:-:S08]  /*426d0*/  NOP ;  /* 0x0000000000007918 */ /* 0x000fd00000000000 */
[----:B------:R0:W-:Y:S04]  /*426e0*/  STL.64 [R1+0x160], R48 ;  /* 0x0001603001007387 */ /* 0x0001e80000100a00 */
[----:B------:R1:W-:Y:S04]  /*426f0*/  STL.64 [R1+0x168], R50 ;  /* 0x0001683201007387 */ /* 0x0003e80000100a00 */
[----:B0-----:R-:W4:Y:S04]  /*42700*/  LDL.LU R48, [R1+0xa0] ;  /* 0x0000a00001307983 */ /* 0x001f280000300800 */
[----:B------:R-:W4:Y:S04]  /*42710*/  LDL.LU R49, [R1+0xa4] ;  /* 0x0000a40001317983 */ /* 0x000f280000300800 */
[----:B-1----:R-:W4:Y:S04]  /*42720*/  LDL.LU R50, [R1+0xa8] ;  /* 0x0000a80001327983 */ /* 0x002f280000300800 */
[----:B------:R-:W4:Y:S04]  /*42730*/  LDL.LU R51, [R1+0xac] ;  /* 0x0000ac0001337983 */ /* 0x000f280000300800 */
[----:B------:R-:W4:Y:S04]  /*42740*/  LDL.LU R54, [R1+0x31ac] ;  /* 0x0031ac0001367983 */ /* 0x000f280000300800 */
[----:B------:R-:W4:Y:S01]  /*42750*/  LDL.LU R55, [R1+0x31a8] ;  /* 0x0031a80001377983 */ /* 0x000f220000300800 */
[----:B------:R-:W-:-:S02]  /*42760*/  F2FP.F16.E4M3.UNPACK_B R20, R20 ;  /* 0x00000014ff14723e */ /* 0x000fc400020006ff */
[----:B------:R-:W-:Y:S02]  /*42770*/  F2FP.F16.E4M3.UNPACK_B R21, R21 ;  /* 0x00000015ff15723e */ /* 0x000fe400020006ff */
[----:B------:R-:W-:Y:S02]  /*42780*/  F2FP.F16.E4M3.UNPACK_B R22, R22 ;  /* 0x00000016ff16723e */ /* 0x000fe400020006ff */
[----:B------:R-:W-:Y:S01]  /*42790*/  F2FP.F16.E4M3.UNPACK_B R23, R23 ;  /* 0x00000017ff17723e */ /* 0x000fe200020006ff */
[----:B--2---:R-:W-:Y:S06]  /*427a0*/  HMMA.16816.F32 R56, R16, R4, R56 ;  /* 0x000000041038723c */ /* 0x004fec0000001838 */
[C---:B---3--:R-:W-:Y:S06]  /*427b0*/  HMMA.16816.F32 R24, R20.reuse, R36, R24 ;  /* 0x000000241418723c */ /* 0x048fec0000001818 */
[----:B------:R-:W-:Y:S06]  /*427c0*/  HMMA.16816.F32 R8, R20, R38, R8 ;  /* 0x000000261408723c */ /* 0x000fec0000001808 */
[----:B----4-:R-:W-:-:S15]  /*427d0*/  HMMA.16816.F32 R48, R16, R6, R48 ;  /* 0x000000061030723c */ /* 0x010fde0000001830 */
[----:B------:R-:W-:-:S08]  /*427e0*/  NOP ;  /* 0x0000000000007918 */ /* 0x000fd00000000000 */
[----:B------:R-:W-:Y:S04]  /*427f0*/  STL.64 [R1+0x150], R48 ;  /* 0x0001503001007387 */ /* 0x000fe80000100a00 */
[----:B------:R0:W-:Y:S02]  /*42800*/  STL.64 [R1+0x158], R50 ;  /* 0x0001583201007387 */ /* 0x0001e40000100a00 */
[----:B0-----:R-:W-:Y:S06]  /*42810*/  HMMA.16816.F32 R48, R16, R2, R52 ;  /* 0x000000021030723c */ /* 0x001fec0000001834 */
[----:B------:R-:W-:Y:S01]  /*42820*/  HMMA.16816.F32 R16, R20, R44, R28 ;  /* 0x0000002c1410723c */ /* 0x000fe2000000181c */
[----:B------:R-:W-:Y:S04]  /*42830*/  STL.64 [R1+0x130], R56 ;  /* 0x0001303801007387 */ /* 0x000fe80000100a00 */
[----:B------:R-:W-:-:S12]  /*42840*/  STL.64 [R1+0x138], R58 ;  /* 0x0001383a01007387 */ /* 0x000fd80000100a00 */
[----:B------:R-:W-:Y:S04]  /*42850*/  STL.64 [R1+0x110], R48 ;  /* 0x0001103001007387 */ /* 0x000fe80000100a00 */
[----:B------:R-:W-:Y:S04]  /*42860*/  STL.64 [R1+0x118], R50 ;  /* 0x0001183201007387 */ /* 0x000fe80000100a00 */
[----:B------:R-:W-:Y:S04]  /*42870*/  STL.64 [R1+0x3150], R46 ;  /* 0x0031502e01007387 */ /* 0x000fe80000100a00 */
[----:B------:R-:W-:Y:S04]  /*42880*/  STL.64 [R1+0xf0], R24 ;  /* 0x0000f01801007387 */ /* 0x000fe80000100a00 */
[----:B------:R-:W-:Y:S04]  /*42890*/  STL.64 [R1+0xf8], R26 ;  /* 0x0000f81a01007387 */ /* 0x000fe80000100a00 */
[----:B------:R-:W-:Y:S04]  /*428a0*/  STL.64 [R1+0x3148], R44 ;  /* 0x0031482c01007387 */ /* 0x000fe80000100a00 */
[----:B------:R-:W-:Y:S04]  /*428b0*/  STL.64 [R1+0xe0], R16 ;  /* 0x0000e01001007387 */ /* 0x000fe80000100a00 */
[----:B------:R0:W-:Y:S02]  /*428c0*/  STL.64 [R1+0xe8], R18 ;  /* 0x0000e81201007387 */ /* 0x0001e40000100a00 */
[----:B0-----:R-:W-:Y:S02]  /*428d0*/  HMMA.16816.F32 R16, R20, R14, R40 ;  /* 0x0000000e1410723c */ /* 0x001fe40000001828 */
[----:B------:R-:W-:Y:S04]  /*428e0*/  STL.64 [R1+0x3160], R38 ;  /* 0x0031602601007387 */ /* 0x000fe80000100a00 */
[----:B------:R-:W-:Y:S04]  /*428f0*/  STL.64 [R1+0x3158], R36 ;  /* 0x0031582401007387 */ /* 0x000fe80000100a00 */
[----:B------:R-:W-:Y:S04]  /*42900*/  STL.64 [R1+0x90], R8 ;  /* 0x0000900801007387 */ /* 0x000fe80000100a00 */
[----:B------:R-:W-:Y:S09]  /*42910*/  STL.64 [R1+0x98], R10 ;  /* 0x0000980a01007387 */ /* 0x000ff20000100a00 */
[----:B------:R0:W-:Y:S04]  /*42920*/  STL.64 [R1+0x80], R16 ;  /* 0x0000801001007387 */ /* 0x0001e80000100a00 */
[----:B------:R1:W-:Y:S04]  /*42930*/  STL.64 [R1+0x88], R18 ;  /* 0x0000881201007387 */ /* 0x0003e80000100a00 */
[----:B0-----:R-:W2:Y:S01]  /*42940*/  LDL.LU R16, [R1+0x200] ;  /* 0x0002000001107983 */ /* 0x001ea20000300800 */
[----:B------:R-:W-:-:S02]  /*42950*/  IMAD.MOV.U32 R17, RZ, RZ, R0 ;  /* 0x000000ffff117224 */ /* 0x000fc400078e0000 */
[----:B-1----:R-:W-:Y:S01]  /*42960*/  IMAD.MOV.U32 R18, RZ, RZ, R61 ;  /* 0x000000ffff127224 */ /* 0x002fe200078e003d */
[----:B------:R-:W3:Y:S01]  /*42970*/  LDL.LU R0, [R1+0x31a4] ;  /* 0x0031a40001007983 */ /* 0x000ee20000300800 */
[----:B------:R-:W-:-:S03]  /*42980*/  IMAD.MOV.U32 R19, RZ, RZ, R60 ;  /* 0x000000ffff137224 */ /* 0x000fc600078e003c */
[----:B------:R-:W4:Y:S04]  /*42990*/  LDL.LU R61, [R1+0x31a0] ;  /* 0x0031a000013d7983 */ /* 0x000f280000300800 */
[----:B------:R-:W3:Y:S04]  /*429a0*/  LDL.LU R60, [R1+0x319c] ;  /* 0x00319c00013c7983 */ /* 0x000ee80000300800 */
[----:B------:R-:W-:Y:S04]  /*429b0*/  STL.64 [R1+0x3170], R18 ;  /* 0x0031701201007387 */ /* 0x000fe80000100a00 */
[----:B--2---:R-:W-:Y:S04]  /*429c0*/  STL.64 [R1+0x3168], R16 ;  /* 0x0031681001007387 */ /* 0x004fe80000100a00 */
[----:B------:R-:W2:Y:S04]  /*429d0*/  LDL.LU R24, [R1+0x1e0] ;  /* 0x0001e00001187983 */ /* 0x000ea80000300800 */
[----:B------:R-:W2:Y:S04]  /*429e0*/  LDL.LU R25, [R1+0x1e4] ;  /* 0x0001e40001197983 */ /* 0x000ea80000300800 */
[----:B------:R-:W2:Y:S04]  /*429f0*/  LDL.LU R26, [R1+0x1e8] ;  /* 0x0001e800011a7983 */ /* 0x000ea80000300800 */
[----:B------:R-:W2:Y:S01]  /*42a00*/  LDL.LU R27, [R1+0x1ec] ;  /* 0x0001ec00011b7983 */ /* 0x000ea20000300800 */
[----:B---3--:R-:W-:-:S02]  /*42a10*/  IMAD.MOV.U32 R28, RZ, RZ, R60 ;  /* 0x000000ffff1c7224 */ /* 0x008fc400078e003c */
[----:B----4-:R-:W-:Y:S02]  /*42a20*/  IMAD.MOV.U32 R29, RZ, RZ, R61 ;  /* 0x000000ffff1d7224 */ /* 0x010fe400078e003d */
[----:B------:R-:W-:Y:S01]  /*42a30*/  IMAD.MOV.U32 R31, RZ, RZ, R0 ;  /* 0x000000ffff1f7224 */ /* 0x000fe200078e0000 */
[----:B--2---:R-:W-:Y:S04]  /*42a40*/  STL.64 [R1+0x3180], R26 ;  /* 0x0031801a01007387 */ /* 0x004fe80000100a00 */
[----:B------:R0:W-:Y:S04]  /*42a50*/  STL.64 [R1+0x3178], R24 ;  /* 0x0031781801007387 */ /* 0x0001e80000100a00 */
[----:B------:R-:W2:Y:S04]  /*42a60*/  LDL.LU R60, [R1+0x3198] ;  /* 0x00319800013c7983 */ /* 0x000ea80000300800 */
[----:B------:R-:W3:Y:S04]  /*42a70*/  LDL.LU R61, [R1+0x3194] ;  /* 0x00319400013d7983 */ /* 0x000ee80000300800 */
[----:B------:R-:W4:Y:S04]  /*42a80*/  LDL.LU R30, [R1+0x1c8] ;  /* 0x0001c800011e7983 */ /* 0x000f280000300800 */
[----:B------:R-:W4:Y:S01]  /*42a90*/  LDL.LU R0, [R1+0x3190] ;  /* 0x0031900001007983 */ /* 0x000f220000300800 */
[----:B------:R-:W-:-:S03]  /*42aa0*/  IMAD R8, R33, 0x100, R32 ;  /* 0x0000010021087824 */ /* 0x000fc600078e0220 */
[----:B------:R-:W4:Y:S04]  /*42ab0*/  LDL.LU R44, [R1+0x190] ;  /* 0x00019000012c7983 */ /* 0x000f280000300800 */
[----:B------:R-:W4:Y:S01]  /*42ac0*/  LDL.LU R45, [R1+0x194] ;  /* 0x00019400012d7983 */ /* 0x000f220000300800 */
[----:B------:R-:W-:Y:S02]  /*42ad0*/  IMAD R9, R35, 0x100, R34 ;  /* 0x0000010023097824 */ /* 0x000fe400078e0222 */
[----:B--2---:R-:W-:Y:S02]  /*42ae0*/  IMAD.MOV.U32 R46, RZ, RZ, R60 ;  /* 0x000000ffff2e7224 */ /* 0x004fe400078e003c */
[----:B------:R-:W2:Y:S01]  /*42af0*/  LDL.LU R60, [R1+0x318c] ;  /* 0x00318c00013c7983 */ /* 0x000ea20000300800 */
[----:B---3--:R-:W-:-:S03]  /*42b00*/  IMAD.MOV.U32 R47, RZ, RZ, R61 ;  /* 0x000000ffff2f7224 */ /* 0x008fc600078e003d */
[----:B------:R-:W3:Y:S04]  /*42b10*/  LDL.LU R61, [R1+0x3188] ;  /* 0x00318800013d7983 */ /* 0x000ee80000300800 */
[----:B------:R-:W3:Y:S04]  /*42b20*/  LDL.LU R32, [R1+0x120] ;  /* 0x0001200001207983 */ /* 0x000ee80000300800 */
[----:B------:R-:W3:Y:S04]  /*42b30*/  LDL.LU R33, [R1+0x124] ;  /* 0x0001240001217983 */ /* 0x000ee80000300800 */
[----:B------:R-:W3:Y:S04]  /*42b40*/  LDL.LU R34, [R1+0x128] ;  /* 0x0001280001227983 */ /* 0x000ee80000300800 */
[----:B------:R-:W3:Y:S04]  /*42b50*/  LDL.LU R35, [R1+0x12c] ;  /* 0x00012c0001237983 */ /* 0x000ee80000300800 */
[----:B------:R-:W3:Y:S04]  /*42b60*/  LDL.LU R36, [R1+0x170] ;  /* 0x0001700001247983 */ /* 0x000ee80000300800 */
[----:B------:R-:W3:Y:S01]  /*42b70*/  LDL.LU R37, [R1+0x174] ;  /* 0x0001740001257983 */ /* 0x000ee20000300800 */
[----:B----4-:R-:W-:-:S03]  /*42b80*/  IMAD.MOV.U32 R39, RZ, RZ, R0 ;  /* 0x000000ffff277224 */ /* 0x010fc600078e0000 */
[----:B------:R-:W4:Y:S04]  /*42b90*/  LDL.LU R38, [R1+0x178] ;  /* 0x0001780001267983 */ /* 0x000f280000300800 */
[----:B------:R-:W4:Y:S04]  /*42ba0*/  LDL.LU R11, [R1+0xb00] ;  /* 0x000b0000010b7983 */ /* 0x000f280000300800 */
[----:B------:R-:W4:Y:S04]  /*42bb0*/  LDL.LU R52, [R1+0xafc] ;  /* 0x000afc0001347983 */ /* 0x000f280000300800 */
[----:B------:R-:W4:Y:S04]  /*42bc0*/  LDL.LU R53, [R1+0xb08] ;  /* 0x000b080001357983 */ /* 0x000f280000300800 */
[----:B------:R-:W4:Y:S04]  /*42bd0*/  LDL.LU R0, [R1+0xb04] ;  /* 0x000b040001007983 */ /* 0x000f280000300800 */
        /* <DEDUP_REMOVED lines=12> */
[----:B--2---:R-:W-:-:S02]  /*42ca0*/  IMAD.MOV.U32 R19, RZ, RZ, R60 ;  /* 0x000000ffff137224 */ /* 0x004fc400078e003c */
[----:B---3--:R-:W-:Y:S02]  /*42cb0*/  IMAD.MOV.U32 R18, RZ, RZ, R61 ;  /* 0x000000ffff127224 */ /* 0x008fe400078e003d */
[----:B------:R-:W2:Y:S04]  /*42cc0*/  LDL.LU R61, [R1+0xb28] ;  /* 0x000b2800013d7983 */ /* 0x000ea80000300800 */
[----:B------:R-:W2:Y:S04]  /*42cd0*/  LDL.LU R60, [R1+0xb24] ;  /* 0x000b2400013c7983 */ /* 0x000ea80000300800 */
[----:B------:R-:W3:Y:S04]  /*42ce0*/  LDL.LU R56, [R1+0x220] ;  /* 0x0002200001387983 */ /* 0x000ee80000300800 */
[----:B------:R-:W3:Y:S01]  /*42cf0*/  LDL.LU R57, [R1+0x224] ;  /* 0x0002240001397983 */ /* 0x000ee20000300800 */
[C---:B------:R-:W-:Y:S03]  /*42d00*/  HMMA.16816.F32 R32, R20.reuse, R12, R32 ;  /* 0x0000000c1420723c */ /* 0x040fe60000001820 */
[----:B------:R-:W3:Y:S04]  /*42d10*/  LDL.LU R58, [R1+0x228] ;  /* 0x00022800013a7983 */ /* 0x000ee80000300800 */
[----:B------:R-:W3:Y:S04]  /*42d20*/  LDL.LU R59, [R1+0x22c] ;  /* 0x00022c00013b7983 */ /* 0x000ee80000300800 */
[----:B------:R-:W3:Y:S04]  /*42d30*/  LDL.LU R40, [R1+0x2a0] ;  /* 0x0002a00001287983 */ /* 0x000ee80000300800 */
[----:B------:R-:W3:Y:S04]  /*42d40*/  LDL.LU R41, [R1+0x2a4] ;  /* 0x0002a40001297983 */ /* 0x000ee80000300800 */
[----:B------:R-:W3:Y:S04]  /*42d50*/  LDL.LU R42, [R1+0x2a8] ;  /* 0x0002a800012a7983 */ /* 0x000ee80000300800 */
[----:B------:R-:W3:Y:S01]  /*42d60*/  LDL.LU R43, [R1+0x2ac] ;  /* 0x0002ac00012b7983 */ /* 0x000ee20000300800 */
[C---:B----4-:R-:W-:Y:S06]  /*42d70*/  HMMA.16816.F32 R24, R20.reuse, R6, R24 ;  /* 0x000000061418723c */ /* 0x050fec0000001818 */
[----:B------:R-:W-:Y:S01]  /*42d80*/  HMMA.16816.F32 R16, R20, R4, R16 ;  /* 0x000000041410723c */ /* 0x000fe20000001810 */
[----:B------:R0:W-:Y:S01]  /*42d90*/  STL.64 [R1+0x70], R32 ;  /* 0x0000702001007387 */ /* 0x0001e20000100a00 */
[----:B------:R-:W-:-:S03]  /*42da0*/  IMAD R10, R52, 0x100, R11 ;  /* 0x00000100340a7824 */ /* 0x000fc600078e020b */
[----:B------:R1:W-:Y:S01]  /*42db0*/  STL.64 [R1+0x78], R34 ;  /* 0x0000782201007387 */ /* 0x0003e20000100a00 */
[----:B------:R-:W-:-:S03]  /*42dc0*/  IMAD R11, R0, 0x100, R53 ;  /* 0x00000100000b7824 */ /* 0x000fc600078e0235 */
[----:B0-----:R-:W4:Y:S04]  /*42dd0*/  LDL.LU R32, [R1+0x290] ;  /* 0x0002900001207983 */ /* 0x001f280000300800 */
[----:B------:R-:W4:Y:S05]  /*42de0*/  LDL.LU R33, [R1+0x294] ;  /* 0x0002940001217983 */ /* 0x000f2a0000300800 */
[----:B------:R-:W-:Y:S01]  /*42df0*/  IMAD.MOV.U32 R0, RZ, RZ, R27 ;  /* 0x000000ffff007224 */ /* 0x000fe200078e001b */
[----:B-1----:R-:W4:Y:S04]  /*42e00*/  LDL.LU R34, [R1+0x298] ;  /* 0x0002980001227983 */ /* 0x002f280000300800 */
[----:B------:R-:W4:Y:S04]  /*42e10*/  LDL.LU R35, [R1+0x29c] ;  /* 0x00029c0001237983 */ /* 0x000f280000300800 */
[----:B------:R-:W-:Y:S04]  /*42e20*/  STL.64 [R1+0xd0], R24 ;  /* 0x0000d01801007387 */ /* 0x000fe80000100a00 */
[----:B------:R0:W-:Y:S01]  /*42e30*/  STL [R1+0xd8], R26 ;  /* 0x0000d81a01007387 */ /* 0x0001e20000100800 */
[----:B------:R-:W-:Y:S03]  /*42e40*/  HMMA.16816.F32 R20, R20, R2, R36 ;  /* 0x000000021414723c */ /* 0x000fe60000001824 */
[----:B0-----:R-:W3:Y:S04]  /*42e50*/  LDL.LU.64 R26, [R1+0x3180] ;  /* 0x00318000011a7983 */ /* 0x001ee80000300a00 */
[----:B------:R-:W3:Y:S04]  /*42e60*/  LDL.LU.64 R24, [R1+0x3178] ;  /* 0x0031780001187983 */ /* 0x000ee80000300a00 */
[----:B------:R-:W-:Y:S04]  /*42e70*/  STL [R1+0x3078], R0 ;  /* 0x0030780001007387 */ /* 0x000fe80000100800 */
        /* <DEDUP_REMOVED lines=21> */
[----:B------:R-:W3:Y:S01]  /*42fd0*/  LDL.LU.64 R44, [R1+0x3148] ;  /* 0x00314800012c7983 */ /* 0x000ee20000300a00 */
[C---:B----4-:R-:W-:Y:S06]  /*42fe0*/  HMMA.16816.F32 R28, R8.reuse, R38, R28 ;  /* 0x00000026081c723c */ /* 0x050fec000000181c */
[----:B--2---:R-:W-:Y:S01]  /*42ff0*/  HMMA.16816.F32 R16, R8, R12, R16 ;  /* 0x0000000c0810723c */ /* 0x004fe20000001810 */
[----:B------:R-:W-:-:S02]  /*43000*/  IMAD R52, R55, 0x100, R54 ;  /* 0x0000010037347824 */ /* 0x000fc400078e0236 */
[----:B------:R-:W-:Y:S02]  /*43010*/  IMAD R55, R60, 0x100, R61 ;  /* 0x000001003c377824 */ /* 0x000fe400078e023d */
[----:B------:R-:W-:Y:S02]  /*43020*/  IMAD R53, R49, 0x100, R48 ;  /* 0x0000010031357824 */ /* 0x000fe400078e0230 */
[----:B------:R-:W-:Y:S01]  /*43030*/  IMAD R54, R51, 0x100, R50 ;  /* 0x0000010033367824 */ /* 0x000fe200078e0232 */
[----:B---3--:R-:W-:-:S15]  /*43040*/  HMMA.16816.F32 R20, R8, R44, R20 ;  /* 0x0000002c0814723c */ /* 0x008fde0000001814 */
[----:B------:R-:W-:-:S08]  /*43050*/  NOP ;  /* 0x0000000000007918 */ /* 0x000fd00000000000 */
[----:B------:R-:W-:Y:S04]  /*43060*/  STL.64 [R1+0x40], R20 ;  /* 0x0000401401007387 */ /* 0x000fe80000100a00 */
[----:B------:R0:W-:Y:S02]  /*43070*/  STL.64 [R1+0x48], R22 ;  /* 0x0000481601007387 */ /* 0x0001e40000100a00 */
[----:B0-----:R-:W-:Y:S02]  /*43080*/  HMMA.16816.F32 R20, R8, R14, R24 ;  /* 0x0000000e0814723c */ /* 0x001fe40000001818 */
[----:B------:R-:W-:Y:S04]  /*43090*/  STL.64 [R1+0x30], R28 ;  /* 0x0000301c01007387 */ /* 0x000fe80000100a00 */
[----:B------:R-:W-:-:S15]  /*430a0*/  STL.64 [R1+0x38], R30 ;  /* 0x0000381e01007387 */ /* 0x000fde0000100a00 */
[----:B------:R-:W-:-:S02]  /*430b0*/  NOP ;  /* 0x0000000000007918 */ /* 0x000fc40000000000 */
[----:B------:R-:W-:Y:S04]  /*430c0*/  STL.64 [R1+0x10], R20 ;  /* 0x0000101401007387 */ /* 0x000fe80000100a00 */
[----:B------:R0:W-:Y:S04]  /*430d0*/  STL.64 [R1+0x18], R22 ;  /* 0x0000181601007387 */ /* 0x0001e80000100a00 */
[----:B------:R-:W-:Y:S04]  /*430e0*/  STL.64 [R1], R16 ;  /* 0x0000001001007387 */ /* 0x000fe80000100a00 */
[----:B------:R1:W-:Y:S01]  /*430f0*/  STL.64 [R1+0x8], R18 ;  /* 0x0000081201007387 */ /* 0x0003e20000100a00 */
[C---:B0-----:R-:W-:Y:S06]  /*43100*/  HMMA.16816.F32 R20, R8.reuse, R6, R56 ;  /* 0x000000060814723c */ /* 0x041fec0000001838 */
[C---:B-1----:R-:W-:Y:S06]  /*43110*/  HMMA.16816.F32 R16, R8.reuse, R4, R40 ;  /* 0x000000040810723c */ /* 0x042fec0000001828 */
[----:B------:R-:W-:Y:S11]  /*43120*/  HMMA.16816.F32 R8, R8, R2, R32 ;  /* 0x000000020808723c */ /* 0x000ff60000001820 */
[----:B------:R-:W-:Y:S04]  /*43130*/  STL.64 [R1+0xb0], R20 ;  /* 0x0000b01401007387 */ /* 0x000fe80000100a00 */
[----:B------:R-:W-:Y:S03]  /*43140*/  STL.64 [R1+0xb8], R22 ;  /* 0x0000b81601007387 */ /* 0x000fe60000100a00 */
[----:B------:R-:W-:-:S02]  /*43150*/  IMAD.MOV.U32 R60, RZ, RZ, R19 ;  /* 0x000000ffff3c7224 */ /* 0x000fc400078e0013 */
[----:B------:R-:W-:Y:S01]  /*43160*/  IMAD.MOV.U32 R61, RZ, RZ, R18 ;  /* 0x000000ffff3d7224 */ /* 0x000fe200078e0012 */
[----:B------:R-:W-:Y:S04]  /*43170*/  STL.64 [R1+0xa0], R16 ;  /* 0x0000a01001007387 */ /* 0x000fe80000100a00 */
[----:B------:R-:W-:Y:S04]  /*43180*/  STL [R1+0x3090], R60 ;  /* 0x0030903c01007387 */ /* 0x000fe80000100800 */
[----:B------:R-:W-:Y:S04]  /*43190*/  STL [R1+0x307c], R61 ;  /* 0x00307c3d01007387 */ /* 0x000fe80000100800 */
[----:B------:R-:W2:Y:S04]  /*431a0*/  LDL.LU R48, [R1+0x270] ;  /* 0x0002700001307983 */ /* 0x000ea80000300800 */
[----:B------:R0:W-:Y:S04]  /*431b0*/  STL.64 [R1+0x20], R8 ;  /* 0x0000200801007387 */ /* 0x0001e80000100a00 */
[----:B------:R1:W-:Y:S04]  /*431c0*/  STL.64 [R1+0x28], R10 ;  /* 0x0000280a01007387 */ /* 0x0003e80000100a00 */
[----:B------:R-:W2:Y:S04]  /*431d0*/  LDL.LU R49, [R1+0x274] ;  /* 0x0002740001317983 */ /* 0x000ea80000300800 */
[----:B------:R-:W2:Y:S04]  /*431e0*/  LDL.LU R50, [R1+0x278] ;  /* 0x0002780001327983 */ /* 0x000ea80000300800 */
[----:B------:R-:W2:Y:S04]  /*431f0*/  LDL.LU R51, [R1+0x27c] ;  /* 0x00027c0001337983 */ /* 0x000ea80000300800 */
[----:B------:R-:W3:Y:S04]  /*43200*/  LDL.LU R56, [R1+0x280] ;  /* 0x0002800001387983 */ /* 0x000ee80000300800 */
[----:B------:R-:W3:Y:S04]  /*43210*/  LDL.LU R57, [R1+0x284] ;  /* 0x0002840001397983 */ /* 0x000ee80000300800 */
[----:B------:R-:W3:Y:S04]  /*43220*/  LDL.LU R58, [R1+0x288] ;  /* 0x00028800013a7983 */ /* 0x000ee80000300800 */
[----:B------:R-:W3:Y:S04]  /*43230*/  LDL.LU R59, [R1+0x28c] ;  /* 0x00028c00013b7983 */ /* 0x000ee80000300800 */
        /* <DEDUP_REMOVED lines=26> */
[----:B------:R-:W-:-:S02]  /*433e0*/  F2FP.F16.E4M3.UNPACK_B R52, R52 ;  /* 0x00000034ff34723e */ /* 0x000fc400020006ff */
[----:B------:R-:W-:Y:S02]  /*433f0*/  F2FP.F16.E4M3.UNPACK_B R53, R53 ;  /* 0x00000035ff35723e */ /* 0x000fe400020006ff */
[----:B------:R-:W-:Y:S02]  /*43400*/  F2FP.F16.E4M3.UNPACK_B R54, R54 ;  /* 0x00000036ff36723e */ /* 0x000fe400020006ff */
[----:B------:R-:W-:Y:S01]  /*43410*/  F2FP.F16.E4M3.UNPACK_B R55, R55 ;  /* 0x00000037ff37723e */ /* 0x000fe200020006ff */
[----:B------:R-:W-:Y:S01]  /*43420*/  IMAD.MOV.U32 R30, RZ, RZ, R47 ;  /* 0x000000ffff1e7224 */ /* 0x000fe200078e002f */
[----:B------:R-:W4:Y:S01]  /*43430*/  LDL.LU R28, [R1+0x2d0] ;  /* 0x0002d000011c7983 */ /* 0x000f220000300800 */
[----:B------:R-:W-:-:S03]  /*43440*/  IMAD.MOV.U32 R31, RZ, RZ, R46 ;  /* 0x000000ffff1f7224 */ /* 0x000fc600078e002e */
[----:B------:R-:W4:Y:S01]  /*43450*/  LDL.LU R29, [R1+0x2d4] ;  /* 0x0002d400011d7983 */ /* 0x000f220000300800 */
[C---:B--2---:R-:W-:Y:S06]  /*43460*/  HMMA.16816.F32 R48, R52.reuse, R44, R48 ;  /* 0x0000002c3430723c */ /* 0x044fec0000001830 */
[C---:B---3--:R-:W-:Y:S06]  /*43470*/  HMMA.16816.F32 R56, R52.reuse, R36, R56 ;  /* 0x000000243438723c */ /* 0x048fec0000001838 */
[C---:B----4-:R-:W-:Y:S06]  /*43480*/  HMMA.16816.F32 R44, R52.reuse, R38, R8 ;  /* 0x00000026342c723c */ /* 0x050fec0000001808 */
[C---:B------:R-:W-:Y:S11]  /*43490*/  HMMA.16816.F32 R40, R52.reuse, R14, R40 ;  /* 0x0000000e3428723c */ /* 0x040ff60000001828 */
[----:B------:R-:W-:Y:S01]  /*434a0*/  STL.64 [R1+0x2f80], R58 ;  /* 0x002f803a01007387 */ /* 0x000fe20000100a00 */
[C---:B------:R-:W-:Y:S03]  /*434b0*/  HMMA.16816.F32 R20, R52.reuse, R12, R20 ;  /* 0x0000000c3414723c */ /* 0x040fe60000001814 */
[----:B------:R-:W-:Y:S04]  /*434c0*/  STL.64 [R1+0x2f78], R56 ;  /* 0x002f783801007387 */ /* 0x000fe80000100a00 */
[----:B------:R-:W-:Y:S04]  /*434d0*/  STL.64 [R1+0x2f90], R50 ;  /* 0x002f903201007387 */ /* 0x000fe80000100a00 */
[----:B------:R0:W-:Y:S01]  /*434e0*/  STL.64 [R1+0x2f88], R48 ;  /* 0x002f883001007387 */ /* 0x0001e20000100a00 */
[----:B------:R-:W-:Y:S03]  /*434f0*/  HMMA.16816.F32 R24, R52, R6, R24 ;  /* 0x000000063418723c */ /* 0x000fe60000001818 */
[----:B------:R-:W-:Y:S04]  /*43500*/  STL.64 [R1+0x2fa0], R46 ;  /* 0x002fa02e01007387 */ /* 0x000fe80000100a00 */
[----:B------:R1:W-:Y:S04]  /*43510*/  STL.64 [R1+0x2f98], R44 ;  /* 0x002f982c01007387 */ /* 0x0003e80000100a00 */
[----:B------:R-:W-:Y:S04]  /*43520*/  STL [R1+0x2fc4], R40 ;  /* 0x002fc42801007387 */ /* 0x000fe80000100800 */
[----:B------:R-:W-:Y:S04]  /*43530*/  STL [R1+0x2fc0], R41 ;  /* 0x002fc02901007387 */ /* 0x000fe80000100800 */
[----:B------:R-:W-:Y:S04]  /*43540*/  STL [R1+0x2fac], R42 ;  /* 0x002fac2a01007387 */ /* 0x000fe80000100800 */
[----:B------:R-:W-:Y:S01]  /*43550*/  STL [R1+0x2fa8], R43 ;  /* 0x002fa82b01007387 */ /* 0x000fe20000100800 */
[----:B------:R-:W-:-:S03]  /*43560*/  IMAD R37, R33, 0x100, R32 ;  /* 0x0000010021257824 */ /* 0x000fc600078e0220 */
[----:B------:R-:W-:Y:S04]  /*43570*/  STL.64 [R1+0x2fb8], R22 ;  /* 0x002fb81601007387 */ /* 0x000fe80000100a00 */
[----:B------:R-:W-:Y:S01]  /*43580*/  STL.64 [R1+0x2fb0], R20 ;  /* 0x002fb01401007387 */ /* 0x000fe20000100a00 */
[----:B------:R-:W-:-:S03]  /*43590*/  IMAD R38, R35, 0x100, R34 ;  /* 0x0000010023267824 */ /* 0x000fc600078e0222 */
[----:B------:R-:W-:Y:S04]  /*435a0*/  STL.64 [R1+0x2fd0], R26 ;  /* 0x002fd01a01007387 */ /* 0x000fe80000100a00 */
[----:B------:R-:W-:Y:S04]  /*435b0*/  STL.64 [R1+0x2fc8], R24 ;  /* 0x002fc81801007387 */ /* 0x000fe80000100a00 */
        /* <DEDUP_REMOVED lines=12> */
[----:B------:R-:W3:Y:S04]  /*43680*/  LDL.LU R15, [R1+0x4e8] ;  /* 0x0004e800010f7983 */ /* 0x000ee80000300800 */
[----:B------:R-:W3:Y:S01]  /*43690*/  LDL.LU R8, [R1+0x4ec] ;  /* 0x0004ec0001087983 */ /* 0x000ee20000300800 */
[----:B------:R-:W-:Y:S01]  /*436a0*/  IMAD R39, R17, 0x100, R16 ;  /* 0x0000010011277824 */ /* 0x000fe200078e0210 */
[----:B------:R-:W-:-:S02]  /*436b0*/  F2FP.F16.E4M3.UNPACK_B R16, R18.H1 ;  /* 0x00000012ff10723e */ /* 0x000fc400030006ff */
[----:B------:R-:W-:Y:S01]  /*436c0*/  F2FP.F16.E4M3.UNPACK_B R17, R19.H1 ;  /* 0x00000013ff11723e */ /* 0x000fe200030006ff */
[----:B------:R-:W3:Y:S04]  /*436d0*/  LDL.LU R18, [R1+0x508] ;  /* 0x0005080001127983 */ /* 0x000ee80000300800 */
[----:B------:R-:W3:Y:S04]  /*436e0*/  LDL.LU R19, [R1+0x50c] ;  /* 0x00050c0001137983 */ /* 0x000ee80000300800 */
[----:B------:R-:W3:Y:S04]  /*436f0*/  LDL.LU R56, [R1+0x390] ;  /* 0x0003900001387983 */ /* 0x000ee80000300800 */
[----:B------:R-:W3:Y:S04]  /*43700*/  LDL.LU R57, [R1+0x394] ;  /* 0x0003940001397983 */ /* 0x000ee80000300800 */
[----:B------:R-:W3:Y:S04]  /*43710*/  LDL.LU R58, [R1+0x398] ;  /* 0x00039800013a7983 */ /* 0x000ee80000300800 */
[----:B------:R-:W3:Y:S01]  /*43720*/  LDL.LU R59, [R1+0x39c] ;  /* 0x00039c00013b7983 */ /* 0x000ee20000300800 */
[----:B------:R-:W-:Y:S01]  /*43730*/  HMMA.16816.F32 R28, R52, R4, R28 ;  /* 0x00000004341c723c */ /* 0x000fe2000000181c */
[----:B------:R-:W-:Y:S01]  /*43740*/  IMAD R36, R0, 0x100, R60 ;  /* 0x0000010000247824 */ /* 0x000fe200078e023c */
[----:B------:R-:W-:Y:S01]  /*43750*/  F2FP.F16.E4M3.UNPACK_B R37, R37 ;  /* 0x00000025ff25723e */ /* 0x000fe200020006ff */
[----:B------:R-:W3:Y:S01]  /*43760*/  LDL.LU R10, [R1+0x528] ;  /* 0x00052800010a7983 */ /* 0x000ee20000300800 */
[----:B------:R-:W-:-:S02]  /*43770*/  F2FP.F16.E4M3.UNPACK_B R38, R38 ;  /* 0x00000026ff26723e */ /* 0x000fc400020006ff */
[----:B------:R-:W-:Y:S01]  /*43780*/  F2FP.F16.E4M3.UNPACK_B R36, R36 ;  /* 0x00000024ff24723e */ /* 0x000fe200020006ff */
[----:B------:R-:W3:Y:S01]  /*43790*/  LDL.LU R11, [R1+0x52c] ;  /* 0x00052c00010b7983 */ /* 0x000ee20000300800 */
[----:B------:R-:W-:-:S15]  /*437a0*/  F2FP.F16.E4M3.UNPACK_B R39, R39 ;  /* 0x00000027ff27723e */ /* 0x000fde00020006ff */
[----:B------:R-:W-:Y:S04]  /*437b0*/  STL [R1+0x2f5c], R28 ;  /* 0x002f5c1c01007387 */ /* 0x000fe80000100800 */
[----:B------:R-:W-:Y:S04]  /*437c0*/  STL [R1+0x2f58], R29 ;  /* 0x002f581d01007387 */ /* 0x000fe80000100800 */
[----:B------:R-:W-:Y:S04]  /*437d0*/  STL [R1+0x2f54], R30 ;  /* 0x002f541e01007387 */ /* 0x000fe80000100800 */
[----:B------:R-:W-:Y:S04]  /*437e0*/  STL [R1+0x2f50], R31 ;  /* 0x002f501f01007387 */ /* 0x000fe80000100800 */
[----:B------:R-:W3:Y:S01]  /*437f0*/  LDL.LU R9, [R1+0xb50] ;  /* 0x000b500001097983 */ /* 0x000ee20000300800 */
[----:B--2---:R-:W-:Y:S03]  /*43800*/  HMMA.16816.F32 R52, R52, R2, R32 ;  /* 0x000000023434723c */ /* 0x004fe60000001820 */
[----:B------:R-:W2:Y:S04]  /*43810*/  LDL.LU R32, [R1+0xb4c] ;  /* 0x000b4c0001207983 */ /* 0x000ea80000300800 */
[----:B------:R-:W2:Y:S04]  /*43820*/  LDL.LU R61, [R1+0xb5c] ;  /* 0x000b5c00013d7983 */ /* 0x000ea80000300800 */
[----:B------:R-:W2:Y:S04]  /*43830*/  LDL.LU R33, [R1+0xb58] ;  /* 0x000b580001217983 */ /* 0x000ea80000300800 */
[----:B------:R-:W2:Y:S04]  /*43840*/  LDL.LU R60, [R1+0xb64] ;  /* 0x000b6400013c7983 */ /* 0x000ea80000300800 */
[----:B------:R-:W2:Y:S04]  /*43850*/  LDL.LU R34, [R1+0xb60] ;  /* 0x000b600001227983 */ /* 0x000ea80000300800 */
[----:B------:R-:W2:Y:S04]  /*43860*/  LDL.LU R0, [R1+0x548] ;  /* 0x0005480001007983 */ /* 0x000ea80000300800 */
[----:B------:R-:W2:Y:S01]  /*43870*/  LDL.LU R35, [R1+0x54c] ;  /* 0x00054c0001237983 */ /* 0x000ea20000300800 */
[----:B----4-:R-:W-:Y:S03]  /*43880*/  HMMA.16816.F32 R4, R36, R16, R44 ;  /* 0x000000102404723c */ /* 0x010fe6000000182c */
[----:B------:R-:W-:Y:S01]  /*43890*/  STL [R1+0x2f6c], R52 ;  /* 0x002f6c3401007387 */ /* 0x000fe20000100800 */
[----:B---3--:R-:W-:-:S03]  /*438a0*/  F2FP.F16.E4M3.UNPACK_B R14, R15.H1 ;  /* 0x0000000fff0e723e */ /* 0x008fc600030006ff */
[----:B------:R-:W-:Y:S01]  /*438b0*/  STL [R1+0x2f68], R53 ;  /* 0x002f683501007387 */ /* 0x000fe20000100800 */
[----:B------:R-:W-:-:S03]  /*438c0*/  F2FP.F16.E4M3.UNPACK_B R15, R8.H1 ;  /* 0x00000008ff0f723e */ /* 0x000fc600030006ff */
[----:B------:R-:W-:Y:S04]  /*438d0*/  STL [R1+0x2f64], R54 ;  /* 0x002f643601007387 */ /* 0x000fe80000100800 */
[----:B------:R-:W-:Y:S08]  /*438e0*/  STL [R1+0x2f60], R55 ;  /* 0x002f603701007387 */ /* 0x000ff00000100800 */
[----:B------:R-:W-:Y:S04]  /*438f0*/  STL.64 [R1+0x100], R4 ;  /* 0x0001000401007387 */ /* 0x000fe80000100a00 */
[----:B------:R0:W-:Y:S02]  /*43900*/  STL.64 [R1+0x108], R6 ;  /* 0x0001080601007387 */ /* 0x0001e40000100a00 */
[----:B0-----:R-:W-:Y:S01]  /*43910*/  HMMA.16816.F32 R4, R36, R14, R48 ;  /* 0x0000000e2404723c */ /* 0x001fe20000001830 */
[----:B------:R-:W-:-:S02]  /*43920*/  F2FP.F16.E4M3.UNPACK_B R13, R19.H1 ;  /* 0x00000013ff0d723e */ /* 0x000fc400030006ff */
[----:B------:R-:W-:-:S15]  /*43930*/  F2FP.F16.E4M3.UNPACK_B R12, R18.H1 ;  /* 0x00000012ff0c723e */ /* 0x000fde00030006ff */
[----:B------:R-:W-:-:S06]  /*43940*/  NOP ;  /* 0x0000000000007918 */ /* 0x000fcc0000000000 */
[----:B------:R-:W-:Y:S02]  /*43950*/  IMAD.MOV.U32 R19, RZ, RZ, R6 ;  /* 0x000000ffff137224 */ /* 0x000fe400078e0006 */
[----:B------:R-:W-:Y:S02]  /*43960*/  IMAD.MOV.U32 R18, RZ, RZ, R7 ;  /* 0x000000ffff127224 */ /* 0x000fe400078e0007 */
[----:B------:R-:W-:Y:S01]  /*43970*/  IMAD.MOV.U32 R31, RZ, RZ, R5 ;  /* 0x000000ffff1f7224 */ /* 0x000fe200078e0005 */
[----:B------:R-:W-:Y:S01]  /*43980*/  STL [R1+0x3094], R19 ;  /* 0x0030941301007387 */ /* 0x000fe20000100800 */
[----:B------:R-:W-:-:S03]  /*43990*/  IMAD.MOV.U32 R30, RZ, RZ, R4 ;  /* 0x000000ffff1e7224 */ /* 0x000fc600078e0004 */
[----:B------:R-:W-:Y:S04]  /*439a0*/  STL [R1+0x3120], R18 ;  /* 0x0031201201007387 */ /* 0x000fe80000100800 */
[----:B------:R-:W-:Y:S01]  /*439b0*/  STL.64 [R1+0x3118], R16 ;  /* 0x0031181001007387 */ /* 0x000fe20000100a00 */
[----:B------:R-:W-:Y:S03]  /*439c0*/  HMMA.16816.F32 R4, R36, R12, R56 ;  /* 0x0000000c2404723c */ /* 0x000fe60000001838 */
[----:B------:R-:W-:Y:S04]  /*439d0*/  STL [R1+0x2f74], R31 ;  /* 0x002f741f01007387 */ /* 0x000fe80000100800 */
[----:B------:R-:W-:Y:S04]  /*439e0*/  STL [R1+0x2f70], R30 ;  /* 0x002f701e01007387 */ /* 0x000fe80000100800 */
[----:B------:R-:W-:Y:S04]  /*439f0*/  STL.64 [R1+0x3130], R14 ;  /* 0x0031300e01007387 */ /* 0x000fe80000100a00 */
[----:B------:R-:W-:Y:S04]  /*43a00*/  STL.64 [R1+0x3128], R12 ;  /* 0x0031280c01007387 */ /* 0x000fe80000100a00 */
[----:B------:R-:W3:Y:S04]  /*43a10*/  LDL.LU R56, [R1+0x440] ;  /* 0x0004400001387983 */ /* 0x000ee80000300800 */
[----:B------:R-:W3:Y:S04]  /*43a20*/  LDL.LU R57, [R1+0x444] ;  /* 0x0004440001397983 */ /* 0x000ee80000300800 */
[----:B------:R-:W4:Y:S04]  /*43a30*/  LDL.LU R58, [R1+0x448] ;  /* 0x00044800013a7983 */ /* 0x000f280000300800 */
[----:B------:R-:W4:Y:S01]  /*43a40*/  LDL.LU R59, [R1+0x44c] ;  /* 0x00044c00013b7983 */ /* 0x000f220000300800 */
[----:B------:R-:W-:-:S02]  /*43a50*/  IMAD.MOV.U32 R54, RZ, RZ, R4 ;  /* 0x000000ffff367224 */ /* 0x000fc400078e0004 */
[----:B------:R-:W-:Y:S02]  /*43a60*/  IMAD.MOV.U32 R28, RZ, RZ, R6 ;  /* 0x000000ffff1c7224 */ /* 0x000fe400078e0006 */
[----:B------:R-:W-:Y:S02]  /*43a70*/  IMAD.MOV.U32 R29, RZ, RZ, R7 ;  /* 0x000000ffff1d7224 */ /* 0x000fe400078e0007 */
[----:B------:R-:W-:Y:S02]  /*43a80*/  IMAD.MOV.U32 R55, RZ, RZ, R5 ;  /* 0x000000ffff377224 */ /* 0x000fe400078e0005 */
[----:B--2---:R-:W-:Y:S01]  /*43a90*/  IMAD R32, R32, 0x100, R9 ;  /* 0x0000010020207824 */ /* 0x004fe200078e0209 */
[----:B------:R-:W-:Y:S01]  /*43aa0*/  F2FP.F16.E4M3.UNPACK_B R9, R35.H1 ;  /* 0x00000023ff09723e */ /* 0x000fe200030006ff */
[----:B----4-:R-:W-:Y:S04]  /*43ab0*/  STL.64 [R1+0x3140], R58 ;  /* 0x0031403a01007387 */ /* 0x010fe80000100a00 */
[----:B---3--:R0:W-:Y:S04]  /*43ac0*/  STL.64 [R1+0x3138], R56 ;  /* 0x0031383801007387 */ /* 0x0081e80000100a00 */
        /* <DEDUP_REMOVED lines=36> */
[----:B------:R-:W-:-:S02]  /*43d10*/  F2FP.F16.E4M3.UNPACK_B R10, R10.H1 ;  /* 0x0000000aff0a723e */ /* 0x000fc400030006ff */
[----:B------:R-:W-:Y:S01]  /*43d20*/  F2FP.F16.E4M3.UNPACK_B R11, R11.H1 ;  /* 0x0000000bff0b723e */ /* 0x000fe200030006ff */
[----:B------:R-:W-:Y:S01]  /*43d30*/  IMAD R33, R33, 0x100, R61 ;  /* 0x0000010021217824 */ /* 0x000fe200078e023d */
[----:B------:R-:W4:Y:S01]  /*43d40*/  LDL.LU R51, [R1+0xb74] ;  /* 0x000b740001337983 */ /* 0x000f220000300800 */
[----:B------:R-:W-:Y:S01]  /*43d50*/  IMAD R34, R34, 0x100, R60 ;  /* 0x0000010022227824 */ /* 0x000fe200078e023c */
[----:B------:R-:W-:Y:S02]  /*43d60*/  F2FP.F16.E4M3.UNPACK_B R8, R0.H1 ;  /* 0x00000000ff08723e */ /* 0x000fe400030006ff */
[----:B------:R-:W4:Y:S04]  /*43d70*/  LDL.LU R61, [R1+0xb70] ;  /* 0x000b7000013d7983 */ /* 0x000f280000300800 */
[----:B------:R-:W4:Y:S04]  /*43d80*/  LDL.LU R60, [R1+0xb7c] ;  /* 0x000b7c00013c7983 */ /* 0x000f280000300800 */
[----:B------:R-:W4:Y:S01]  /*43d90*/  LDL.LU R0, [R1+0xb78] ;  /* 0x000b780001007983 */ /* 0x000f220000300800 */
[----:B---3--:R-:W-:-:S15]  /*43da0*/  HMMA.16816.F32 R56, R36, R10, R56 ;  /* 0x0000000a2438723c */ /* 0x008fde0000001838 */
[----:B------:R-:W-:-:S09]  /*43db0*/  NOP ;  /* 0x0000000000007918 */ /* 0x000fd20000000000 */
[----:B------:R-:W-:Y:S02]  /*43dc0*/  IMAD.MOV.U32 R52, RZ, RZ, R58 ;  /* 0x000000ffff347224 */ /* 0x000fe400078e003a */
[----:B------:R-:W-:Y:S02]  /*43dd0*/  IMAD.MOV.U32 R53, RZ, RZ, R59 ;  /* 0x000000ffff357224 */ /* 0x000fe400078e003b */
[----:B------:R-:W-:Y:S01]  /*43de0*/  IMAD.MOV.U32 R31, RZ, RZ, R56 ;  /* 0x000000ffff1f7224 */ /* 0x000fe200078e0038 */
[----:B------:R-:W3:Y:S01]  /*43df0*/  LDL.LU.64 R58, [R1+0x3140] ;  /* 0x00314000013a7983 */ /* 0x000ee20000300a00 */
[----:B------:R-:W-:-:S03]  /*43e00*/  IMAD.MOV.U32 R30, RZ, RZ, R57 ;  /* 0x000000ffff1e7224 */ /* 0x000fc600078e0039 */
[----:B------:R-:W3:Y:S04]  /*43e10*/  LDL.LU.64 R56, [R1+0x3138] ;  /* 0x0031380001387983 */ /* 0x000ee80000300a00 */
[----:B------:R-:W-:Y:S04]  /*43e20*/  STL.64 [R1+0x2ff0], R54 ;  /* 0x002ff03601007387 */ /* 0x000fe80000100a00 */
[----:B------:R0:W-:Y:S04]  /*43e30*/  STL.64 [R1+0x2fe8], R52 ;  /* 0x002fe83401007387 */ /* 0x0001e80000100a00 */
[----:B0-----:R-:W3:Y:S04]  /*43e40*/  LDL.LU R52, [R1+0x430] ;  /* 0x0004300001347983 */ /* 0x001ee80000300800 */
[----:B------:R-:W3:Y:S04]  /*43e50*/  LDL.LU R53, [R1+0x434] ;  /* 0x0004340001357983 */ /* 0x000ee80000300800 */
[----:B------:R-:W3:Y:S04]  /*43e60*/  LDL.LU R54, [R1+0x438] ;  /* 0x0004380001367983 */ /* 0x000ee80000300800 */
[----:B------:R-:W3:Y:S01]  /*43e70*/  LDL.LU R55, [R1+0x43c] ;  /* 0x00043c0001377983 */ /* 0x000ee20000300800 */
[----:B--2---:R-:W-:Y:S03]  /*43e80*/  HMMA.16816.F32 R12, R36, R8, R12 ;  /* 0x00000008240c723c */ /* 0x004fe6000000180c */
[----:B------:R-:W-:Y:S04]  /*43e90*/  STL.64 [R1+0x2fe0], R30 ;  /* 0x002fe01e01007387 */ /* 0x000fe80000100a00 */
[----:B------:R0:W-:Y:S01]  /*43ea0*/  STL.64 [R1+0x2fd8], R28 ;  /* 0x002fd81c01007387 */ /* 0x0001e20000100a00 */
[----:B----4-:R-:W-:-:S02]  /*43eb0*/  F2FP.F16.E4M3.UNPACK_B R6, R6.H1 ;  /* 0x00000006ff06723e */ /* 0x010fc400030006ff */
[----:B------:R-:W-:Y:S01]  /*43ec0*/  F2FP.F16.E4M3.UNPACK_B R7, R7.H1 ;  /* 0x00000007ff07723e */ /* 0x000fe200030006ff */
[----:B0-----:R-:W2:Y:S04]  /*43ed0*/  LDL.LU R28, [R1+0x4b0] ;  /* 0x0004b000011c7983 */ /* 0x001ea80000300800 */
[----:B------:R-:W2:Y:S04]  /*43ee0*/  LDL.LU R29, [R1+0x4b4] ;  /* 0x0004b400011d7983 */ /* 0x000ea80000300800 */
[----:B------:R-:W2:Y:S04]  /*43ef0*/  LDL.LU R30, [R1+0x4b8] ;  /* 0x0004b800011e7983 */ /* 0x000ea80000300800 */
[----:B------:R-:W2:Y:S01]  /*43f00*/  LDL.LU R31, [R1+0x4bc] ;  /* 0x0004bc00011f7983 */ /* 0x000ea20000300800 */
[----:B------:R-:W-:Y:S03]  /*43f10*/  HMMA.16816.F32 R16, R36, R6, R16 ;  /* 0x000000062410723c */ /* 0x000fe60000001810 */
[----:B------:R-:W-:Y:S04]  /*43f20*/  STL.64 [R1+0x200], R12 ;  /* 0x0002000c01007387 */ /* 0x000fe80000100a00 */
[----:B------:R0:W-:Y:S04]  /*43f30*/  STL.64 [R1+0x208], R14 ;  /* 0x0002080e01007387 */ /* 0x0001e80000100a00 */
[----:B0-----:R-:W4:Y:S04]  /*43f40*/  LDL.LU.64 R14, [R1+0x3130] ;  /* 0x00313000010e7983 */ /* 0x001f280000300a00 */
[----:B------:R-:W3:Y:S08]  /*43f50*/  LDL.LU.64 R12, [R1+0x3128] ;  /* 0x00312800010c7983 */ /* 0x000ef00000300a00 */
[----:B------:R-:W-:Y:S04]  /*43f60*/  STL.64 [R1+0x4c0], R16 ;  /* 0x0004c01001007387 */ /* 0x000fe80000100a00 */
[----:B------:R0:W-:Y:S04]  /*43f70*/  STL.64 [R1+0x4c8], R18 ;  /* 0x0004c81201007387 */ /* 0x0001e80000100a00 */
[----:B0-----:R-:W3:Y:S04]  /*43f80*/  LDL.LU R18, [R1+0x3120] ;  /* 0x0031200001127983 */ /* 0x001ee80000300800 */
[----:B------:R-:W3:Y:S01]  /*43f90*/  LDL.LU.64 R16, [R1+0x3118] ;  /* 0x0031180001107983 */ /* 0x000ee20000300a00 */
[----:B------:R-:W-:Y:S01]  /*43fa0*/  IMAD R35, R35, 0x100, R4 ;  /* 0x0000010023237824 */ /* 0x000fe200078e0204 */
[----:B------:R-:W-:-:S02]  /*43fb0*/  F2FP.F16.E4M3.UNPACK_B R4, R5.H1 ;  /* 0x00000005ff04723e */ /* 0x000fc400030006ff */
[----:B------:R-:W-:Y:S02]  /*43fc0*/  F2FP.F16.E4M3.UNPACK_B R5, R48.H1 ;  /* 0x00000030ff05723e */ /* 0x000fe400030006ff */
[----:B------:R-:W-:Y:S02]  /*43fd0*/  F2FP.F16.E4M3.UNPACK_B R2, R49.H1 ;  /* 0x00000031ff02723e */ /* 0x000fe400030006ff */
[----:B------:R-:W-:Y:S02]  /*43fe0*/  F2FP.F16.E4M3.UNPACK_B R3, R50.H1 ;  /* 0x00000032ff03723e */ /* 0x000fe400030006ff */
[----:B------:R-:W-:Y:S02]  /*43ff0*/  F2FP.F16.E4M3.UNPACK_B R32, R32 ;  /* 0x00000020ff20723e */ /* 0x000fe400020006ff */
[----:B------:R-:W-:Y:S02]  /*44000*/  F2FP.F16.E4M3.UNPACK_B R33, R33 ;  /* 0x00000021ff21723e */ /* 0x000fe400020006ff */
[----:B------:R-:W-:-:S02]  /*44010*/  F2FP.F16.E4M3.UNPACK_B R34, R34 ;  /* 0x00000022ff22723e */ /* 0x000fc400020006ff */
[----:B------:R-:W-:Y:S01]  /*44020*/  F2FP.F16.E4M3.UNPACK_B R35, R35 ;  /* 0x00000023ff23723e */ /* 0x000fe200020006ff */
[----:B--2---:R-:W-:-:S15]  /*44030*/  HMMA.16816.F32 R28, R36, R4, R28 ;  /* 0x00000004241c723c */ /* 0x004fde000000181c */
[----:B------:R-:W-:-:S08]  /*44040*/  NOP ;  /* 0x0000000000007918 */ /* 0x000fd00000000000 */
[----:B------:R-:W-:Y:S04]  /*44050*/  STL.64 [R1+0x4b0], R28 ;  /* 0x0004b01c01007387 */ /* 0x000fe80000100a00 */
[----:B------:R3:W-:Y:S01]  /*44060*/  STL.64 [R1+0x4b8], R30 ;  /* 0x0004b81e01007387 */ /* 0x0007e20000100a00 */
[----:B----4-:R-:W-:Y:S06]  /*44070*/  HMMA.16816.F32 R20, R32, R14, R20 ;  /* 0x0000000e2014723c */ /* 0x010fec0000001814 */
[----:B---3--:R-:W-:Y:S06]  /*44080*/  HMMA.16816.F32 R28, R36, R2, R52 ;  /* 0x00000002241c723c */ /* 0x008fec0000001834 */
[----:B------:R-:W-:Y:S01]  /*44090*/  HMMA.16816.F32 R24, R32, R16, R24 ;  /* 0x000000102018723c */ /* 0x000fe20000001818 */
[----:B------:R-:W-:-:S15]  /*440a0*/  STL [R1+0x30f0], R18 ;  /* 0x0030f01201007387 */ /* 0x000fde0000100800 */
[----:B------:R-:W-:-:S01]  /*440b0*/  NOP ;  /* 0x0000000000007918 */ /* 0x000fc20000000000 */
[----:B------:R-:W-:Y:S04]  /*440c0*/  STL.64 [R1+0x2c0], R28 ;  /* 0x0002c01c01007387 */ /* 0x000fe80000100a00 */
[----:B------:R-:W-:Y:S04]  /*440d0*/  STL.64 [R1+0x2c8], R30 ;  /* 0x0002c81e01007387 */ /* 0x000fe80000100a00 */
[----:B------:R0:W-:Y:S04]  /*440e0*/  STL.64 [R1+0x30e8], R16 ;  /* 0x0030e81001007387 */ /* 0x0001e80000100a00 */
[----:B------:R-:W-:Y:S04]  /*440f0*/  STL.64 [R1+0x390], R24 ;  /* 0x0003901801007387 */ /* 0x000fe80000100a00 */
[----:B------:R-:W-:Y:S01]  /*44100*/  STL.64 [R1+0x398], R26 ;  /* 0x0003981a01007387 */ /* 0x000fe20000100a00 */
[C---:B0-----:R-:W-:Y:S03]  /*44110*/  HMMA.16816.F32 R16, R32.reuse, R12, R40 ;  /* 0x0000000c2010723c */ /* 0x041fe60000001828 */
        /* <DEDUP_REMOVED lines=9> */
[----:B0-----:R-:W-:Y:S02]  /*441b0*/  HMMA.16816.F32 R12, R32, R8, R56 ;  /* 0x00000008200c723c */ /* 0x001fe40000001838 */
[----:B------:R-:W-:Y:S04]  /*441c0*/  STL.64 [R1+0x3100], R10 ;  /* 0x0031000a01007387 */ /* 0x000fe80000100a00 */
[----:B------:R-:W-:-:S15]  /*441d0*/  STL.64 [R1+0x30f8], R8 ;  /* 0x0030f80801007387 */ /* 0x000fde0000100a00 */
[----:B------:R-:W-:-:S02]  /*441e0*/  NOP ;  /* 0x0000000000007918 */ /* 0x000fc40000000000 */
        /* <DEDUP_REMOVED lines=24> */
[----:B0-----:R-:W4:Y:S04]  /*44370*/  LDL.LU R20, [R1+0x4a0] ;  /* 0x0004a00001147983 */ /* 0x001f280000300800 */
[----:B------:R-:W4:Y:S04]  /*44380*/  LDL.LU R21, [R1+0x4a4] ;  /* 0x0004a40001157983 */ /* 0x000f280000300800 */
[----:B------:R-:W4:Y:S04]  /*44390*/  LDL.LU R22, [R1+0x4a8] ;  /* 0x0004a80001167983 */ /* 0x000f280000300800 */
[----:B------:R-:W4:Y:S04]  /*443a0*/  LDL.LU R23, [R1+0x4ac] ;  /* 0x0004ac0001177983 */ /* 0x000f280000300800 */
        /* <DEDUP_REMOVED lines=8> */
[----:B------:R-:W3:Y:S01]  /*44430*/  LDL.LU R27, [R1+0xb94] ;  /* 0x000b9400011b7983 */ /* 0x000ee20000300800 */
[----:B------:R-:W-:-:S03]  /*44440*/  IMAD R36, R61, 0x100, R51 ;  /* 0x000001003d247824 */ /* 0x000fc600078e0233 */
[----:B------:R-:W3:Y:S01]  /*44450*/  LDL.LU R43, [R1+0xb90] ;  /* 0x000b9000012b7983 */ /* 0x000ee20000300800 */
[----:B------:R-:W-:-:S03]  /*44460*/  IMAD R37, R0, 0x100, R60 ;  /* 0x0000010000257824 */ /* 0x000fc600078e023c */
        /* <DEDUP_REMOVED lines=18> */
[C---:B----4-:R-:W-:Y:S06]  /*44590*/  HMMA.16816.F32 R20, R32.reuse, R6, R20 ;  /* 0x000000062014723c */ /* 0x050fec0000001814 */
[----:B--2---:R-:W-:-:S15]  /*445a0*/  HMMA.16816.F32 R8, R32, R4, R8 ;  /* 0x000000042008723c */ /* 0x004fde0000001808 */
[----:B------:R-:W-:-:S02]  /*445b0*/  NOP ;  /* 0x0000000000007918 */ /* 0x000fc40000000000 */
[----:B------:R-:W-:Y:S04]  /*445c0*/  STL.64 [R1+0x480], R20 ;  /* 0x0004801401007387 */ /* 0x000fe80000100a00 */
[----:B------:R0:W-:Y:S01]  /*445d0*/  STL.64 [R1+0x488], R22 ;  /* 0x0004881601007387 */ /* 0x0001e20000100a00 */
[----:B------:R-:W-:Y:S03]  /*445e0*/  HMMA.16816.F32 R32, R32, R2, R16 ;  /* 0x000000022020723c */ /* 0x000fe60000001810 */
[----:B0-----:R-:W2:Y:S04]  /*445f0*/  LDL.LU.64 R22, [R1+0x3110] ;  /* 0x0031100001167983 */ /* 0x001ea80000300a00 */
[----:B------:R-:W2:Y:S04]  /*44600*/  LDL.LU.64 R20, [R1+0x3108] ;  /* 0x0031080001147983 */ /* 0x000ea80000300a00 */
[----:B------:R-:W-:Y:S04]  /*44610*/  STL.64 [R1+0x470], R8 ;  /* 0x0004700801007387 */ /* 0x000fe80000100a00 */
[----:B------:R0:W-:Y:S04]  /*44620*/  STL.64 [R1+0x478], R10 ;  /* 0x0004780a01007387 */ /* 0x0001e80000100a00 */
[----:B0-----:R-:W4:Y:S04]  /*44630*/  LDL.LU.64 R10, [R1+0x3100] ;  /* 0x00310000010a7983 */ /* 0x001f280000300a00 */
[----:B------:R-:W2:Y:S04]  /*44640*/  LDL.LU.64 R8, [R1+0x30f8] ;  /* 0x0030f80001087983 */ /* 0x000ea80000300a00 */
[----:B------:R-:W2:Y:S04]  /*44650*/  LDL.LU R18, [R1+0x30f0] ;  /* 0x0030f00001127983 */ /* 0x000ea80000300800 */
[----:B------:R-:W4:Y:S01]  /*44660*/  LDL.LU.64 R16, [R1+0x30e8] ;  /* 0x0030e80001107983 */ /* 0x000f220000300a00 */
[----:B------:R-:W-:-:S02]  /*44670*/  IMAD R38, R24, 0x100, R39 ;  /* 0x0000010018267824 */ /* 0x000fc400078e0227 */
[----:B---3--:R-:W-:Y:S01]  /*44680*/  IMAD R39, R26, 0x100, R25 ;  /* 0x000001001a277824 */ /* 0x008fe200078e0219 */
[----:B------:R-:W-:Y:S02]  /*44690*/  F2FP.F16.E4M3.UNPACK_B R36, R36 ;  /* 0x00000024ff24723e */ /* 0x000fe400020006ff */
[----:B------:R-:W-:Y:S02]  /*446a0*/  F2FP.F16.E4M3.UNPACK_B R37, R37 ;  /* 0x00000025ff25723e */ /* 0x000fe400020006ff */
[----:B------:R-:W-:Y:S02]  /*446b0*/  F2FP.F16.E4M3.UNPACK_B R38, R38 ;  /* 0x00000026ff26723e */ /* 0x000fe400020006ff */
[----:B------:R-:W-:Y:S01]  /*446c0*/  F2FP.F16.E4M3.UNPACK_B R39, R39 ;  /* 0x00000027ff27723e */ /* 0x000fe200020006ff */
[----:B------:R0:W-:Y:S04]  /*446d0*/  STL.64 [R1+0x420], R32 ;  /* 0x0004202001007387 */ /* 0x0001e80000100a00 */
[----:B------:R1:W-:Y:S04]  /*446e0*/  STL.64 [R1+0x428], R34 ;  /* 0x0004282201007387 */ /* 0x0003e80000100a00 */
[----:B0-----:R-:W3:Y:S04]  /*446f0*/  LDL.LU R32, [R1+0x400] ;  /* 0x0004000001207983 */ /* 0x001ee80000300800 */
[----:B------:R-:W3:Y:S04]  /*44700*/  LDL.LU R33, [R1+0x404] ;  /* 0x0004040001217983 */ /* 0x000ee80000300800 */
[----:B-1----:R-:W3:Y:S04]  /*44710*/  LDL.LU R34, [R1+0x408] ;  /* 0x0004080001227983 */ /* 0x002ee80000300800 */
[----:B------:R-:W3:Y:S01]  /*44720*/  LDL.LU R35, [R1+0x40c] ;  /* 0x00040c0001237983 */ /* 0x000ee20000300800 */
[----:B----4-:R-:W-:-:S15]  /*44730*/  HMMA.16816.F32 R12, R36, R16, R12 ;  /* 0x00000010240c723c */ /* 0x010fde000000180c */
[----:B------:R-:W-:-:S08]  /*44740*/  NOP ;  /* 0x0000000000007918 */ /* 0x000fd00000000000 */
[----:B------:R-:W-:Y:S04]  /*44750*/  STL.64 [R1+0x410], R12 ;  /* 0x0004100c01007387 */ /* 0x000fe80000100a00 */
[----:B------:R0:W-:Y:S04]  /*44760*/  STL.64 [R1+0x418], R14 ;  /* 0x0004180e01007387 */ /* 0x0001e80000100a00 */
[----:B0-----:R-:W3:Y:S04]  /*44770*/  LDL.LU.64 R14, [R1+0x30e0] ;  /* 0x0030e000010e7983 */ /* 0x001ee80000300a00 */
[----:B------:R-:W4:Y:S01]  /*44780*/  LDL.LU.64 R12, [R1+0x30d8] ;  /* 0x0030d800010c7983 */ /* 0x000f220000300a00 */
[C---:B---3--:R-:W-:Y:S06]  /*44790*/  HMMA.16816.F32 R32, R36.reuse, R14, R32 ;  /* 0x0000000e2420723c */ /* 0x048fec0000001820 */
[----:B------:R-:W-:Y:S01]  /*447a0*/  STL.64 [R1+0x30d0], R14 ;  /* 0x0030d00e01007387 */ /* 0x000fe20000100a00 */
[----:B----4-:R-:W-:-:S15]  /*447b0*/  HMMA.16816.F32 R28, R36, R12, R28 ;  /* 0x0000000c241c723c */ /* 0x010fde000000181c */
[----:B------:R-:W-:-:S01]  /*447c0*/  NOP ;  /* 0x0000000000007918 */ /* 0x000fc20000000000 */
[----:B------:R-:W-:Y:S04]  /*447d0*/  STL.64 [R1+0x3f0], R32 ;  /* 0x0003f02001007387 */ /* 0x000fe80000100a00 */
[----:B------:R-:W-:Y:S04]  /*447e0*/  STL.64 [R1+0x3f8], R34 ;  /* 0x0003f82201007387 */ /* 0x000fe80000100a00 */
[----:B------:R0:W-:Y:S02]  /*447f0*/  STL.64 [R1+0x30c8], R12 ;  /* 0x0030c80c01007387 */ /* 0x0001e40000100a00 */
[----:B0-----:R-:W-:Y:S02]  /*44800*/  HMMA.16816.F32 R12, R36, R10, R52 ;  /* 0x0000000a240c723c */ /* 0x001fe40000001834 */
[----:B------:R-:W-:Y:S04]  /*44810*/  STL.64 [R1+0x3e0], R28 ;  /* 0x0003e01c01007387 */ /* 0x000fe80000100a00 */
[----:B------:R-:W-:-:S15]  /*44820*/  STL.64 [R1+0x3e8], R30 ;  /* 0x0003e81e01007387 */ /* 0x000fde0000100a00 */
[----:B------:R-:W-:-:S02]  /*44830*/  NOP ;  /* 0x0000000000007918 */ /* 0x000fc40000000000 */
[----:B------:R-:W-:Y:S04]  /*44840*/  STL.64 [R1+0x3d0], R12 ;  /* 0x0003d00c01007387 */ /* 0x000fe80000100a00 */
[----:B------:R2:W-:Y:S02]  /*44850*/  STL.64 [R1+0x3d8], R14 ;  /* 0x0003d80e01007387 */ /* 0x0005e40000100a00 */
[----:B--2---:R-:W-:Y:S02]  /*44860*/  HMMA.16816.F32 R12, R36, R8, R20 ;  /* 0x00000008240c723c */ /* 0x004fe40000001814 */
[----:B------:R-:W-:Y:S04]  /*44870*/  STL.64 [R1+0x30b0], R10 ;  /* 0x0030b00a01007387 */ /* 0x000fe80000100a00 */
[----:B------:R-:W-:-:S15]  /*44880*/  STL.64 [R1+0x30a8], R8 ;  /* 0x0030a80801007387 */ /* 0x000fde0000100a00 */
[----:B------:R-:W-:-:S02]  /*44890*/  NOP ;  /* 0x0000000000007918 */ /* 0x000fc40000000000 */
[----:B------:R-:W-:Y:S04]  /*448a0*/  STL.64 [R1+0x3b0], R12 ;  /* 0x0003b00c01007387 */ /* 0x000fe80000100a00 */
[----:B------:R0:W-:Y:S02]  /*448b0*/  STL.64 [R1+0x3b8], R14 ;  /* 0x0003b80e01007387 */ /* 0x0001e40000100a00 */
[C---:B0-----:R-:W-:Y:S06]  /*448c0*/  HMMA.16816.F32 R12, R36.reuse, R6, R44 ;  /* 0x00000006240c723c */ /* 0x041fec000000182c */
[----:B------:R-:W-:-:S15]  /*448d0*/  HMMA.16816.F32 R8, R36, R4, R48 ;  /* 0x000000042408723c */ /* 0x000fde0000001830 */
[----:B------:R-:W-:-:S02]  /*448e0*/  NOP ;  /* 0x0000000000007918 */ /* 0x000fc40000000000 */
[----:B------:R-:W-:Y:S04]  /*448f0*/  STL.64 [R1+0x440], R12 ;  /* 0x0004400c01007387 */ /* 0x000fe80000100a00 */
[----:B------:R-:W-:Y:S04]  /*44900*/  STL.64 [R1+0x448], R14 ;  /* 0x0004480e01007387 */ /* 0x000fe80000100a00 */
[----:B------:R-:W-:Y:S04]  /*44910*/  STL.64 [R1+0x3088], R6 ;  /* 0x0030880601007387 */ /* 0x000fe80000100a00 */
[----:B------:R0:W-:Y:S02]  /*44920*/  STL.64 [R1+0x3080], R4 ;  /* 0x0030800401007387 */ /* 0x0001e40000100a00 */
[----:B0-----:R-:W-:Y:S02]  /*44930*/  HMMA.16816.F32 R4, R36, R2, R56 ;  /* 0x000000022404723c */ /* 0x001fe40000001838 */
[----:B------:R-:W-:Y:S01]  /*44940*/  STL.64 [R1+0x380], R8 ;  /* 0x0003800801007387 */ /* 0x000fe20000100a00 */
[----:B------:R-:W-:-:S03]  /*44950*/  IMAD R34, R61, 0x100, R40 ;  /* 0x000001003d227824 */ /* 0x000fc600078e0228 */
[----:B------:R-:W-:Y:S01]  /*44960*/  STL.64 [R1+0x388], R10 ;  /* 0x0003880a01007387 */ /* 0x000fe20000100a00 */
[----:B------:R-:W-:-:S03]  /*44970*/  IMAD R33, R41, 0x100, R42 ;  /* 0x0000010029217824 */ /* 0x000fc600078e022a */
[----:B------:R-:W2:Y:S01]  /*44980*/  LDL.LU R40, [R1+0x1a0] ;  /* 0x0001a00001287983 */ /* 0x000ea20000300800 */
[----:B------:R-:W-:-:S12]  /*44990*/  IMAD R32, R43, 0x100, R27 ;  /* 0x000001002b207824 */ /* 0x000fd800078e021b */
[----:B------:R0:W-:Y:S04]  /*449a0*/  STL.64 [R1+0x360], R4 ;  /* 0x0003600401007387 */ /* 0x0001e80000100a00 */
[----:B------:R1:W-:Y:S04]  /*449b0*/  STL.64 [R1+0x368], R6 ;  /* 0x0003680601007387 */ /* 0x0003e80000100a00 */
[----:B------:R-:W2:Y:S04]  /*449c0*/  LDL.LU R41, [R1+0x1a4] ;  /* 0x0001a40001297983 */ /* 0x000ea80000300800 */
[----:B------:R-:W3:Y:S04]  /*449d0*/  LDL.LU R42, [R1+0x1a8] ;  /* 0x0001a800012a7983 */ /* 0x000ee80000300800 */
[----:B------:R-:W3:Y:S04]  /*449e0*/  LDL.LU R43, [R1+0x1ac] ;  /* 0x0001ac00012b7983 */ /* 0x000ee80000300800 */
[----:B---3--:R-:W-:Y:S04]  /*449f0*/  STL.64 [R1+0x3060], R42 ;  /* 0x0030602a01007387 */ /* 0x008fe80000100a00 */
[----:B--2---:R-:W-:Y:S04]  /*44a00*/  STL.64 [R1+0x3058], R40 ;  /* 0x0030582801007387 */ /* 0x004fe80000100a00 */
[----:B------:R-:W2:Y:S04]  /*44a10*/  LDL.LU R20, [R1+0x1d0] ;  /* 0x0001d00001147983 */ /* 0x000ea80000300800 */
        /* <DEDUP_REMOVED lines=10> */
[----:B--2---:R2:W-:Y:S04]  /*44ac0*/  STL.64 [R1+0x3098], R52 ;  /* 0x0030983401007387 */ /* 0x0045e80000100a00 */
[----:B------:R-:W3:Y:S04]  /*44ad0*/  LDL.LU R28, [R1+0x2b0] ;  /* 0x0002b000011c7983 */ /* 0x000ee80000300800 */
[----:B------:R-:W3:Y:S04]  /*44ae0*/  LDL.LU R29, [R1+0x2b4] ;  /* 0x0002b400011d7983 */ /* 0x000ee80000300800 */
[----:B------:R-:W4:Y:S04]  /*44af0*/  LDL.LU R30, [R1+0x2b8] ;  /* 0x0002b800011e7983 */ /* 0x000f280000300800 */
[----:B------:R-:W4:Y:S04]  /*44b00*/  LDL.LU R31, [R1+0x2bc] ;  /* 0x0002bc00011f7983 */ /* 0x000f280000300800 */
[----:B----4-:R-:W-:Y:S04]  /*44b10*/  STL.64 [R1+0x30c0], R30 ;  /* 0x0030c01e01007387 */ /* 0x010fe80000100a00 */
[----:B---3--:R3:W-:Y:S04]  /*44b20*/  STL.64 [R1+0x30b8], R28 ;  /* 0x0030b81c01007387 */ /* 0x0087e80000100a00 */
[----:B0-----:R-:W4:Y:S04]  /*44b30*/  LDL.LU R4, [R1+0x300] ;  /* 0x0003000001047983 */ /* 0x001f280000300800 */
[----:B------:R-:W4:Y:S04]  /*44b40*/  LDL.LU R5, [R1+0x304] ;  /* 0x0003040001057983 */ /* 0x000f280000300800 */
[----:B-1----:R-:W4:Y:S04]  /*44b50*/  LDL.LU R6, [R1+0x308] ;  /* 0x0003080001067983 */ /* 0x002f280000300800 */
[----:B------:R-:W4:Y:S04]  /*44b60*/  LDL.LU R7, [R1+0x30c] ;  /* 0x00030c0001077983 */ /* 0x000f280000300800 */
[----:B--2---:R-:W2:Y:S04]  /*44b70*/  LDL.LU R52, [R1+0x310] ;  /* 0x0003100001347983 */ /* 0x004ea80000300800 */
[----:B------:R-:W2:Y:S04]  /*44b80*/  LDL.LU R53, [R1+0x314] ;  /* 0x0003140001357983 */ /* 0x000ea80000300800 */
[----:B------:R-:W2:Y:S04]  /*44b90*/  LDL.LU R54, [R1+0x318] ;  /* 0x0003180001367983 */ /* 0x000ea80000300800 */
[----:B------:R-:W2:Y:S04]  /*44ba0*/  LDL.LU R55, [R1+0x31c] ;  /* 0x00031c0001377983 */ /* 0x000ea80000300800 */
[----:B------:R-:W4:Y:S04]  /*44bb0*/  LDL.LU R8, [R1+0x320] ;  /* 0x0003200001087983 */ /* 0x000f280000300800 */
[----:B------:R-:W4:Y:S04]  /*44bc0*/  LDL.LU R9, [R1+0x324] ;  /* 0x0003240001097983 */ /* 0x000f280000300800 */
[----:B------:R-:W4:Y:S04]  /*44bd0*/  LDL.LU R10, [R1+0x328] ;  /* 0x00032800010a7983 */ /* 0x000f280000300800 */
[----:B------:R-:W4:Y:S04]  /*44be0*/  LDL.LU R11, [R1+0x32c] ;  /* 0x00032c00010b7983 */ /* 0x000f280000300800 */
[----:B---3--:R-:W3:Y:S04]  /*44bf0*/  LDL.LU R28, [R1+0x340] ;  /* 0x00034000011c7983 */ /* 0x008ee80000300800 */
[----:B------:R-:W3:Y:S04]  /*44c00*/  LDL.LU R29, [R1+0x344] ;  /* 0x00034400011d7983 */ /* 0x000ee80000300800 */
[----:B------:R-:W3:Y:S04]  /*44c10*/  LDL.LU R30, [R1+0x348] ;  /* 0x00034800011e7983 */ /* 0x000ee80000300800 */
[----:B------:R-:W3:Y:S04]  /*44c20*/  LDL.LU R31, [R1+0x34c] ;  /* 0x00034c00011f7983 */ /* 0x000ee80000300800 */
[----:B------:R-:W2:Y:S04]  /*44c30*/  LDL.LU R12, [R1+0x350] ;  /* 0x00035000010c7983 */ /* 0x000ea80000300800 */
[----:B------:R-:W2:Y:S04]  /*44c40*/  LDL.LU R13, [R1+0x354] ;  /* 0x00035400010d7983 */ /* 0x000ea80000300800 */
[----:B------:R-:W2:Y:S04]  /*44c50*/  LDL.LU R14, [R1+0x358] ;  /* 0x00035800010e7983 */ /* 0x000ea80000300800 */
[----:B------:R-:W2:Y:S01]  /*44c60*/  LDL.LU R15, [R1+0x35c] ;  /* 0x00035c00010f7983 */ /* 0x000ea20000300800 */
[----:B------:R-:W-:Y:S01]  /*44c70*/  IMAD R35, R0, 0x100, R60 ;  /* 0x0000010000237824 */ /* 0x000fe200078e023c */
[----:B------:R-:W-:-:S02]  /*44c80*/  F2FP.F16.E4M3.UNPACK_B R32, R32 ;  /* 0x00000020ff20723e */ /* 0x000fc400020006ff */
[----:B------:R-:W4:Y:S01]  /*44c90*/  LDL.LU R19, [R1+0xbb4] ;  /* 0x000bb40001137983 */ /* 0x000f220000300800 */
[----:B------:R-:W-:Y:S02]  /*44ca0*/  F2FP.F16.E4M3.UNPACK_B R33, R33 ;  /* 0x00000021ff21723e */ /* 0x000fe400020006ff */
[----:B------:R-:W-:Y:S01]  /*44cb0*/  F2FP.F16.E4M3.UNPACK_B R34, R34 ;  /* 0x00000022ff22723e */ /* 0x000fe200020006ff */
        /* <DEDUP_REMOVED lines=32> */
[----:B--2---:R-:W-:-:S15]  /*44ec0*/  HMMA.16816.F32 R12, R32, R16, R12 ;  /* 0x00000010200c723c */ /* 0x004fde000000180c */
[----:B------:R-:W-:-:S08]  /*44ed0*/  NOP ;  /* 0x0000000000007918 */ /* 0x000fd00000000000 */
[----:B------:R-:W-:Y:S04]  /*44ee0*/  STL.64 [R1+0x350], R12 ;  /* 0x0003500c01007387 */ /* 0x000fe80000100a00 */
[----:B------:R0:W-:Y:S04]  /*44ef0*/  STL.64 [R1+0x358], R14 ;  /* 0x0003580e01007387 */ /* 0x0001e80000100a00 */
[----:B0-----:R-:W3:Y:S04]  /*44f00*/  LDL.LU.64 R14, [R1+0x30d0] ;  /* 0x0030d000010e7983 */ /* 0x001ee80000300a00 */
[----:B------:R-:W4:Y:S01]  /*44f10*/  LDL.LU.64 R12, [R1+0x30c8] ;  /* 0x0030c800010c7983 */ /* 0x000f220000300a00 */
[C---:B---3--:R-:W-:Y:S06]  /*44f20*/  HMMA.16816.F32 R28, R32.reuse, R14, R28 ;  /* 0x0000000e201c723c */ /* 0x048fec000000181c */
[----:B----4-:R-:W-:-:S15]  /*44f30*/  HMMA.16816.F32 R8, R32, R12, R8 ;  /* 0x0000000c2008723c */ /* 0x010fde0000001808 */
        /* <DEDUP_REMOVED lines=8> */
[----:B------:R-:W4:Y:S01]  /*44fc0*/  LDL.LU.64 R8, [R1+0x30a8] ;  /* 0x0030a80001087983 */ /* 0x000f220000300a00 */
[----:B------:R-:W-:-:S02]  /*44fd0*/  IMAD R36, R36, 0x100, R19 ;  /* 0x0000010024247824 */ /* 0x000fc400078e0213 */
[----:B------:R-:W-:Y:S01]  /*44fe0*/  IMAD R37, R37, 0x100, R60 ;  /* 0x0000010025257824 */ /* 0x000fe200078e023c */
[C---:B---3--:R-:W-:Y:S06]  /*44ff0*/  HMMA.16816.F32 R52, R32.reuse, R10, R52 ;  /* 0x0000000a2034723c */ /* 0x048fec0000001834 */
[----:B----4-:R-:W-:-:S15]  /*45000*/  HMMA.16816.F32 R4, R32, R8, R4 ;  /* 0x000000082004723c */ /* 0x010fde0000001804 */
[----:B------:R-:W-:-:S02]  /*45010*/  NOP ;  /* 0x0000000000007918 */ /* 0x000fc40000000000 */
[----:B------:R-:W-:Y:S04]  /*45020*/  STL.64 [R1+0x2d0], R52 ;  /* 0x0002d03401007387 */ /* 0x000fe80000100a00 */
[----:B------:R0:W-:Y:S04]  /*45030*/  STL.64 [R1+0x2d8], R54 ;  /* 0x0002d83601007387 */ /* 0x0001e80000100a00 */
[----:B0-----:R-:W3:Y:S04]  /*45040*/  LDL.LU.64 R54, [R1+0x30a0] ;  /* 0x0030a00001367983 */ /* 0x001ee80000300a00 */
[----:B------:R-:W3:Y:S04]  /*45050*/  LDL.LU.64 R52, [R1+0x3098] ;  /* 0x0030980001347983 */ /* 0x000ee80000300a00 */
[----:B------:R-:W4:Y:S04]  /*45060*/  LDL.LU R19, [R1+0x3094] ;  /* 0x0030940001137983 */ /* 0x000f280000300800 */
[----:B------:R-:W4:Y:S04]  /*45070*/  LDL.LU R60, [R1+0x3090] ;  /* 0x00309000013c7983 */ /* 0x000f280000300800 */
[----:B------:R-:W-:Y:S04]  /*45080*/  STL.64 [R1+0x2a0], R4 ;  /* 0x0002a00401007387 */ /* 0x000fe80000100a00 */
[----:B------:R0:W-:Y:S04]  /*45090*/  STL.64 [R1+0x2a8], R6 ;  /* 0x0002a80601007387 */ /* 0x0001e80000100a00 */
[----:B0-----:R-:W2:Y:S04]  /*450a0*/  LDL.LU.64 R6, [R1+0x3088] ;  /* 0x0030880001067983 */ /* 0x001ea80000300a00 */
[----:B------:R-:W3:Y:S01]  /*450b0*/  LDL.LU.64 R4, [R1+0x3080] ;  /* 0x0030800001047983 */ /* 0x000ee20000300a00 */
[----:B------:R-:W-:-:S02]  /*450c0*/  IMAD R38, R38, 0x100, R61 ;  /* 0x0000010026267824 */ /* 0x000fc400078e023d */
[----:B------:R-:W-:Y:S01]  /*450d0*/  IMAD R39, R39, 0x100, R0 ;  /* 0x0000010027277824 */ /* 0x000fe200078e0200 */
        /* <DEDUP_REMOVED lines=12> */
[----:B------:R-:W3:Y:S01]  /*451a0*/  LDL.LU.64 R40, [R1+0x3058] ;  /* 0x0030580001287983 */ /* 0x000ee20000300a00 */
[----:B------:R-:W-:-:S02]  /*451b0*/  F2FP.F16.E4M3.UNPACK_B R36, R36 ;  /* 0x00000024ff24723e */ /* 0x000fc400020006ff */
[----:B------:R-:W-:Y:S02]  /*451c0*/  F2FP.F16.E4M3.UNPACK_B R37, R37 ;  /* 0x00000025ff25723e */ /* 0x000fe400020006ff */
[----:B------:R-:W-:Y:S02]  /*451d0*/  F2FP.F16.E4M3.UNPACK_B R38, R38 ;  /* 0x00000026ff26723e */ /* 0x000fe400020006ff */
[----:B------:R-:W-:Y:S01]  /*451e0*/  F2FP.F16.E4M3.UNPACK_B R39, R39 ;  /* 0x00000027ff27723e */ /* 0x000fe200020006ff */
[----:B------:R-:W-:Y:S06]  /*451f0*/  HMMA.16816.F32 R32, R32, R2, R28 ;  /* 0x000000022020723c */ /* 0x000fec000000181c */
[C---:B------:R-:W-:Y:S06]  /*45200*/  HMMA.16816.F32 R28, R36.reuse, R16, R52 ;  /* 0x00000010241c723c */ /* 0x040fec0000001834 */
[----:B------:R-:W-:Y:S01]  /*45210*/  HMMA.16816.F32 R24, R36, R14, R24 ;  /* 0x0000000e2418723c */ /* 0x000fe20000001818 */
[----:B----4-:R-:W-:Y:S10]  /*45220*/  STL.64 [R1+0x3030], R18 ;  /* 0x0030301201007387 */ /* 0x010ff40000100a00 */
[----:B------:R0:W-:Y:S04]  /*45230*/  STL.64 [R1+0x270], R32 ;  /* 0x0002702001007387 */ /* 0x0001e80000100a00 */
[----:B------:R-:W-:Y:S04]  /*45240*/  STL.64 [R1+0x278], R34 ;  /* 0x0002782201007387 */ /* 0x000fe80000100a00 */
[----:B------:R2:W-:Y:S04]  /*45250*/  STL.64 [R1+0x3028], R16 ;  /* 0x0030281001007387 */ /* 0x0005e80000100a00 */
[----:B------:R-:W-:Y:S04]  /*45260*/  STL.64 [R1+0x260], R28 ;  /* 0x0002601c01007387 */ /* 0x000fe80000100a00 */
[----:B------:R-:W-:Y:S04]  /*45270*/  STL.64 [R1+0x268], R30 ;  /* 0x0002681e01007387 */ /* 0x000fe80000100a00 */
[----:B------:R-:W-:Y:S04]  /*45280*/  STL.64 [R1+0x3040], R14 ;  /* 0x0030400e01007387 */ /* 0x000fe80000100a00 */
[----:B------:R-:W-:Y:S04]  /*45290*/  STL.64 [R1+0x250], R24 ;  /* 0x0002501801007387 */ /* 0x000fe80000100a00 */
[----:B------:R-:W-:Y:S04]  /*452a0*/  STL.64 [R1+0x258], R26 ;  /* 0x0002581a01007387 */ /* 0x000fe80000100a00 */
[----:B------:R3:W-:Y:S01]  /*452b0*/  STL.64 [R1+0x3038], R12 ;  /* 0x0030380c01007387 */ /* 0x0007e20000100a00 */
[----:B0-----:R-:W-:-:S02]  /*452c0*/  IMAD R32, R45, 0x100, R44 ;  /* 0x000001002d207824 */ /* 0x001fc400078e022c */
[----:B------:R-:W-:Y:S01]  /*452d0*/  IMAD R33, R47, 0x100, R46 ;  /* 0x000001002f217824 */ /* 0x000fe200078e022e */
[C---:B--2---:R-:W-:Y:S06]  /*452e0*/  HMMA.16816.F32 R16, R36.reuse, R12, R20 ;  /* 0x0000000c2410723c */ /* 0x044fec0000001814 */
[----:B---3--:R-:W-:-:S15]  /*452f0*/  HMMA.16816.F32 R12, R36, R10, R40 ;  /* 0x0000000a240c723c */ /* 0x008fde0000001828 */
[----:B------:R-:W-:-:S02]  /*45300*/  NOP ;  /* 0x0000000000007918 */ /* 0x000fc40000000000 */
[----:B------:R-:W-:Y:S04]  /*45310*/  STL.64 [R1+0x240], R16 ;  /* 0x0002401001007387 */ /* 0x000fe80000100a00 */
[----:B------:R-:W-:Y:S04]  /*45320*/  STL.64 [R1+0x248], R18 ;  /* 0x0002481201007387 */ /* 0x000fe80000100a00 */
        /* <DEDUP_REMOVED lines=44> */
[----:B------:R-:W-:-:S03]  /*455f0*/  IMAD R34, R57, 0x100, R56 ;  /* 0x0000010039227824 */ /* 0x000fc600078e0238 */
[----:B------:R-:W3:Y:S04]  /*45600*/  LDL.LU R48, [R1+0xc04] ;  /* 0x000c040001307983 */ /* 0x000ee80000300800 */
[----:B------:R-:W3:Y:S01]  /*45610*/  LDL.LU R49, [R1+0xc00] ;  /* 0x000c000001317983 */ /* 0x000ee20000300800 */
[----:B------:R-:W-:-:S03]  /*45620*/  IMAD R35, R59, 0x100, R58 ;  /* 0x000001003b237824 */ /* 0x000fc600078e023a */
[----:B------:R-:W3:Y:S04]  /*45630*/  LDL.LU R50, [R1+0xc0c] ;  /* 0x000c0c0001327983 */ /* 0x000ee80000300800 */
[----:B------:R-:W3:Y:S04]  /*45640*/  LDL.LU R51, [R1+0xc08] ;  /* 0x000c080001337983 */ /* 0x000ee80000300800 */
[----:B------:R-:W3:Y:S04]  /*45650*/  LDL.LU R56, [R1+0xd0] ;  /* 0x0000d00001387983 */ /* 0x000ee80000300800 */
[----:B------:R-:W3:Y:S04]  /*45660*/  LDL.LU R57, [R1+0xd4] ;  /* 0x0000d40001397983 */ /* 0x000ee80000300800 */
[----:B------:R-:W3:Y:S01]  /*45670*/  LDL.LU R58, [R1+0xd8] ;  /* 0x0000d800013a7983 */ /* 0x000ee20000300800 */
[C---:B----4-:R-:W-:Y:S06]  /*45680*/  HMMA.16816.F32 R12, R36.reuse, R4, R12 ;  /* 0x00000004240c723c */ /* 0x050fec000000180c */
[C---:B--2---:R-:W-:Y:S06]  /*45690*/  HMMA.16816.F32 R8, R36.reuse, R6, R8 ;  /* 0x000000062408723c */ /* 0x044fec0000001808 */
[----:B---3--:R-:W-:-:S15]  /*456a0*/  HMMA.16816.F32 R36, R36, R2, R16 ;  /* 0x000000022424723c */ /* 0x008fde0000001810 */
[----:B------:R-:W-:-:S02]  /*456b0*/  NOP ;  /* 0x0000000000007918 */ /* 0x000fc40000000000 */
[----:B------:R-:W-:Y:S04]  /*456c0*/  STL.64 [R1+0x210], R8 ;  /* 0x0002100801007387 */ /* 0x000fe80000100a00 */
[----:B------:R0:W-:Y:S04]  /*456d0*/  STL.64 [R1+0x218], R10 ;  /* 0x0002180a01007387 */ /* 0x0001e80000100a00 */
[----:B0-----:R-:W2:Y:S04]  /*456e0*/  LDL.LU.64 R10, [R1+0x3050] ;  /* 0x00305000010a7983 */ /* 0x001ea80000300a00 */
[----:B------:R-:W3:Y:S04]  /*456f0*/  LDL.LU.64 R8, [R1+0x3048] ;  /* 0x0030480001087983 */ /* 0x000ee80000300a00 */
[----:B------:R-:W-:Y:S04]  /*45700*/  STL.64 [R1+0x1f0], R12 ;  /* 0x0001f00c01007387 */ /* 0x000fe80000100a00 */
[----:B------:R0:W-:Y:S04]  /*45710*/  STL.64 [R1+0x1f8], R14 ;  /* 0x0001f80e01007387 */ /* 0x0001e80000100a00 */
[----:B0-----:R-:W4:Y:S04]  /*45720*/  LDL.LU.64 R14, [R1+0x3040] ;  /* 0x00304000010e7983 */ /* 0x001f280000300a00 */
[----:B------:R-:W2:Y:S04]  /*45730*/  LDL.LU.64 R12, [R1+0x3038] ;  /* 0x00303800010c7983 */ /* 0x000ea80000300a00 */
[----:B------:R-:W3:Y:S04]  /*45740*/  LDL.LU.64 R18, [R1+0x3030] ;  /* 0x0030300001127983 */ /* 0x000ee80000300a00 */
[----:B------:R-:W4:Y:S01]  /*45750*/  LDL.LU.64 R16, [R1+0x3028] ;  /* 0x0030280001107983 */ /* 0x000f220000300a00 */
[----:B------:R-:W-:-:S02]  /*45760*/  F2FP.F16.E4M3.UNPACK_B R32, R32 ;  /* 0x00000020ff20723e */ /* 0x000fc400020006ff */
[----:B------:R-:W-:Y:S02]  /*45770*/  F2FP.F16.E4M3.UNPACK_B R33, R33 ;  /* 0x00000021ff21723e */ /* 0x000fe400020006ff */
[----:B------:R-:W-:Y:S02]  /*45780*/  F2FP.F16.E4M3.UNPACK_B R34, R34 ;  /* 0x00000022ff22723e */ /* 0x000fe400020006ff */
[----:B------:R-:W-:Y:S01]  /*45790*/  F2FP.F16.E4M3.UNPACK_B R35, R35 ;  /* 0x00000023ff23723e */ /* 0x000fe200020006ff */
[----:B------:R-:W-:Y:S02]  /*457a0*/  IMAD.MOV.U32 R59, RZ, RZ, R0 ;  /* 0x000000ffff3b7224 */ /* 0x000fe400078e0000 */
[----:B------:R-:W-:Y:S01]  /*457b0*/  IMAD.MOV.U32 R0, RZ, RZ, R39 ;  /* 0x000000ffff007224 */ /* 0x000fe200078e0027 */
[----:B------:R-:W-:Y:S04]  /*457c0*/  STL.64 [R1+0x1e0], R36 ;  /* 0x0001e02401007387 */ /* 0x000fe80000100a00 */
[----:B------:R-:W-:Y:S04]  /*457d0*/  STL [R1+0x1e8], R38 ;  /* 0x0001e82601007387 */ /* 0x000fe80000100800 */
[----:B------:R-:W-:Y:S01]  /*457e0*/  STL [R1+0x2e48], R0 ;  /* 0x002e480001007387 */ /* 0x000fe20000100800 */
[----:B----4-:R-:W-:Y:S03]  /*457f0*/  HMMA.16816.F32 R28, R32, R16, R28 ;  /* 0x00000010201c723c */ /* 0x010fe6000000181c */
[----:B---3--:R-:W-:Y:S04]  /*45800*/  STL.64 [R1+0x3010], R18 ;  /* 0x0030101201007387 */ /* 0x008fe80000100a00 */
[----:B------:R2:W-:-:S15]  /*45810*/  STL.64 [R1+0x3008], R16 ;  /* 0x0030081001007387 */ /* 0x0005de0000100a00 */
[----:B------:R-:W-:-:S01]  /*45820*/  NOP ;  /* 0x0000000000007918 */ /* 0x000fc20000000000 */
[----:B------:R-:W-:Y:S04]  /*45830*/  STL.64 [R1+0x1d0], R28 ;  /* 0x0001d01c01007387 */ /* 0x000fe80000100a00 */
[----:B------:R0:W-:Y:S01]  /*45840*/  STL.64 [R1+0x1d8], R30 ;  /* 0x0001d81e01007387 */ /* 0x0001e20000100a00 */
[C---:B--2---:R-:W-:Y:S06]  /*45850*/  HMMA.16816.F32 R16, R32.reuse, R12, R24 ;  /* 0x0000000c2010723c */ /* 0x044fec0000001818 */
[----:B0-----:R-:W-:-:S15]  /*45860*/  HMMA.16816.F32 R28, R32, R14, R52 ;  /* 0x0000000e201c723c */ /* 0x001fde0000001834 */
[----:B------:R-:W-:-:S09]  /*45870*/  NOP ;  /* 0x0000000000007918 */ /* 0x000fd20000000000 */
[----:B------:R-:W-:Y:S01]  /*45880*/  IMAD.MOV.U32 R0, RZ, RZ, R31 ;  /* 0x000000ffff007224 */ /* 0x000fe200078e001f */
[----:B------:R-:W-:Y:S04]  /*45890*/  STL.64 [R1+0x1b0], R28 ;  /* 0x0001b01c01007387 */ /* 0x000fe80000100a00 */
[----:B------:R-:W-:Y:S04]  /*458a0*/  STL [R1+0x1b8], R30 ;  /* 0x0001b81e01007387 */ /* 0x000fe80000100800 */
[----:B------:R-:W-:Y:S04]  /*458b0*/  STL [R1+0x2e4c], R0 ;  /* 0x002e4c0001007387 */ /* 0x000fe80000100800 */
[----:B------:R-:W-:Y:S04]  /*458c0*/  STL.64 [R1+0x3000], R14 ;  /* 0x0030000e01007387 */ /* 0x000fe80000100a00 */
[----:B------:R-:W-:Y:S04]  /*458d0*/  STL.64 [R1+0x2ff8], R12 ;  /* 0x002ff80c01007387 */ /* 0x000fe80000100a00 */
[----:B------:R-:W-:Y:S04]  /*458e0*/  STL.64 [R1+0x1a0], R16 ;  /* 0x0001a01001007387 */ /* 0x000fe80000100a00 */
[----:B------:R0:W-:Y:S02]  /*458f0*/  STL.64 [R1+0x1a8], R18 ;  /* 0x0001a81201007387 */ /* 0x0001e40000100a00 */
[C---:B0-----:R-:W-:Y:S06]  /*45900*/  HMMA.16816.F32 R16, R32.reuse, R10, R20 ;  /* 0x0000000a2010723c */ /* 0x041fec0000001814 */
[----:B------:R-:W-:-:S15]  /*45910*/  HMMA.16816.F32 R12, R32, R8, R44 ;  /* 0x00000008200c723c */ /* 0x000fde000000182c */
[----:B------:R-:W-:-:S03]  /*45920*/  NOP ;  /* 0x0000000000007918 */ /* 0x000fc60000000000 */
[----:B------:R-:W-:Y:S01]  /*45930*/  IMAD.MOV.U32 R0, RZ, RZ, R19 ;  /* 0x000000ffff007224 */ /* 0x000fe200078e0013 */
[----:B------:R-:W-:Y:S04]  /*45940*/  STL.64 [R1+0x190], R16 ;  /* 0x0001901001007387 */ /* 0x000fe80000100a00 */
[----:B------:R-:W-:Y:S04]  /*45950*/  STL [R1+0x198], R18 ;  /* 0x0001981201007387 */ /* 0x000fe80000100800 */
[----:B------:R-:W-:Y:S04]  /*45960*/  STL [R1+0x2e50], R0 ;  /* 0x002e500001007387 */ /* 0x000fe80000100800 */
[----:B------:R-:W-:Y:S04]  /*45970*/  STL.64 [R1+0x3020], R10 ;  /* 0x0030200a01007387 */ /* 0x000fe80000100a00 */
[----:B------:R0:W-:Y:S02]  /*45980*/  STL.64 [R1+0x3018], R8 ;  /* 0x0030180801007387 */ /* 0x0001e40000100a00 */
[----:B0-----:R-:W-:Y:S02]  /*45990*/  HMMA.16816.F32 R8, R32, R6, R56 ;  /* 0x000000062008723c */ /* 0x001fe40000001838 */
[----:B------:R-:W-:Y:S04]  /*459a0*/  STL.64 [R1+0x180], R12 ;  /* 0x0001800c01007387 */ /* 0x000fe80000100a00 */
[----:B------:R-:W-:Y:S04]  /*459b0*/  STL.64 [R1+0x188], R14 ;  /* 0x0001880e01007387 */ /* 0x000fe80000100a00 */
[----:B------:R-:W2:-:S13]  /*459c0*/  LDL.LU R56, [R1+0x20] ;  /* 0x0000200001387983 */ /* 0x000e9a0000300800 */
[----:B------:R0:W-:Y:S04]  /*459d0*/  STL.64 [R1+0x170], R8 ;  /* 0x0001700801007387 */ /* 0x0001e80000100a00 */
[----:B------:R1:W-:Y:S04]  /*459e0*/  STL.64 [R1+0x178], R10 ;  /* 0x0001780a01007387 */ /* 0x0003e80000100a00 */
[----:B------:R-:W2:Y:S04]  /*459f0*/  LDL.LU R57, [R1+0x24] ;  /* 0x0000240001397983 */ /* 0x000ea80000300800 */
[----:B------:R-:W2:Y:S04]  /*45a00*/  LDL.LU R58, [R1+0x28] ;  /* 0x00002800013a7983 */ /* 0x000ea80000300800 */
[----:B------:R-:W2:Y:S04]  /*45a10*/  LDL.LU R59, [R1+0x2c] ;  /* 0x00002c00013b7983 */ /* 0x000ea80000300800 */
[----:B------:R-:W3:Y:S04]  /*45a20*/  LDL.LU R20, [R1] ;  /* 0x0000000001147983 */ /* 0x000ee80000300800 */
        /* <DEDUP_REMOVED lines=43> */
[----:B------:R-:W-:Y:S01]  /*45ce0*/  STL.64 [R1+0x160], R8 ;  /* 0x0001600801007387 */ /* 0x000fe20000100a00 */
[----:B------:R-:W-:-:S03]  /*45cf0*/  IMAD.MOV.U32 R0, RZ, RZ, R10 ;  /* 0x000000ffff007224 */ /* 0x000fc600078e000a */
[----:B------:R0:W-:Y:S04]  /*45d00*/  STL [R1+0x16c], R11 ;  /* 0x00016c0b01007387 */ /* 0x0001e80000100800 */
[----:B0-----:R-:W2:Y:S04]  /*45d10*/  LDL.LU.64 R10, [R1+0x3020] ;  /* 0x00302000010a7983 */ /* 0x001ea80000300a00 */
[----:B------:R-:W4:Y:S04]  /*45d20*/  LDL.LU.64 R8, [R1+0x3018] ;  /* 0x0030180001087983 */ /* 0x000f280000300a00 */
[----:B------:R-:W-:Y:S04]  /*45d30*/  STL [R1+0x2e54], R0 ;  /* 0x002e540001007387 */ /* 0x000fe80000100800 */
[----:B------:R-:W4:Y:S04]  /*45d40*/  LDL.LU.64 R18, [R1+0x3010] ;  /* 0x0030100001127983 */ /* 0x000f280000300a00 */
[----:B------:R-:W3:Y:S01]  /*45d50*/  LDL.LU.64 R16, [R1+0x3008] ;  /* 0x0030080001107983 */ /* 0x000ee20000300a00 */
[----:B------:R-:W-:Y:S01]  /*45d60*/  IMAD R39, R51, 0x100, R50 ;  /* 0x0000010033277824 */ /* 0x000fe200078e0232 */
[----:B------:R-:W-:-:S02]  /*45d70*/  F2FP.F16.E4M3.UNPACK_B R36, R36 ;  /* 0x00000024ff24723e */ /* 0x000fc400020006ff */
[----:B------:R-:W-:Y:S02]  /*45d80*/  F2FP.F16.E4M3.UNPACK_B R37, R37 ;  /* 0x00000025ff25723e */ /* 0x000fe400020006ff */
[----:B------:R-:W-:Y:S02]  /*45d90*/  F2FP.F16.E4M3.UNPACK_B R38, R38 ;  /* 0x00000026ff26723e */ /* 0x000fe400020006ff */
[----:B------:R-:W-:Y:S01]  /*45da0*/  F2FP.F16.E4M3.UNPACK_B R39, R39 ;  /* 0x00000027ff27723e */ /* 0x000fe200020006ff */
[----:B------:R0:W-:Y:S04]  /*45db0*/  STL.64 [R1+0x150], R32 ;  /* 0x0001502001007387 */ /* 0x0001e80000100a00 */
[----:B------:R1:W-:Y:S04]  /*45dc0*/  STL.64 [R1+0x158], R34 ;  /* 0x0001582201007387 */ /* 0x0003e80000100a00 */
[----:B0-----:R-:W4:Y:S04]  /*45dd0*/  LDL.LU R32, [R1+0xc10] ;  /* 0x000c100001207983 */ /* 0x001f280000300800 */
[----:B------:R-:W4:Y:S04]  /*45de0*/  LDL.LU R33, [R1+0xc18] ;  /* 0x000c180001217983 */ /* 0x000f280000300800 */
[----:B-1----:R-:W4:Y:S04]  /*45df0*/  LDL.LU R34, [R1+0xc20] ;  /* 0x000c200001227983 */ /* 0x002f280000300800 */
[----:B------:R-:W4:Y:S01]  /*45e00*/  LDL.LU R35, [R1+0xc28] ;  /* 0x000c280001237983 */ /* 0x000f220000300800 */
[----:B---3--:R-:W-:-:S15]  /*45e10*/  HMMA.16816.F32 R12, R36, R16, R12 ;  /* 0x00000010240c723c */ /* 0x008fde000000180c */
[----:B------:R-:W-:-:S08]  /*45e20*/  NOP ;  /* 0x0000000000007918 */ /* 0x000fd00000000000 */
[----:B------:R-:W-:Y:S04]  /*45e30*/  STL [R1+0x130], R12 ;  /* 0x0001300c01007387 */ /* 0x000fe80000100800 */
[----:B------:R0:W-:Y:S01]  /*45e40*/  STL.64 [R1+0x138], R14 ;  /* 0x0001380e01007387 */ /* 0x0001e20000100a00 */
[----:B------:R-:W-:-:S03]  /*45e50*/  IMAD.MOV.U32 R0, RZ, RZ, R13 ;  /* 0x000000ffff007224 */ /* 0x000fc600078e000d */
[----:B0-----:R-:W3:Y:S04]  /*45e60*/  LDL.LU.64 R14, [R1+0x3000] ;  /* 0x00300000010e7983 */ /* 0x001ee80000300a00 */
[----:B------:R-:W3:Y:S01]  /*45e70*/  LDL.LU.64 R12, [R1+0x2ff8] ;  /* 0x002ff800010c7983 */ /* 0x000ee20000300a00 */
[----:B--2---:R-:W-:Y:S01]  /*45e80*/  HMMA.16816.F32 R24, R36, R10, R24 ;  /* 0x0000000a2418723c */ /* 0x004fe20000001818 */
[----:B------:R-:W-:Y:S02]  /*45e90*/  IMAD.MOV.U32 R51, RZ, RZ, R60 ;  /* 0x000000ffff337224 */ /* 0x000fe400078e003c */
[----:B------:R-:W-:-:S03]  /*45ea0*/  IMAD.MOV.U32 R50, RZ, RZ, R61 ;  /* 0x000000ffff327224 */ /* 0x000fc600078e003d */
[C---:B----4-:R-:W-:Y:S01]  /*45eb0*/  HMMA.16816.F32 R20, R36.reuse, R8, R20 ;  /* 0x000000082414723c */ /* 0x050fe20000001814 */
[----:B------:R0:W-:Y:S05]  /*45ec0*/  STL [R1+0x2e58], R0 ;  /* 0x002e580001007387 */ /* 0x0001ea0000100800 */
[C---:B------:R-:W-:Y:S06]  /*45ed0*/  HMMA.16816.F32 R44, R36.reuse, R6, R44 ;  /* 0x00000006242c723c */ /* 0x040fec000000182c */
[----:B------:R-:W-:Y:S01]  /*45ee0*/  HMMA.16816.F32 R48, R36, R4, R48 ;  /* 0x000000042430723c */ /* 0x000fe20000001830 */
[----:B------:R-:W-:-:S02]  /*45ef0*/  IMAD R32, R32, 0x100, R40 ;  /* 0x0000010020207824 */ /* 0x000fc400078e0228 */
[----:B------:R-:W-:Y:S02]  /*45f00*/  IMAD R33, R33, 0x100, R41 ;  /* 0x0000010021217824 */ /* 0x000fe400078e0229 */
[----:B------:R-:W-:Y:S02]  /*45f10*/  IMAD R34, R34, 0x100, R42 ;  /* 0x0000010022227824 */ /* 0x000fe400078e022a */
[----:B------:R-:W-:Y:S01]  /*45f20*/  IMAD R35, R35, 0x100, R43 ;  /* 0x0000010023237824 */ /* 0x000fe200078e022b */
[C---:B---3--:R-:W-:Y:S06]  /*45f30*/  HMMA.16816.F32 R52, R36.reuse, R14, R52 ;  /* 0x0000000e2434723c */ /* 0x048fec0000001834 */
[----:B------:R-:W-:-:S15]  /*45f40*/  HMMA.16816.F32 R28, R36, R12, R28 ;  /* 0x0000000c241c723c */ /* 0x000fde000000181c */
[----:B------:R-:W-:-:S03]  /*45f50*/  NOP ;  /* 0x0000000000007918 */ /* 0x000fc60000000000 */
[----:B------:R-:W-:Y:S01]  /*45f60*/  IMAD.MOV.U32 R60, RZ, RZ, R55 ;  /* 0x000000ffff3c7224 */ /* 0x000fe200078e0037 */
[----:B------:R1:W-:Y:S01]  /*45f70*/  STL.64 [R1+0x110], R52 ;  /* 0x0001103401007387 */ /* 0x0003e20000100a00 */
[----:B------:R-:W-:-:S03]  /*45f80*/  IMAD.MOV.U32 R61, RZ, RZ, R54 ;  /* 0x000000ffff3d7224 */ /* 0x000fc600078e0036 */
[----:B------:R-:W2:Y:S01]  /*45f90*/  LDL.LU.64 R54, [R1+0x2ff0] ;  /* 0x002ff00001367983 */ /* 0x000ea20000300a00 */
[----:B0-----:R-:W-:-:S03]  /*45fa0*/  IMAD.MOV.U32 R0, RZ, RZ, R28 ;  /* 0x000000ffff007224 */ /* 0x001fc600078e001c */
[----:B-1----:R-:W3:Y:S04]  /*45fb0*/  LDL.LU.64 R52, [R1+0x2fe8] ;  /* 0x002fe80001347983 */ /* 0x002ee80000300a00 */
[----:B------:R0:W-:Y:S04]  /*45fc0*/  STL [R1+0x2e84], R60 ;  /* 0x002e843c01007387 */ /* 0x0001e80000100800 */
[----:B0-----:R-:W4:Y:S04]  /*45fd0*/  LDL.LU R60, [R1+0xc48] ;  /* 0x000c4800013c7983 */ /* 0x001f280000300800 */
[----:B------:R0:W-:Y:S04]  /*45fe0*/  STL [R1+0x2e80], R61 ;  /* 0x002e803d01007387 */ /* 0x0001e80000100800 */
[----:B0-----:R-:W4:Y:S04]  /*45ff0*/  LDL.LU R61, [R1+0xc4c] ;  /* 0x000c4c00013d7983 */ /* 0x001f280000300800 */
[----:B------:R-:W-:Y:S04]  /*46000*/  STL [R1+0xe4], R29 ;  /* 0x0000e41d01007387 */ /* 0x000fe80000100800 */
[----:B------:R0:W-:Y:S04]  /*46010*/  STL.64 [R1+0xe8], R30 ;  /* 0x0000e81e01007387 */ /* 0x0001e80000100a00 */
[----:B0-----:R-:W2:Y:S04]  /*46020*/  LDL.LU.64 R30, [R1+0x2fe0] ;  /* 0x002fe000011e7983 */ /* 0x001ea80000300a00 */
[----:B------:R-:W4:Y:S04]  /*46030*/  LDL.LU.64 R28, [R1+0x2fd8] ;  /* 0x002fd800011c7983 */ /* 0x000f280000300a00 */
[----:B------:R0:W-:Y:S04]  /*46040*/  STL [R1+0x2e98], R0 ;  /* 0x002e980001007387 */ /* 0x0001e80000100800 */
[----:B0-----:R-:W3:Y:S04]  /*46050*/  LDL.LU R0, [R1+0xc40] ;  /* 0x000c400001007983 */ /* 0x001ee80000300800 */
[----:B------:R-:W-:Y:S04]  /*46060*/  STL.64 [R1+0xd0], R24 ;  /* 0x0000d01801007387 */ /* 0x000fe80000100a00 */
[----:B------:R0:W-:Y:S04]  /*46070*/  STL.64 [R1+0xd8], R26 ;  /* 0x0000d81a01007387 */ /* 0x0001e80000100a00 */
[----:B0-----:R-:W2:Y:S04]  /*46080*/  LDL.LU.64 R26, [R1+0x2fd0] ;  /* 0x002fd000011a7983 */ /* 0x001ea80000300a00 */
[----:B------:R-:W2:Y:S04]  /*46090*/  LDL.LU.64 R24, [R1+0x2fc8] ;  /* 0x002fc80001187983 */ /* 0x000ea80000300a00 */
[----:B------:R-:W4:Y:S04]  /*460a0*/  LDL.LU R40, [R1+0x2fc4] ;  /* 0x002fc40001287983 */ /* 0x000f280000300800 */
[----:B------:R-:W4:Y:S04]  /*460b0*/  LDL.LU R41, [R1+0x2fc0] ;  /* 0x002fc00001297983 */ /* 0x000f280000300800 */
[----:B------:R-:W-:Y:S04]  /*460c0*/  STL.64 [R1+0xc0], R20 ;  /* 0x0000c01401007387 */ /* 0x000fe80000100a00 */
[----:B------:R0:W-:Y:S01]  /*460d0*/  STL.64 [R1+0xc8], R22 ;  /* 0x0000c81601007387 */ /* 0x0001e20000100a00 */
[----:B------:R-:W-:Y:S03]  /*460e0*/  HMMA.16816.F32 R36, R36, R2, R56 ;  /* 0x000000022424723c */ /* 0x000fe60000001838 */
[----:B0-----:R-:W3:Y:S04]  /*460f0*/  LDL.LU.64 R22, [R1+0x2fb8] ;  /* 0x002fb80001167983 */ /* 0x001ee80000300a00 */
[----:B------:R-:W3:Y:S04]  /*46100*/  LDL.LU.64 R20, [R1+0x2fb0] ;  /* 0x002fb00001147983 */ /* 0x000ee80000300a00 */
[----:B------:R-:W4:Y:S04]  /*46110*/  LDL.LU R42, [R1+0x2fac] ;  /* 0x002fac00012a7983 */ /* 0x000f280000300800 */
[----:B------:R-:W4:Y:S04]  /*46120*/  LDL.LU R43, [R1+0x2fa8] ;  /* 0x002fa800012b7983 */ /* 0x000f280000300800 */
        /* <DEDUP_REMOVED lines=8> */
[----:B------:R-:W4:Y:S04]  /*461b0*/  LDL.LU.64 R58, [R1+0x2f80] ;  /* 0x002f8000013a7983 */ /* 0x000f280000300a00 */
[----:B------:R-:W4:Y:S01]  /*461c0*/  LDL.LU.64 R56, [R1+0x2f78] ;  /* 0x002f780001387983 */ /* 0x000f220000300a00 */
        /* <DEDUP_REMOVED lines=10> */
[C---:B----4-:R-:W-:Y:S03]  /*46270*/  HMMA.16816.F32 R56, R32.reuse, R16, R56 ;  /* 0x000000102038723c */ /* 0x050fe60000001838 */
[----:B------:R-:W4:Y:S03]  /*46280*/  LDL.LU R17, [R1+0xc34] ;  /* 0x000c340001117983 */ /* 0x000f260000300800 */
[C---:B---3--:R-:W-:Y:S06]  /*46290*/  HMMA.16816.F32 R48, R32.reuse, R14, R48 ;  /* 0x0000000e2030723c */ /* 0x048fec0000001830 */
[C---:B--2---:R-:W-:Y:S06]  /*462a0*/  HMMA.16816.F32 R44, R32.reuse, R12, R44 ;  /* 0x0000000c202c723c */ /* 0x044fec000000182c */
[C---:B------:R-:W-:Y:S05]  /*462b0*/  HMMA.16816.F32 R12, R32.reuse, R10, R40 ;  /* 0x0000000a200c723c */ /* 0x040fea0000001828 */
[----:B------:R-:W-:Y:S04]  /*462c0*/  STL.64 [R1+0x60], R56 ;  /* 0x0000603801007387 */ /* 0x000fe80000100a00 */
[----:B------:R0:W-:Y:S01]  /*462d0*/  STL.64 [R1+0x68], R58 ;  /* 0x0000683a01007387 */ /* 0x0001e20000100a00 */
[C---:B------:R-:W-:Y:S06]  /*462e0*/  HMMA.16816.F32 R40, R32.reuse, R6, R24 ;  /* 0x000000062028723c */ /* 0x040fec0000001818 */
[----:B0-----:R-:W-:Y:S01]  /*462f0*/  HMMA.16816.F32 R56, R32, R8, R20 ;  /* 0x000000082038723c */ /* 0x001fe20000001814 */
[----:B------:R-:W-:Y:S04]  /*46300*/  STL.64 [R1+0x40], R48 ;  /* 0x0000403001007387 */ /* 0x000fe80000100a00 */
[----:B------:R-:W-:Y:S04]  /*46310*/  STL.64 [R1+0x48], R50 ;  /* 0x0000483201007387 */ /* 0x000fe80000100a00 */
[----:B------:R-:W-:Y:S04]  /*46320*/  STL.64 [R1+0x30], R44 ;  /* 0x0000302c01007387 */ /* 0x000fe80000100a00 */
[----:B------:R-:W-:Y:S01]  /*46330*/  STL.64 [R1+0x38], R46 ;  /* 0x0000382e01007387 */ /* 0x000fe20000100a00 */
[----:B------:R-:W-:-:S02]  /*46340*/  IMAD R21, R38, 0x100, R37 ;  /* 0x0000010026157824 */ /* 0x000fc400078e0225 */
[----:B------:R-:W-:-:S07]  /*46350*/  IMAD.MOV.U32 R37, RZ, RZ, R30 ;  /* 0x000000ffff257224 */ /* 0x000fce00078e001e */
[----:B------:R-:W-:Y:S04]  /*46360*/  STL.64 [R1+0x2d70], R58 ;  /* 0x002d703a01007387 */ /* 0x000fe80000100a00 */
[----:B------:R-:W-:Y:S04]  /*46370*/  STL.64 [R1+0x10], R12 ;  /* 0x0000100c01007387 */ /* 0x000fe80000100a00 */
[----:B------:R-:W-:Y:S04]  /*46380*/  STL.64 [R1+0x18], R14 ;  /* 0x0000180e01007387 */ /* 0x000fe80000100a00 */
[----:B------:R0:W-:Y:S04]  /*46390*/  STL.64 [R1+0x2d68], R56 ;  /* 0x002d683801007387 */ /* 0x0001e80000100a00 */
[----:B------:R-:W-:Y:S04]  /*463a0*/  STL.64 [R1+0x2d80], R42 ;  /* 0x002d802a01007387 */ /* 0x000fe80000100a00 */
[----:B------:R-:W-:Y:S01]  /*463b0*/  STL.64 [R1+0x2d78], R40 ;  /* 0x002d782801007387 */ /* 0x000fe20000100a00 */
[----:B----4-:R-:W-:-:S02]  /*463c0*/  IMAD R20, R36, 0x100, R17 ;  /* 0x0000010024147824 */ /* 0x010fc400078e0211 */
[----:B------:R-:W-:Y:S02]  /*463d0*/  IMAD.MOV.U32 R36, RZ, RZ, R31 ;  /* 0x000000ffff247224 */ /* 0x000fe400078e001f */
[----:B------:R-:W2:Y:S04]  /*463e0*/  LDL.LU R31, [R1+0x2f74] ;  /* 0x002f7400011f7983 */ /* 0x000ea80000300800 */
[----:B------:R-:W3:Y:S01]  /*463f0*/  LDL.LU R30, [R1+0x2f70] ;  /* 0x002f7000011e7983 */ /* 0x000ee20000300800 */
[----:B------:R-:W-:Y:S02]  /*46400*/  IMAD R22, R0, 0x100, R39 ;  /* 0x0000010000167824 */ /* 0x000fe400078e0227 */
[----:B------:R-:W-:Y:S02]  /*46410*/  IMAD.MOV.U32 R38, RZ, RZ, R52 ;  /* 0x000000ffff267224 */ /* 0x000fe400078e0034 */
[----:B------:R-:W4:Y:S01]  /*46420*/  LDL.LU R52, [R1+0x2f6c] ;  /* 0x002f6c0001347983 */ /* 0x000f220000300800 */
[----:B------:R-:W-:-:S02]  /*46430*/  IMAD.MOV.U32 R39, RZ, RZ, R53 ;  /* 0x000000ffff277224 */ /* 0x000fc400078e0035 */
[----:B0-----:R-:W-:Y:S01]  /*46440*/  IMAD.MOV.U32 R56, RZ, RZ, R54 ;  /* 0x000000ffff387224 */ /* 0x001fe200078e0036 */
[----:B------:R-:W4:Y:S01]  /*46450*/  LDL.LU R53, [R1+0x2f68] ;  /* 0x002f680001357983 */ /* 0x000f220000300800 */
[----:B------:R-:W-:Y:S02]  /*46460*/  IMAD.MOV.U32 R57, RZ, RZ, R55 ;  /* 0x000000ffff397224 */ /* 0x000fe400078e0037 */
[----:B------:R-:W-:Y:S01]  /*46470*/  IMAD.MOV.U32 R58, RZ, RZ, R28 ;  /* 0x000000ffff3a7224 */ /* 0x000fe200078e001c */
[----:B------:R-:W4:Y:S01]  /*46480*/  LDL.LU R54, [R1+0x2f64] ;  /* 0x002f640001367983 */ /* 0x000f220000300800 */
[----:B------:R-:W-:-:S03]  /*46490*/  IMAD.MOV.U32 R59, RZ, RZ, R29 ;  /* 0x000000ffff3b7224 */ /* 0x000fc600078e001d */
[----:B------:R-:W4:Y:S01]  /*464a0*/  LDL.LU R55, [R1+0x2f60] ;  /* 0x002f600001377983 */ /* 0x000f220000300800 */
[----:B------:R-:W-:-:S03]  /*464b0*/  IMAD R23, R60, 0x100, R61 ;  /* 0x000001003c177824 */ /* 0x000fc600078e023d */
[----:B------:R-:W4:Y:S04]  /*464c0*/  LDL.LU R28, [R1+0x2f5c] ;  /* 0x002f5c00011c7983 */ /* 0x000f280000300800 */
[----:B------:R-:W4:Y:S04]  /*464d0*/  LDL.LU R29, [R1+0x2f58] ;  /* 0x002f5800011d7983 */ /* 0x000f280000300800 */
[----:B------:R-:W4:Y:S04]  /*464e0*/  LDL R61, [R1+0x610] ;  /* 0x00061000013d7983 */ /* 0x000f280000100800 */
[----:B------:R-:W4:Y:S04]  /*464f0*/  LDL R60, [R1+0x614] ;  /* 0x00061400013c7983 */ /* 0x000f280000100800 */
[----:B------:R-:W4:Y:S04]  /*46500*/  LDL.LU R48, [R1+0x100] ;  /* 0x0001000001307983 */ /* 0x000f280000300800 */
[----:B------:R-:W4:Y:S04]  /*46510*/  LDL.LU R49, [R1+0x104] ;  /* 0x0001040001317983 */ /* 0x000f280000300800 */
[----:B------:R-:W4:Y:S04]  /*46520*/  LDL.LU R50, [R1+0x108] ;  /* 0x0001080001327983 */ /* 0x000f280000300800 */
[----:B------:R-:W4:Y:S04]  /*46530*/  LDL.LU R51, [R1+0x10c] ;  /* 0x00010c0001337983 */ /* 0x000f280000300800 */
[----:B------:R-:W4:Y:S04]  /*46540*/  LDL R27, [R1+0x620] ;  /* 0x00062000011b7983 */ /* 0x000f280000100800 */
[----:B------:R-:W4:Y:S01]  /*46550*/  LDL R8, [R1+0x624] ;  /* 0x0006240001087983 */ /* 0x000f220000100800 */
[----:B------:R-:W-:-:S02]  /*46560*/  IMAD.MOV.U32 R47, RZ, RZ, R18 ;  /* 0x000000ffff2f7224 */ /* 0x000fc400078e0012 */
[----:B------:R-:W-:Y:S02]  /*46570*/  IMAD.MOV.U32 R46, RZ, RZ, R19 ;  /* 0x000000ffff2e7224 */ /* 0x000fe400078e0013 */
[----:B--2---:R-:W-:Y:S02]  /*46580*/  IMAD.MOV.U32 R45, RZ, RZ, R31 ;  /* 0x000000ffff2d7224 */ /* 0x004fe400078e001f */
[----:B---3--:R-:W-:Y:S02]  /*46590*/  IMAD.MOV.U32 R44, RZ, RZ, R30 ;  /* 0x000000ffff2c7224 */ /* 0x008fe400078e001e */
[----:B------:R-:W2:Y:S04]  /*465a0*/  LDL.LU R30, [R1+0x2f54] ;  /* 0x002f5400011e7983 */ /* 0x000ea80000300800 */
[----:B------:R-:W2:Y:S04]  /*465b0*/  LDL.LU R31, [R1+0x2f50] ;  /* 0x002f5000011f7983 */ /* 0x000ea80000300800 */
        /* <DEDUP_REMOVED lines=10> */
[----:B------:R-:W3:Y:S04]  /*46660*/  LDL R18, [R1+0x650] ;  /* 0x0006500001127983 */ /* 0x000ee80000100800 */
[----:B------:R-:W3:Y:S01]  /*46670*/  LDL R19, [R1+0x654] ;  /* 0x0006540001137983 */ /* 0x000ee20000100800 */
[----:B------:R-:W-:-:S02]  /*46680*/  F2FP.F16.E4M3.UNPACK_B R20, R20 ;  /* 0x00000014ff14723e */ /* 0x000fc400020006ff */
[----:B------:R-:W-:Y:S02]  /*46690*/  F2FP.F16.E4M3.UNPACK_B R21, R21 ;  /* 0x00000015ff15723e */ /* 0x000fe400020006ff */
[----:B------:R-:W-:Y:S02]  /*466a0*/  F2FP.F16.E4M3.UNPACK_B R22, R22 ;  /* 0x00000016ff16723e */ /* 0x000fe400020006ff */
[----:B------:R-:W-:Y:S02]  /*466b0*/  F2FP.F16.E4M3.UNPACK_B R23, R23 ;  /* 0x00000017ff17723e */ /* 0x000fe400020006ff */
[----:B----4-:R-:W-:Y:S02]  /*466c0*/  F2FP.F16.E4M3.UNPACK_B R6, R27 ;  /* 0x0000001bff06723e */ /* 0x010fe400020006ff */
[----:B------:R-:W-:-:S07]  /*466d0*/  F2FP.F16.E4M3.UNPACK_B R7, R8 ;  /* 0x00000008ff07723e */ /* 0x000fce00020006ff */
[----:B------:R-:W-:Y:S06]  /*466e0*/  HMMA.16816.F32 R44, R20, R6, R44 ;  /* 0x00000006142c723c */ /* 0x000fec000000182c */
[----:B--2---:R-:W-:Y:S07]  /*466f0*/  HMMA.16816.F32 R28, R32, R4, R28 ;  /* 0x00000004201c723c */ /* 0x004fee000000181c */
[----:B------:R-:W-:-:S02]  /*46700*/  F2FP.F16.E4M3.UNPACK_B R4, R61 ;  /* 0x0000003dff04723e */ /* 0x000fc400020006ff */
[----:B------:R-:W-:Y:S01]  /*46710*/  F2FP.F16.E4M3.UNPACK_B R5, R60 ;  /* 0x0000003cff05723e */ /* 0x000fe200020006ff */
[----:B------:R-:W-:Y:S06]  /*46720*/  HMMA.16816.F32 R32, R32, R2, R52 ;  /* 0x000000022020723c */ /* 0x000fec0000001834 */
[----:B------:R-:W-:Y:S01]  /*46730*/  HMMA.16816.F32 R48, R20, R4, R48 ;  /* 0x000000041430723c */ /* 0x000fe20000001830 */
[----:B---3--:R-:W-:Y:S02]  /*46740*/  F2FP.F16.E4M3.UNPACK_B R8, R9 ;  /* 0x00000009ff08723e */ /* 0x008fe400020006ff */
[----:B------:R-:W-:-:S04]  /*46750*/  F2FP.F16.E4M3.UNPACK_B R9, R10 ;  /* 0x0000000aff09723e */ /* 0x000fc800020006ff */
[----:B------:R-:W-:Y:S04]  /*46760*/  STL.64 [R1+0x2d90], R30 ;  /* 0x002d901e01007387 */ /* 0x000fe80000100a00 */
[----:B------:R-:W-:Y:S04]  /*46770*/  STL.64 [R1+0x2d88], R28 ;  /* 0x002d881c01007387 */ /* 0x000fe80000100a00 */
[----:B------:R-:W2:Y:S04]  /*46780*/  LDL.LU R61, [R1+0xc6c] ;  /* 0x000c6c00013d7983 */ /* 0x000ea80000300800 */
[----:B------:R-:W2:Y:S04]  /*46790*/  LDL.LU R60, [R1+0xc68] ;  /* 0x000c6800013c7983 */ /* 0x000ea80000300800 */
[----:B------:R-:W-:Y:S04]  /*467a0*/  STL.64 [R1+0x2da0], R34 ;  /* 0x002da02201007387 */ /* 0x000fe80000100a00 */
[----:B------:R-:W-:Y:S04]  /*467b0*/  STL.64 [R1+0x2d98], R32 ;  /* 0x002d982001007387 */ /* 0x000fe80000100a00 */
[----:B------:R-:W-:Y:S04]  /*467c0*/  STL.64 [R1+0x2db0], R50 ;  /* 0x002db03201007387 */ /* 0x000fe80000100a00 */
[----:B------:R-:W-:Y:S04]  /*467d0*/  STL.64 [R1+0x2da8], R48 ;  /* 0x002da83001007387 */ /* 0x000fe80000100a00 */
[----:B------:R-:W-:Y:S04]  /*467e0*/  STL.64 [R1+0x2f38], R6 ;  /* 0x002f380601007387 */ /* 0x000fe80000100a00 */
[----:B------:R0:W-:Y:S02]  /*467f0*/  STL.64 [R1+0x2f30], R4 ;  /* 0x002f300401007387 */ /* 0x0001e40000100a00 */
[----:B0-----:R-:W-:Y:S01]  /*46800*/  HMMA.16816.F32 R4, R20, R8, R56 ;  /* 0x000000081404723c */ /* 0x001fe20000001838 */
[----:B------:R-:W-:Y:S01]  /*46810*/  F2FP.F16.E4M3.UNPACK_B R10, R11 ;  /* 0x0000000bff0a723e */ /* 0x000fe200020006ff */
[----:B------:R-:W-:Y:S01]  /*46820*/  STL [R1+0x2d64], R44 ;  /* 0x002d642c01007387 */ /* 0x000fe20000100800 */
[----:B------:R-:W-:-:S03]  /*46830*/  F2FP.F16.E4M3.UNPACK_B R11, R12 ;  /* 0x0000000cff0b723e */ /* 0x000fc600020006ff */
[----:B------:R-:W-:Y:S04]  /*46840*/  STL [R1+0x2d60], R45 ;  /* 0x002d602d01007387 */ /* 0x000fe80000100800 */
[----:B------:R-:W-:Y:S04]  /*46850*/  STL [R1+0x2d5c], R46 ;  /* 0x002d5c2e01007387 */ /* 0x000fe80000100800 */
[----:B------:R-:W-:Y:S09]  /*46860*/  STL [R1+0x2d58], R47 ;  /* 0x002d582f01007387 */ /* 0x000ff20000100800 */
[----:B------:R-:W-:Y:S04]  /*46870*/  STL.64 [R1], R4 ;  /* 0x0000000401007387 */ /* 0x000fe80000100a00 */
[----:B------:R0:W-:Y:S02]  /*46880*/  STL.64 [R1+0x8], R6 ;  /* 0x0000080601007387 */ /* 0x0001e40000100a00 */
[----:B0-----:R-:W-:Y:S01]  /*46890*/  HMMA.16816.F32 R4, R20, R10, R36 ;  /* 0x0000000a1404723c */ /* 0x001fe20000001824 */
[----:B------:R-:W-:Y:S01]  /*468a0*/  IMAD R25, R16, 0x100, R15 ;  /* 0x0000010010197824 */ /* 0x000fe200078e020f */
[----:B------:R-:W-:Y:S01]  /*468b0*/  F2FP.F16.E4M3.UNPACK_B R12, R18 ;  /* 0x00000012ff0c723e */ /* 0x000fe200020006ff */
[----:B------:R-:W-:-:S15]  /*468c0*/  IMAD R24, R14, 0x100, R13 ;  /* 0x000001000e187824 */ /* 0x000fde00078e020d */
[----:B------:R-:W-:-:S05]  /*468d0*/  NOP ;  /* 0x0000000000007918 */ /* 0x000fca0000000000 */
[----:B------:R0:W-:Y:S04]  /*468e0*/  STL.64 [R1+0x20], R4 ;  /* 0x0000200401007387 */ /* 0x0001e80000100a00 */
[----:B------:R-:W-:Y:S04]  /*468f0*/  STL.64 [R1+0x2f48], R10 ;  /* 0x002f480a01007387 */ /* 0x000fe80000100a00 */
[----:B------:R1:W-:Y:S04]  /*46900*/  STL.64 [R1+0x2f40], R8 ;  /* 0x002f400801007387 */ /* 0x0003e80000100a00 */
        /* <DEDUP_REMOVED lines=8> */
[----:B------:R-:W1:Y:S04]  /*46990*/  LDL.LU R44, [R1+0x200] ;  /* 0x00020000012c7983 */ /* 0x000e680000300800 */
[----:B------:R-:W1:Y:S04]  /*469a0*/  LDL.LU R45, [R1+0x204] ;  /* 0x00020400012d7983 */ /* 0x000e680000300800 */
[----:B------:R-:W1:Y:S04]  /*469b0*/  LDL.LU R46, [R1+0x208] ;  /* 0x00020800012e7983 */ /* 0x000e680000300800 */
[----:B------:R-:W1:Y:S04]  /*469c0*/  LDL.LU R47, [R1+0x20c] ;  /* 0x00020c00012f7983 */ /* 0x000e680000300800 */
[----:B------:R-:W3:Y:S04]  /*469d0*/  LDL R15, [R1+0x660] ;  /* 0x00066000010f7983 */ /* 0x000ee80000100800 */
[----:B------:R-:W4:Y:S01]  /*469e0*/  LDL R16, [R1+0x664] ;  /* 0x0006640001107983 */ /* 0x000f220000100800 */
[----:B------:R-:W-:Y:S01]  /*469f0*/  F2FP.F16.E4M3.UNPACK_B R13, R19 ;  /* 0x00000013ff0d723e */ /* 0x000fe200020006ff */
[----:B------:R-:W-:-:S02]  /*46a00*/  IMAD.MOV.U32 R18, RZ, RZ, R6 ;  /* 0x000000ffff127224 */ /* 0x000fc400078e0006 */
[----:B0-----:R-:W4:Y:S01]  /*46a10*/  LDL.LU R4, [R1+0x4c0] ;  /* 0x0004c00001047983 */ /* 0x001f220000300800 */
[----:B------:R-:W-:-:S03]  /*46a20*/  IMAD.MOV.U32 R19, RZ, RZ, R7 ;  /* 0x000000ffff137224 */ /* 0x000fc600078e0007 */
[----:B------:R-:W4:Y:S04]  /*46a30*/  LDL.LU R5, [R1+0x4c4] ;  /* 0x0004c40001057983 */ /* 0x000f280000300800 */
[----:B------:R-:W4:Y:S04]  /*46a40*/  LDL.LU R6, [R1+0x4c8] ;  /* 0x0004c80001067983 */ /* 0x000f280000300800 */
[----:B------:R-:W4:Y:S01]  /*46a50*/  LDL.LU R7, [R1+0x4cc] ;  /* 0x0004cc0001077983 */ /* 0x000f220000300800 */
[----:B------:R-:W-:-:S03]  /*46a60*/  IMAD R26, R0, 0x100, R17 ;  /* 0x00000100001a7824 */ /* 0x000fc600078e0211 */
        /* <DEDUP_REMOVED lines=22> */
[----:B--2---:R-:W-:-:S03]  /*46bd0*/  IMAD R27, R60, 0x100, R61 ;  /* 0x000001003c1b7824 */ /* 0x004fc600078e023d */
[----:B------:R-:W2:Y:S04]  /*46be0*/  LDL.LU R61, [R1+0xc7c] ;  /* 0x000c7c00013d7983 */ /* 0x000ea80000300800 */
[----:B------:R-:W2:Y:S01]  /*46bf0*/  LDL.LU R60, [R1+0xc78] ;  /* 0x000c7800013c7983 */ /* 0x000ea20000300800 */
[----:B-1----:R-:W-:Y:S01]  /*46c00*/  HMMA.16816.F32 R8, R20, R12, R44 ;  /* 0x0000000c1408723c */ /* 0x002fe2000000182c */
[----:B---3--:R-:W-:Y:S02]  /*46c10*/  F2FP.F16.E4M3.UNPACK_B R14, R15 ;  /* 0x0000000fff0e723e */ /* 0x008fe400020006ff */
[----:B----4-:R-:W-:-:S07]  /*46c20*/  F2FP.F16.E4M3.UNPACK_B R15, R16 ;  /* 0x00000010ff0f723e */ /* 0x010fce00020006ff */
[----:B------:R-:W-:-:S14]  /*46c30*/  HMMA.16816.F32 R4, R20, R14, R4 ;  /* 0x0000000e1404723c */ /* 0x000fdc0000001804 */
[----:B------:R-:W-:Y:S01]  /*46c40*/  IMAD.MOV.U32 R45, RZ, RZ, R10 ;  /* 0x000000ffff2d7224 */ /* 0x000fe200078e000a */
[----:B------:R0:W-:Y:S01]  /*46c50*/  STL [R1+0x50], R8 ;  /* 0x0000500801007387 */ /* 0x0001e20000100800 */
[----:B------:R-:W-:Y:S02]  /*46c60*/  IMAD.MOV.U32 R46, RZ, RZ, R11 ;  /* 0x000000ffff2e7224 */ /* 0x000fe400078e000b */
[----:B------:R-:W-:Y:S01]  /*46c70*/  IMAD.MOV.U32 R44, RZ, RZ, R9 ;  /* 0x000000ffff2c7224 */ /* 0x000fe200078e0009 */
[----:B------:R-:W3:Y:S04]  /*46c80*/  LDL.LU.64 R10, [R1+0x2f48] ;  /* 0x002f4800010a7983 */ /* 0x000ee80000300a00 */
[----:B0-----:R-:W4:Y:S04]  /*46c90*/  LDL.LU.64 R8, [R1+0x2f40] ;  /* 0x002f400001087983 */ /* 0x001f280000300a00 */
[----:B------:R-:W-:Y:S01]  /*46ca0*/  STL [R1+0x4a4], R5 ;  /* 0x0004a40501007387 */ /* 0x000fe20000100800 */
[----:B------:R-:W-:-:S03]  /*46cb0*/  IMAD.MOV.U32 R47, RZ, RZ, R4 ;  /* 0x000000ffff2f7224 */ /* 0x000fc600078e0004 */
[----:B------:R0:W-:Y:S04]  /*46cc0*/  STL.64 [R1+0x4a8], R6 ;  /* 0x0004a80601007387 */ /* 0x0001e80000100a00 */
[----:B0-----:R-:W2:Y:S04]  /*46cd0*/  LDL.LU.64 R6, [R1+0x2f38] ;  /* 0x002f380001067983 */ /* 0x001ea80000300a00 */
[----:B------:R-:W3:Y:S01]  /*46ce0*/  LDL.LU.64 R4, [R1+0x2f30] ;  /* 0x002f300001047983 */ /* 0x000ee20000300a00 */
[----:B------:R-:W-:Y:S02]  /*46cf0*/  F2FP.F16.E4M3.UNPACK_B R16, R17 ;  /* 0x00000011ff10723e */ /* 0x000fe400020006ff */
[----:B------:R-:W-:-:S02]  /*46d00*/  F2FP.F16.E4M3.UNPACK_B R17, R36 ;  /* 0x00000024ff11723e */ /* 0x000fc400020006ff */
[----:B------:R-:W-:Y:S02]  /*46d10*/  F2FP.F16.E4M3.UNPACK_B R2, R37 ;  /* 0x00000025ff02723e */ /* 0x000fe400020006ff */
[----:B------:R-:W-:Y:S01]  /*46d20*/  F2FP.F16.E4M3.UNPACK_B R3, R38 ;  /* 0x00000026ff03723e */ /* 0x000fe200020006ff */
[----:B------:R-:W-:Y:S01]  /*46d30*/  STL.64 [R1+0x2dc0], R46 ;  /* 0x002dc02e01007387 */ /* 0x000fe20000100a00 */
[----:B------:R-:W-:Y:S02]  /*46d40*/  F2FP.F16.E4M3.UNPACK_B R24, R24 ;  /* 0x00000018ff18723e */ /* 0x000fe400020006ff */
[----:B------:R-:W-:Y:S01]  /*46d50*/  F2FP.F16.E4M3.UNPACK_B R25, R25 ;  /* 0x00000019ff19723e */ /* 0x000fe200020006ff */
[----:B------:R0:W-:Y:S01]  /*46d60*/  STL.64 [R1+0x2db8], R44 ;  /* 0x002db82c01007387 */ /* 0x0001e20000100a00 */
[----:B------:R-:W-:Y:S02]  /*46d70*/  F2FP.F16.E4M3.UNPACK_B R26, R26 ;  /* 0x0000001aff1a723e */ /* 0x000fe400020006ff */
[----:B------:R-:W-:Y:S01]  /*46d80*/  F2FP.F16.E4M3.UNPACK_B R27, R27 ;  /* 0x0000001bff1b723e */ /* 0x000fe200020006ff */
[C---:B------:R-:W-:Y:S01]  /*46d90*/  HMMA.16816.F32 R32, R20.reuse, R2, R32 ;  /* 0x000000021420723c */ /* 0x040fe20000001820 */
[----:B------:R-:W-:Y:S05]  /*46da0*/  STL.64 [R1+0x2f18], R18 ;  /* 0x002f181201007387 */ /* 0x000fea0000100a00 */
[----:B0-----:R-:W-:Y:S06]  /*46db0*/  HMMA.16816.F32 R44, R20, R16, R48 ;  /* 0x00000010142c723c */ /* 0x001fec0000001830 */
[----:B------:R2:W-:-:S15]  /*46dc0*/  STL.64 [R1+0x2f10], R16 ;  /* 0x002f101001007387 */ /* 0x0005de0000100a00 */
[----:B------:R-:W-:-:S02]  /*46dd0*/  NOP ;  /* 0x0000000000007918 */ /* 0x000fc40000000000 */
[----:B------:R-:W-:Y:S04]  /*46de0*/  STL.64 [R1+0x490], R44 ;  /* 0x0004902c01007387 */ /* 0x000fe80000100a00 */
[----:B------:R-:W-:Y:S04]  /*46df0*/  STL.64 [R1+0x498], R46 ;  /* 0x0004982e01007387 */ /* 0x000fe80000100a00 */
[----:B------:R-:W-:Y:S04]  /*46e00*/  STL.64 [R1+0x70], R32 ;  /* 0x0000702001007387 */ /* 0x000fe80000100a00 */
[----:B------:R-:W-:Y:S01]  /*46e10*/  STL.64 [R1+0x78], R34 ;  /* 0x0000782201007387 */ /* 0x000fe20000100a00 */
[C---:B--2---:R-:W-:Y:S06]  /*46e20*/  HMMA.16816.F32 R16, R24.reuse, R6, R28 ;  /* 0x000000061810723c */ /* 0x044fec000000181c */
[----:B---3--:R-:W-:Y:S01]  /*46e30*/  HMMA.16816.F32 R20, R24, R4, R52 ;  /* 0x000000041814723c */ /* 0x008fe20000001834 */
[----:B------:R-:W-:-:S15]  /*46e40*/  STL.64 [R1+0x2ef8], R6 ;  /* 0x002ef80601007387 */ /* 0x000fde0000100a00 */
[----:B------:R-:W-:-:S07]  /*46e50*/  NOP ;  /* 0x0000000000007918 */ /* 0x000fce0000000000 */
[----:B------:R-:W-:Y:S04]  /*46e60*/  STL.64 [R1+0x90], R20 ;  /* 0x0000901401007387 */ /* 0x000fe80000100a00 */
[----:B------:R-:W-:Y:S04]  /*46e70*/  STL.64 [R1+0x98], R22 ;  /* 0x0000981601007387 */ /* 0x000fe80000100a00 */
[----:B------:R0:W-:Y:S04]  /*46e80*/  STL.64 [R1+0x2ef0], R4 ;  /* 0x002ef00401007387 */ /* 0x0001e80000100a00 */
[----:B------:R-:W-:Y:S04]  /*46e90*/  STL.64 [R1+0xf0], R16 ;  /* 0x0000f01001007387 */ /* 0x000fe80000100a00 */
[----:B------:R4:W-:Y:S01]  /*46ea0*/  STL.64 [R1+0xf8], R18 ;  /* 0x0000f81201007387 */ /* 0x0009e20000100a00 */
[C---:B0-----:R-:W-:Y:S06]  /*46eb0*/  HMMA.16816.F32 R4, R24.reuse, R10, R56 ;  /* 0x0000000a1804723c */ /* 0x041fec0000001838 */
[----:B----4-:R-:W-:Y:S01]  /*46ec0*/  HMMA.16816.F32 R16, R24, R8, R40 ;  /* 0x000000081810723c */ /* 0x010fe20000001828 */
[----:B------:R-:W-:-:S15]  /*46ed0*/  STL.64 [R1+0x2ee8], R10 ;  /* 0x002ee80a01007387 */ /* 0x000fde0000100a00 */
[----:B------:R-:W-:-:S07]  /*46ee0*/  NOP ;  /* 0x0000000000007918 */ /* 0x000fce0000000000 */
[----:B------:R-:W-:Y:S04]  /*46ef0*/  STL.64 [R1+0x120], R16 ;  /* 0x0001201001007387 */ /* 0x000fe80000100a00 */
[----:B------:R-:W-:Y:S04]  /*46f00*/  STL.64 [R1+0x128], R18 ;  /* 0x0001281201007387 */ /* 0x000fe80000100a00 */
[----:B------:R-:W-:Y:S04]  /*46f10*/  STL.64 [R1+0x2ee0], R8 ;  /* 0x002ee00801007387 */ /* 0x000fe80000100a00 */
[----:B------:R0:W-:Y:S04]  /*46f20*/  STL.64 [R1+0x140], R4 ;  /* 0x0001400401007387 */ /* 0x0001e80000100a00 */
[----:B------:R1:W-:Y:S04]  /*46f30*/  STL.64 [R1+0x148], R6 ;  /* 0x0001480601007387 */ /* 0x0003e80000100a00 */
        /* <DEDUP_REMOVED lines=24> */
[----:B---3--:R-:W3:Y:S04]  /*470c0*/  LDL.LU R48, [R1+0x430] ;  /* 0x0004300001307983 */ /* 0x008ee80000300800 */
        /* <DEDUP_REMOVED lines=15> */
[----:B------:R-:W4:Y:S01]  /*471c0*/  LDL.LU R35, [R1+0xc94] ;  /* 0x000c940001237983 */ /* 0x000f220000300800 */
[----:B------:R-:W-:-:S03]  /*471d0*/  IMAD R20, R0, 0x100, R39 ;  /* 0x0000010000147824 */ /* 0x000fc600078e0227 */
        /* <DEDUP_REMOVED lines=20> */
[C---:B---3--:R-:W-:Y:S06]  /*47320*/  HMMA.16816.F32 R48, R24.reuse, R12, R48 ;  /* 0x0000000c1830723c */ /* 0x048fec0000001830 */
[----:B--2---:R-:W-:-:S15]  /*47330*/  HMMA.16816.F32 R16, R24, R14, R16 ;  /* 0x0000000e1810723c */ /* 0x004fde0000001810 */
        /* <DEDUP_REMOVED lines=8> */
[----:B------:R-:W4:Y:S02]  /*473c0*/  LDL.LU.64 R16, [R1+0x2f10] ;  /* 0x002f100001107983 */ /* 0x000f240000300a00 */
[C---:B----4-:R-:W-:Y:S06]  /*473d0*/  HMMA.16816.F32 R52, R24.reuse, R16, R52 ;  /* 0x000000101834723c */ /* 0x050fec0000001834 */
[----:B------:R-:W-:-:S15]  /*473e0*/  HMMA.16816.F32 R24, R24, R2, R4 ;  /* 0x000000021818723c */ /* 0x000fde0000001804 */
[----:B------:R-:W-:-:S02]  /*473f0*/  NOP ;  /* 0x0000000000007918 */ /* 0x000fc40000000000 */
[----:B------:R-:W-:Y:S04]  /*47400*/  STL.64 [R1+0x450], R52 ;  /* 0x0004503401007387 */ /* 0x000fe80000100a00 */
[----:B------:R0:W-:Y:S04]  /*47410*/  STL.64 [R1+0x458], R54 ;  /* 0x0004583601007387 */ /* 0x0001e80000100a00 */
[----:B0-----:R-:W4:Y:S04]  /*47420*/  LDL.LU.64 R54, [R1+0x2f08] ;  /* 0x002f080001367983 */ /* 0x001f280000300a00 */
[----:B------:R-:W4:Y:S04]  /*47430*/  LDL.LU.64 R52, [R1+0x2f00] ;  /* 0x002f000001347983 */ /* 0x000f280000300a00 */
[----:B------:R-:W2:Y:S04]  /*47440*/  LDL.LU.64 R6, [R1+0x2ef8] ;  /* 0x002ef80001067983 */ /* 0x000ea80000300a00 */
[----:B------:R-:W3:Y:S01]  /*47450*/  LDL.LU.64 R4, [R1+0x2ef0] ;  /* 0x002ef00001047983 */ /* 0x000ee20000300a00 */
[----:B------:R-:W-:-:S02]  /*47460*/  IMAD R22, R32, 0x100, R23 ;  /* 0x0000010020167824 */ /* 0x000fc400078e0217 */
[----:B------:R-:W-:Y:S01]  /*47470*/  IMAD R23, R34, 0x100, R33 ;  /* 0x0000010022177824 */ /* 0x000fe200078e0221 */
[----:B------:R-:W-:Y:S02]  /*47480*/  F2FP.F16.E4M3.UNPACK_B R20, R20 ;  /* 0x00000014ff14723e */ /* 0x000fe400020006ff */
        /* <DEDUP_REMOVED lines=14> */
[----:B------:R-:W4:Y:S01]  /*47570*/  LDL.LU.64 R8, [R1+0x2ee0] ;  /* 0x002ee00001087983 */ /* 0x000f220000300a00 */
[----:B--2---:R-:W-:-:S15]  /*47580*/  HMMA.16816.F32 R24, R20, R6, R24 ;  /* 0x000000061418723c */ /* 0x004fde0000001818 */
[----:B------:R-:W-:-:S08]  /*47590*/  NOP ;  /* 0x0000000000007918 */ /* 0x000fd00000000000 */
[----:B------:R-:W-:Y:S04]  /*475a0*/  STL.64 [R1+0x3c0], R24 ;  /* 0x0003c01801007387 */ /* 0x000fe80000100a00 */
[----:B------:R0:W-:Y:S01]  /*475b0*/  STL.64 [R1+0x3c8], R26 ;  /* 0x0003c81a01007387 */ /* 0x0001e20000100a00 */
[C---:B----4-:R-:W-:Y:S03]  /*475c0*/  HMMA.16816.F32 R44, R20.reuse, R8, R44 ;  /* 0x00000008142c723c */ /* 0x050fe6000000182c */
[----:B---3--:R-:W-:Y:S03]  /*475d0*/  STL.64 [R1+0x2ec8], R10 ;  /* 0x002ec80a01007387 */ /* 0x008fe60000100a00 */
[----:B0-----:R-:W-:-:S15]  /*475e0*/  HMMA.16816.F32 R24, R20, R10, R48 ;  /* 0x0000000a1418723c */ /* 0x001fde0000001830 */
[----:B------:R-:W-:-:S02]  /*475f0*/  NOP ;  /* 0x0000000000007918 */ /* 0x000fc40000000000 */
[----:B------:R-:W-:Y:S04]  /*47600*/  STL.64 [R1+0x3a0], R44 ;  /* 0x0003a02c01007387 */ /* 0x000fe80000100a00 */
[----:B------:R-:W-:Y:S04]  /*47610*/  STL.64 [R1+0x3a8], R46 ;  /* 0x0003a82e01007387 */ /* 0x000fe80000100a00 */
[----:B------:R0:W-:Y:S02]  /*47620*/  STL.64 [R1+0x2ec0], R8 ;  /* 0x002ec00801007387 */ /* 0x0001e40000100a00 */
[----:B0-----:R-:W-:Y:S02]  /*47630*/  HMMA.16816.F32 R8, R20, R12, R52 ;  /* 0x0000000c1408723c */ /* 0x001fe40000001834 */
[----:B------:R0:W-:Y:S04]  /*47640*/  STL.64 [R1+0x390], R24 ;  /* 0x0003901801007387 */ /* 0x0001e80000100a00 */
[----:B------:R1:W-:Y:S04]  /*47650*/  STL.64 [R1+0x398], R26 ;  /* 0x0003981a01007387 */ /* 0x0003e80000100a00 */
[----:B------:R-:W-:Y:S01]  /*47660*/  STL [R1+0x2e9c], R13 ;  /* 0x002e9c0d01007387 */ /* 0x000fe20000100800 */
[----:B0-----:R-:W-:-:S02]  /*47670*/  IMAD R24, R28, 0x100, R35 ;  /* 0x000001001c187824 */ /* 0x001fc400078e0223 */
[----:B------:R-:W-:Y:S02]  /*47680*/  IMAD R25, R30, 0x100, R29 ;  /* 0x000001001e197824 */ /* 0x000fe400078e021d */
[----:B-1----:R-:W-:Y:S02]  /*47690*/  IMAD R26, R0, 0x100, R31 ;  /* 0x00000100001a7824 */ /* 0x002fe400078e021f */
[C---:B------:R-:W-:Y:S06]  /*476a0*/  HMMA.16816.F32 R28, R20.reuse, R14, R40 ;  /* 0x0000000e141c723c */ /* 0x040fec0000001828 */
[----:B------:R-:W-:Y:S04]  /*476b0*/  STL.64 [R1+0x370], R8 ;  /* 0x0003700801007387 */ /* 0x000fe80000100a00 */
[----:B------:R0:W-:Y:S02]  /*476c0*/  STL.64 [R1+0x378], R10 ;  /* 0x0003780a01007387 */ /* 0x0001e40000100a00 */
[C---:B0-----:R-:W-:Y:S11]  /*476d0*/  HMMA.16816.F32 R8, R20.reuse, R16, R56 ;  /* 0x000000101408723c */ /* 0x041ff60000001838 */
[----:B------:R-:W-:Y:S04]  /*476e0*/  STL.64 [R1+0x3b0], R28 ;  /* 0x0003b01c01007387 */ /* 0x000fe80000100a00 */
[----:B------:R-:W-:Y:S04]  /*476f0*/  STL.64 [R1+0x3b8], R30 ;  /* 0x0003b81e01007387 */ /* 0x000fe80000100a00 */
[----:B------:R-:W-:Y:S04]  /*47700*/  STL.64 [R1+0x2e78], R18 ;  /* 0x002e781201007387 */ /* 0x000fe80000100a00 */
[----:B------:R-:W-:Y:S04]  /*47710*/  STL.64 [R1+0x2e70], R16 ;  /* 0x002e701001007387 */ /* 0x000fe80000100a00 */
[----:B------:R-:W-:Y:S04]  /*47720*/  STL.64 [R1+0x380], R8 ;  /* 0x0003800801007387 */ /* 0x000fe80000100a00 */
[----:B------:R0:W-:Y:S04]  /*47730*/  STL.64 [R1+0x388], R10 ;  /* 0x0003880a01007387 */ /* 0x0001e80000100a00 */
[----:B------:R-:W2:Y:S01]  /*47740*/  LDL.LU R56, [R1+0x220] ;  /* 0x0002200001387983 */ /* 0x000ea20000300800 */
[----:B0-----:R-:W-:-:S15]  /*47750*/  HMMA.16816.F32 R8, R20, R2, R36 ;  /* 0x000000021408723c */ /* 0x001fde0000001824 */
[----:B------:R-:W-:-:S08]  /*47760*/  NOP ;  /* 0x0000000000007918 */ /* 0x000fd00000000000 */
[----:B------:R-:W-:Y:S04]  /*47770*/  STL.64 [R1+0x360], R8 ;  /* 0x0003600801007387 */ /* 0x000fe80000100a00 */
[----:B------:R-:W-:Y:S04]  /*47780*/  STL.64 [R1+0x368], R10 ;  /* 0x0003680a01007387 */ /* 0x000fe80000100a00 */
        /* <DEDUP_REMOVED lines=28> */
[----:B---3--:R0:W-:Y:S04]  /*47950*/  STL.64 [R1+0x2ed0], R28 ;  /* 0x002ed01c01007387 */ /* 0x0081e80000100a00 */
[----:B-1----:R-:W3:Y:S04]  /*47960*/  LDL.LU R32, [R1+0x2d0] ;  /* 0x0002d00001207983 */ /* 0x002ee80000300800 */
[----:B------:R-:W3:Y:S04]  /*47970*/  LDL.LU R33, [R1+0x2d4] ;  /* 0x0002d40001217983 */ /* 0x000ee80000300800 */
[----:B------:R-:W3:Y:S04]  /*47980*/  LDL.LU R34, [R1+0x2d8] ;  /* 0x0002d80001227983 */ /* 0x000ee80000300800 */
[----:B------:R-:W3:Y:S04]  /*47990*/  LDL.LU R35, [R1+0x2dc] ;  /* 0x0002dc0001237983 */ /* 0x000ee80000300800 */
        /* <DEDUP_REMOVED lines=8> */
[----:B0-----:R-:W3:Y:S04]  /*47a20*/  LDL.LU R28, [R1+0x350] ;  /* 0x00035000011c7983 */ /* 0x001ee80000300800 */
[----:B------:R-:W3:Y:S04]  /*47a30*/  LDL.LU R29, [R1+0x354] ;  /* 0x00035400011d7983 */ /* 0x000ee80000300800 */
[----:B------:R-:W3:Y:S04]  /*47a40*/  LDL.LU R30, [R1+0x358] ;  /* 0x00035800011e7983 */ /* 0x000ee80000300800 */
[----:B------:R-:W3:Y:S01]  /*47a50*/  LDL.LU R31, [R1+0x35c] ;  /* 0x00035c00011f7983 */ /* 0x000ee20000300800 */
[----:B------:R-:W-:Y:S01]  /*47a60*/  IMAD R27, R60, 0x100, R61 ;  /* 0x000001003c1b7824 */ /* 0x000fe200078e023d */
[----:B------:R-:W-:-:S02]  /*47a70*/  F2FP.F16.E4M3.UNPACK_B R24, R24 ;  /* 0x00000018ff18723e */ /* 0x000fc400020006ff */
[----:B------:R-:W2:Y:S01]  /*47a80*/  LDL.LU R13, [R1+0xcb4] ;  /* 0x000cb400010d7983 */ /* 0x000ea20000300800 */
[----:B------:R-:W-:Y:S02]  /*47a90*/  F2FP.F16.E4M3.UNPACK_B R25, R25 ;  /* 0x00000019ff19723e */ /* 0x000fe400020006ff */
[----:B------:R-:W-:Y:S01]  /*47aa0*/  F2FP.F16.E4M3.UNPACK_B R26, R26 ;  /* 0x0000001aff1a723e */ /* 0x000fe200020006ff */
[----:B------:R-:W2:Y:S01]  /*47ab0*/  LDL.LU R20, [R1+0xcb0] ;  /* 0x000cb00001147983 */ /* 0x000ea20000300800 */
[----:B------:R-:W-:-:S03]  /*47ac0*/  F2FP.F16.E4M3.UNPACK_B R27, R27 ;  /* 0x0000001bff1b723e */ /* 0x000fc600020006ff */
        /* <DEDUP_REMOVED lines=30> */
[C---:B----4-:R-:W-:Y:S06]  /*47cb0*/  HMMA.16816.F32 R8, R24.reuse, R6, R8 ;  /* 0x000000061808723c */ /* 0x050fec0000001808 */
[----:B---3--:R-:W-:-:S15]  /*47cc0*/  HMMA.16816.F32 R28, R24, R4, R28 ;  /* 0x00000004181c723c */ /* 0x008fde000000181c */
[----:B------:R-:W-:-:S08]  /*47cd0*/  NOP ;  /* 0x0000000000007918 */ /* 0x000fd00000000000 */
[----:B------:R-:W-:Y:S04]  /*47ce0*/  STL.64 [R1+0x340], R28 ;  /* 0x0003401c01007387 */ /* 0x000fe80000100a00 */
[----:B------:R0:W-:Y:S04]  /*47cf0*/  STL.64 [R1+0x348], R30 ;  /* 0x0003481e01007387 */ /* 0x0001e80000100a00 */
[----:B0-----:R-:W3:Y:S04]  /*47d00*/  LDL.LU.64 R30, [R1+0x2ed8] ;  /* 0x002ed800011e7983 */ /* 0x001ee80000300a00 */
[----:B------:R-:W3:Y:S04]  /*47d10*/  LDL.LU.64 R28, [R1+0x2ed0] ;  /* 0x002ed000011c7983 */ /* 0x000ee80000300a00 */
[----:B------:R-:W-:Y:S04]  /*47d20*/  STL.64 [R1+0x330], R8 ;  /* 0x0003300801007387 */ /* 0x000fe80000100a00 */
[----:B------:R0:W-:Y:S04]  /*47d30*/  STL.64 [R1+0x338], R10 ;  /* 0x0003380a01007387 */ /* 0x0001e80000100a00 */
[----:B0-----:R-:W4:Y:S04]  /*47d40*/  LDL.LU.64 R10, [R1+0x2ec8] ;  /* 0x002ec800010a7983 */ /* 0x001f280000300a00 */
[----:B------:R-:W3:Y:S01]  /*47d50*/  LDL.LU.64 R8, [R1+0x2ec0] ;  /* 0x002ec00001087983 */ /* 0x000ee20000300a00 */
[----:B--2---:R-:W-:Y:S01]  /*47d60*/  IMAD R20, R20, 0x100, R13 ;  /* 0x0000010014147824 */ /* 0x004fe200078e020d */
[C---:B----4-:R-:W-:Y:S06]  /*47d70*/  HMMA.16816.F32 R32, R24.reuse, R10, R32 ;  /* 0x0000000a1820723c */ /* 0x050fec0000001820 */
[----:B---3--:R-:W-:-:S15]  /*47d80*/  HMMA.16816.F32 R44, R24, R8, R44 ;  /* 0x00000008182c723c */ /* 0x008fde000000182c */
[----:B------:R-:W-:-:S08]  /*47d90*/  NOP ;  /* 0x0000000000007918 */ /* 0x000fd00000000000 */
        /* <DEDUP_REMOVED lines=8> */
[----:B------:R-:W4:Y:S01]  /*47e20*/  LDL.LU R13, [R1+0x2e9c] ;  /* 0x002e9c00010d7983 */ /* 0x000f220000300800 */
[----:B------:R-:W-:Y:S01]  /*47e30*/  HMMA.16816.F32 R16, R24, R14, R16 ;  /* 0x0000000e1810723c */ /* 0x000fe20000001810 */
[----:B------:R-:W-:-:S02]  /*47e40*/  IMAD R21, R21, 0x100, R0 ;  /* 0x0000010015157824 */ /* 0x000fc400078e0200 */
[----:B------:R-:W3:Y:S01]  /*47e50*/  LDL.LU R0, [R1+0x2e98] ;  /* 0x002e980001007983 */ /* 0x000ee20000300800 */
[----:B------:R-:W-:Y:S02]  /*47e60*/  IMAD R22, R22, 0x100, R60 ;  /* 0x0000010016167824 */ /* 0x000fe400078e023c */
[----:B------:R-:W-:Y:S01]  /*47e70*/  IMAD R23, R23, 0x100, R61 ;  /* 0x0000010017177824 */ /* 0x000fe200078e023d */
[----:B----4-:R-:W-:-:S15]  /*47e80*/  HMMA.16816.F32 R28, R24, R12, R28 ;  /* 0x0000000c181c723c */ /* 0x010fde000000181c */
[----:B------:R-:W-:-:S08]  /*47e90*/  NOP ;  /* 0x0000000000007918 */ /* 0x000fd00000000000 */
[----:B------:R-:W-:Y:S04]  /*47ea0*/  STL.64 [R1+0x2f0], R28 ;  /* 0x0002f01c01007387 */ /* 0x000fe80000100a00 */
[----:B------:R0:W-:Y:S04]  /*47eb0*/  STL.64 [R1+0x2f8], R30 ;  /* 0x0002f81e01007387 */ /* 0x0001e80000100a00 */
[----:B0-----:R-:W4:Y:S04]  /*47ec0*/  LDL.LU.64 R30, [R1+0x2e90] ;  /* 0x002e9000011e7983 */ /* 0x001f280000300a00 */
[----:B------:R-:W4:Y:S04]  /*47ed0*/  LDL.LU.64 R28, [R1+0x2e88] ;  /* 0x002e8800011c7983 */ /* 0x000f280000300a00 */
[----:B------:R-:W4:Y:S04]  /*47ee0*/  LDL.LU R60, [R1+0x2e84] ;  /* 0x002e8400013c7983 */ /* 0x000f280000300800 */
[----:B------:R-:W4:Y:S04]  /*47ef0*/  LDL.LU R61, [R1+0x2e80] ;  /* 0x002e8000013d7983 */ /* 0x000f280000300800 */
[----:B------:R-:W-:Y:S04]  /*47f00*/  STL.64 [R1+0x2e0], R16 ;  /* 0x0002e01001007387 */ /* 0x000fe80000100a00 */
[----:B------:R0:W-:Y:S04]  /*47f10*/  STL.64 [R1+0x2e8], R18 ;  /* 0x0002e81201007387 */ /* 0x0001e80000100a00 */
[----:B0-----:R-:W3:Y:S04]  /*47f20*/  LDL.LU.64 R18, [R1+0x2e78] ;  /* 0x002e780001127983 */ /* 0x001ee80000300a00 */
[----:B------:R-:W4:Y:S01]  /*47f30*/  LDL.LU.64 R16, [R1+0x2e70] ;  /* 0x002e700001107983 */ /* 0x000f220000300a00 */
[----:B------:R-:W-:-:S02]  /*47f40*/  F2FP.F16.E4M3.UNPACK_B R20, R20 ;  /* 0x00000014ff14723e */ /* 0x000fc400020006ff */
[----:B------:R-:W-:Y:S02]  /*47f50*/  F2FP.F16.E4M3.UNPACK_B R21, R21 ;  /* 0x00000015ff15723e */ /* 0x000fe400020006ff */
[----:B------:R-:W-:Y:S02]  /*47f60*/  F2FP.F16.E4M3.UNPACK_B R22, R22 ;  /* 0x00000016ff16723e */ /* 0x000fe400020006ff */
[----:B------:R-:W-:Y:S01]  /*47f70*/  F2FP.F16.E4M3.UNPACK_B R23, R23 ;  /* 0x00000017ff17723e */ /* 0x000fe200020006ff */
[C---:B--2---:R-:W-:Y:S06]  /*47f80*/  HMMA.16816.F32 R44, R24.reuse, R2, R44 ;  /* 0x00000002182c723c */ /* 0x044fec000000182c */
[----:B----4-:R-:W-:-:S15]  /*47f90*/  HMMA.16816.F32 R56, R24, R16, R56 ;  /* 0x000000101838723c */ /* 0x010fde0000001838 */
[----:B------:R-:W-:-:S08]  /*47fa0*/  NOP ;  /* 0x0000000000007918 */ /* 0x000fd00000000000 */
[----:B------:R-:W-:Y:S04]  /*47fb0*/  STL.64 [R1+0x2d0], R56 ;  /* 0x0002d03801007387 */ /* 0x000fe80000100a00 */
[----:B------:R0:W-:Y:S04]  /*47fc0*/  STL.64 [R1+0x2d8], R58 ;  /* 0x0002d83a01007387 */ /* 0x0001e80000100a00 */
[----:B0-----:R-:W2:Y:S04]  /*47fd0*/  LDL.LU.64 R58, [R1+0x2e68] ;  /* 0x002e6800013a7983 */ /* 0x001ea80000300a00 */
[----:B------:R-:W2:Y:S01]  /*47fe0*/  LDL.LU.64 R56, [R1+0x2e60] ;  /* 0x002e600001387983 */ /* 0x000ea20000300a00 */
[C---:B------:R-:W-:Y:S03]  /*47ff0*/  HMMA.16816.F32 R24, R20.reuse, R4, R48 ;  /* 0x000000041418723c */ /* 0x040fe60000001830 */
[----:B---3--:R-:W-:Y:S04]  /*48000*/  STL.64 [R1+0x2e40], R18 ;  /* 0x002e401201007387 */ /* 0x008fe80000100a00 */
[----:B------:R0:W-:Y:S02]  /*48010*/  STL.64 [R1+0x2e38], R16 ;  /* 0x002e381001007387 */ /* 0x0001e40000100a00 */
[C---:B0-----:R-:W-:Y:S02]  /*48020*/  HMMA.16816.F32 R16, R20.reuse, R6, R32 ;  /* 0x000000061410723c */ /* 0x041fe40000001820 */
[----:B------:R-:W-:Y:S04]  /*48030*/  STL.64 [R1+0x2c0], R44 ;  /* 0x0002c02c01007387 */ /* 0x000fe80000100a00 */
[----:B------:R-:W-:Y:S04]  /*48040*/  STL.64 [R1+0x2c8], R46 ;  /* 0x0002c82e01007387 */ /* 0x000fe80000100a00 */
[----:B------:R-:W-:Y:S04]  /*48050*/  STL.64 [R1+0x2e20], R6 ;  /* 0x002e200601007387 */ /* 0x000fe80000100a00 */
[----:B------:R-:W-:Y:S04]  /*48060*/  STL.64 [R1+0x2b0], R24 ;  /* 0x0002b01801007387 */ /* 0x000fe80000100a00 */
[----:B------:R-:W-:Y:S04]  /*48070*/  STL.64 [R1+0x2b8], R26 ;  /* 0x0002b81a01007387 */ /* 0x000fe80000100a00 */
[----:B------:R0:W-:Y:S04]  /*48080*/  STL.64 [R1+0x2e18], R4 ;  /* 0x002e180401007387 */ /* 0x0001e80000100a00 */
[----:B------:R-:W-:Y:S04]  /*48090*/  STL.64 [R1+0x2a0], R16 ;  /* 0x0002a01001007387 */ /* 0x000fe80000100a00 */
[----:B------:R1:W-:Y:S01]  /*480a0*/  STL.64 [R1+0x2a8], R18 ;  /* 0x0002a81201007387 */ /* 0x0003e20000100a00 */
[C---:B0-----:R-:W-:Y:S06]  /*480b0*/  HMMA.16816.F32 R4, R20.reuse, R10, R28 ;  /* 0x0000000a1404723c */ /* 0x041fec000000181c */
[----:B-1----:R-:W-:Y:S01]  /*480c0*/  HMMA.16816.F32 R16, R20, R8, R52 ;  /* 0x000000081410723c */ /* 0x002fe20000001834 */
[----:B------:R-:W-:-:S15]  /*480d0*/  STL.64 [R1+0x2e00], R10 ;  /* 0x002e000a01007387 */ /* 0x000fde0000100a00 */
[----:B------:R-:W-:-:S07]  /*480e0*/  NOP ;  /* 0x0000000000007918 */ /* 0x000fce0000000000 */
[----:B------:R-:W-:Y:S04]  /*480f0*/  STL.64 [R1+0x290], R16 ;  /* 0x0002901001007387 */ /* 0x000fe80000100a00 */
[----:B------:R-:W-:Y:S04]  /*48100*/  STL.64 [R1+0x298], R18 ;  /* 0x0002981201007387 */ /* 0x000fe80000100a00 */
[----:B------:R-:W-:Y:S04]  /*48110*/  STL.64 [R1+0x2df8], R8 ;  /* 0x002df80801007387 */ /* 0x000fe80000100a00 */
[----:B------:R-:W-:Y:S04]  /*48120*/  STL.64 [R1+0x280], R4 ;  /* 0x0002800401007387 */ /* 0x000fe80000100a00 */
[----:B------:R2:W-:Y:S02]  /*48130*/  STL.64 [R1+0x288], R6 ;  /* 0x0002880601007387 */ /* 0x0005e40000100a00 */
[----:B--2---:R-:W-:Y:S07]  /*48140*/  HMMA.16816.F32 R4, R20, R12, R56 ;  /* 0x0000000c1404723c */ /* 0x004fee0000001838 */
[----:B------:R-:W-:-:S15]  /*48150*/  IMAD.MOV.U32 R56, RZ, RZ, R0 ;  /* 0x000000ffff387224 */ /* 0x000fde00078e0000 */
[----:B------:R-:W-:-:S01]  /*48160*/  NOP ;  /* 0x0000000000007918 */ /* 0x000fc20000000000 */
[----:B------:R-:W-:Y:S04]  /*48170*/  STL.64 [R1+0x270], R4 ;  /* 0x0002700401007387 */ /* 0x000fe80000100a00 */
[----:B------:R-:W-:Y:S04]  /*48180*/  STL.64 [R1+0x278], R6 ;  /* 0x0002780601007387 */ /* 0x000fe80000100a00 */
[----:B------:R-:W2:Y:S04]  /*48190*/  LDL.LU R0, [R1+0x2e58] ;  /* 0x002e580001007983 */ /* 0x000ea80000300800 */
[----:B------:R-:W3:Y:S04]  /*481a0*/  LDL.LU R57, [R1+0xe4] ;  /* 0x0000e40001397983 */ /* 0x000ee80000300800 */
[----:B------:R-:W4:Y:S04]  /*481b0*/  LDL.LU R58, [R1+0xe8] ;  /* 0x0000e800013a7983 */ /* 0x000f280000300800 */
[----:B------:R-:W4:Y:S01]  /*481c0*/  LDL.LU R59, [R1+0xec] ;  /* 0x0000ec00013b7983 */ /* 0x000f220000300800 */
[----:B--2---:R-:W-:-:S03]  /*481d0*/  IMAD.MOV.U32 R29, RZ, RZ, R0 ;  /* 0x000000ffff1d7224 */ /* 0x004fc600078e0000 */
[----:B----4-:R-:W-:Y:S04]  /*481e0*/  STL.64 [R1+0x2de0], R58 ;  /* 0x002de03a01007387 */ /* 0x010fe80000100a00 */
[----:B---3--:R0:W-:Y:S04]  /*481f0*/  STL.64 [R1+0x2dd8], R56 ;  /* 0x002dd83801007387 */ /* 0x0081e80000100a00 */
[----:B------:R-:W2:Y:S04]  /*48200*/  LDL.LU R28, [R1+0x130] ;  /* 0x00013000011c7983 */ /* 0x000ea80000300800 */
[----:B------:R-:W3:Y:S04]  /*48210*/  LDL.LU R0, [R1+0x2e54] ;  /* 0x002e540001007983 */ /* 0x000ee80000300800 */
[----:B------:R-:W4:Y:S04]  /*48220*/  LDL.LU R30, [R1+0x138] ;  /* 0x00013800011e7983 */ /* 0x000f280000300800 */
[----:B------:R-:W4:Y:S01]  /*48230*/  LDL.LU R31, [R1+0x13c] ;  /* 0x00013c00011f7983 */ /* 0x000f220000300800 */
[----:B---3--:R-:W-:-:S03]  /*48240*/  IMAD.MOV.U32 R34, RZ, RZ, R0 ;  /* 0x000000ffff227224 */ /* 0x008fc600078e0000 */
[----:B----4-:R-:W-:Y:S04]  /*48250*/  STL.64 [R1+0x2df0], R30 ;  /* 0x002df01e01007387 */ /* 0x010fe80000100a00 */
[----:B--2---:R1:W-:Y:S04]  /*48260*/  STL.64 [R1+0x2de8], R28 ;  /* 0x002de81c01007387 */ /* 0x0043e80000100a00 */
[----:B------:R-:W2:Y:S04]  /*48270*/  LDL.LU R32, [R1+0x160] ;  /* 0x0001600001207983 */ /* 0x000ea80000300800 */
[----:B------:R-:W2:Y:S04]  /*48280*/  LDL.LU R33, [R1+0x164] ;  /* 0x0001640001217983 */ /* 0x000ea80000300800 */
[----:B------:R-:W3:Y:S04]  /*48290*/  LDL.LU R0, [R1+0x2e50] ;  /* 0x002e500001007983 */ /* 0x000ee80000300800 */
[----:B------:R-:W4:Y:S04]  /*482a0*/  LDL.LU R35, [R1+0x16c] ;  /* 0x00016c0001237983 */ /* 0x000f280000300800 */
[----:B----4-:R-:W-:Y:S04]  /*482b0*/  STL.64 [R1+0x2e10], R34 ;  /* 0x002e102201007387 */ /* 0x010fe80000100a00 */
[----:B--2---:R2:W-:Y:S04]  /*482c0*/  STL.64 [R1+0x2e08], R32 ;  /* 0x002e082001007387 */ /* 0x0045e80000100a00 */
[----:B0-----:R-:W4:Y:S04]  /*482d0*/  LDL.LU R56, [R1+0x190] ;  /* 0x0001900001387983 */ /* 0x001f280000300800 */
[----:B------:R-:W4:Y:S04]  /*482e0*/  LDL.LU R57, [R1+0x194] ;  /* 0x0001940001397983 */ /* 0x000f280000300800 */
[----:B------:R-:W2:Y:S01]  /*482f0*/  LDL.LU R58, [R1+0x198] ;  /* 0x00019800013a7983 */ /* 0x000ea20000300800 */
[----:B---3--:R-:W-:-:S03]  /*48300*/  IMAD.MOV.U32 R59, RZ, RZ, R0 ;  /* 0x000000ffff3b7224 */ /* 0x008fc600078e0000 */
[----:B------:R-:W3:Y:S04]  /*48310*/  LDL.LU R0, [R1+0x2e4c] ;  /* 0x002e4c0001007983 */ /* 0x000ee80000300800 */
[----:B--2---:R-:W-:Y:S04]  /*48320*/  STL.64 [R1+0x2e30], R58 ;  /* 0x002e303a01007387 */ /* 0x004fe80000100a00 */
[----:B----4-:R0:W-:Y:S04]  /*48330*/  STL.64 [R1+0x2e28], R56 ;  /* 0x002e283801007387 */ /* 0x0101e80000100a00 */
[----:B-1----:R-:W2:Y:S04]  /*48340*/  LDL.LU R28, [R1+0x1a0] ;  /* 0x0001a000011c7983 */ /* 0x002ea80000300800 */
[----:B------:R-:W2:Y:S04]  /*48350*/  LDL.LU R29, [R1+0x1a4] ;  /* 0x0001a400011d7983 */ /* 0x000ea80000300800 */
[----:B------:R-:W2:Y:S01]  /*48360*/  LDL.LU R30, [R1+0x1a8] ;  /* 0x0001a800011e7983 */ /* 0x000ea20000300800 */
[----:B---3--:R-:W-:-:S03]  /*48370*/  IMAD.MOV.U32 R11, RZ, RZ, R0 ;  /* 0x000000ffff0b7224 */ /* 0x008fc600078e0000 */
[----:B------:R-:W2:Y:S04]  /*48380*/  LDL.LU R31, [R1+0x1ac] ;  /* 0x0001ac00011f7983 */ /* 0x000ea80000300800 */
[----:B------:R-:W3:Y:S04]  /*48390*/  LDL.LU R8, [R1+0x1b0] ;  /* 0x0001b00001087983 */ /* 0x000ee80000300800 */
[----:B------:R-:W3:Y:S04]  /*483a0*/  LDL.LU R9, [R1+0x1b4] ;  /* 0x0001b40001097983 */ /* 0x000ee80000300800 */
[----:B------:R-:W3:Y:S04]  /*483b0*/  LDL.LU R10, [R1+0x1b8] ;  /* 0x0001b800010a7983 */ /* 0x000ee80000300800 */
        /* <DEDUP_REMOVED lines=9> */
[----:B0-----:R-:W2:Y:S04]  /*48450*/  LDL.LU R56, [R1+0x1f0] ;  /* 0x0001f00001387983 */ /* 0x001ea80000300800 */
[----:B------:R-:W2:Y:S04]  /*48460*/  LDL.LU R57, [R1+0x1f4] ;  /* 0x0001f40001397983 */ /* 0x000ea80000300800 */
[----:B------:R-:W2:Y:S04]  /*48470*/  LDL.LU R58, [R1+0x1f8] ;  /* 0x0001f800013a7983 */ /* 0x000ea80000300800 */
[----:B------:R-:W2:Y:S01]  /*48480*/  LDL.LU R59, [R1+0x1fc] ;  /* 0x0001fc00013b7983 */ /* 0x000ea20000300800 */
[----:B------:R-:W-:-:S03]  /*48490*/  IMAD R26, R37, 0x100, R36 ;  /* 0x00000100251a7824 */ /* 0x000fc600078e0224 */
[----:B------:R-:W2:Y:S04]  /*484a0*/  LDL.LU R4, [R1+0x1e0] ;  /* 0x0001e00001047983 */ /* 0x000ea80000300800 */
[----:B------:R-:W2:Y:S04]  /*484b0*/  LDL.LU R5, [R1+0x1e4] ;  /* 0x0001e40001057983 */ /* 0x000ea80000300800 */
[----:B------:R-:W2:Y:S04]  /*484c0*/  LDL.LU R6, [R1+0x1e8] ;  /* 0x0001e80001067983 */ /* 0x000ea80000300800 */
[----:B------:R-:W2:Y:S01]  /*484d0*/  LDL.LU R45, [R1+0xcf4] ;  /* 0x000cf400012d7983 */ /* 0x000ea20000300800 */
[----:B------:R-:W-:-:S03]  /*484e0*/  IMAD R27, R39, 0x100, R38 ;  /* 0x00000100271b7824 */ /* 0x000fc600078e0226 */
[----:B------:R-:W2:Y:S04]  /*484f0*/  LDL.LU R36, [R1+0xcf0] ;  /* 0x000cf00001247983 */ /* 0x000ea80000300800 */
[----:B------:R-:W2:Y:S04]  /*48500*/  LDL.LU R46, [R1+0xd08] ;  /* 0x000d0800012e7983 */ /* 0x000ea80000300800 */
[----:B------:R-:W2:Y:S04]  /*48510*/  LDL.LU R37, [R1+0xd04] ;  /* 0x000d040001257983 */ /* 0x000ea80000300800 */
[----:B------:R-:W2:Y:S04]  /*48520*/  LDL.LU R47, [R1+0xd10] ;  /* 0x000d1000012f7983 */ /* 0x000ea80000300800 */
[----:B------:R-:W2:Y:S04]  /*48530*/  LDL.LU R38, [R1+0xd0c] ;  /* 0x000d0c0001267983 */ /* 0x000ea80000300800 */
[----:B------:R-:W2:Y:S01]  /*48540*/  LDL.LU R39, [R1+0xd18] ;  /* 0x000d180001277983 */ /* 0x000ea20000300800 */
[----:B------:R-:W-:-:S02]  /*48550*/  IMAD R24, R41, 0x100, R40 ;  /* 0x0000010029187824 */ /* 0x000fc400078e0228 */
[----:B------:R-:W-:Y:S02]  /*48560*/  IMAD R25, R43, 0x100, R42 ;  /* 0x000001002b197824 */ /* 0x000fe400078e022a */
[----:B------:R-:W-:Y:S02]  /*48570*/  IMAD.MOV.U32 R42, RZ, RZ, R61 ;  /* 0x000000ffff2a7224 */ /* 0x000fe400078e003d */
[----:B------:R-:W-:Y:S02]  /*48580*/  IMAD.MOV.U32 R43, RZ, RZ, R60 ;  /* 0x000000ffff2b7224 */ /* 0x000fe400078e003c */
[----:B----4-:R-:W-:Y:S02]  /*48590*/  IMAD.MOV.U32 R7, RZ, RZ, R0 ;  /* 0x000000ffff077224 */ /* 0x010fe400078e0000 */
        /* <DEDUP_REMOVED lines=8> */
[----:B---3--:R-:W-:Y:S03]  /*48620*/  HMMA.16816.F32 R16, R20, R14, R16 ;  /* 0x0000000e1410723c */ /* 0x008fe60000001810 */
[----:B------:R-:W3:Y:S04]  /*48630*/  LDL.LU R55, [R1+0x15c] ;  /* 0x00015c0001377983 */ /* 0x000ee80000300800 */
[----:B------:R-:W3:Y:S04]  /*48640*/  LDL.LU R40, [R1+0x110] ;  /* 0x0001100001287983 */ /* 0x000ee80000300800 */
[----:B------:R-:W3:-:S12]  /*48650*/  LDL.LU R41, [R1+0x114] ;  /* 0x0001140001297983 */ /* 0x000ed80000300800 */
[----:B------:R0:W-:Y:S01]  /*48660*/  STL.64 [R1+0x260], R16 ;  /* 0x0002601001007387 */ /* 0x0001e20000100a00 */
[----:B------:R-:W-:Y:S02]  /*48670*/  IMAD.MOV.U32 R61, RZ, RZ, R18 ;  /* 0x000000ffff3d7224 */ /* 0x000fe400078e0012 */
[----:B------:R-:W-:Y:S02]  /*48680*/  IMAD.MOV.U32 R60, RZ, RZ, R19 ;  /* 0x000000ffff3c7224 */ /* 0x000fe400078e0013 */
[----:B------:R-:W3:Y:S04]  /*48690*/  LDL.LU.64 R18, [R1+0x2e40] ;  /* 0x002e400001127983 */ /* 0x000ee80000300a00 */
[----:B0-----:R-:W2:Y:S04]  /*486a0*/  LDL.LU.64 R16, [R1+0x2e38] ;  /* 0x002e380001107983 */ /* 0x001ea80000300a00 */
[----:B------:R-:W-:Y:S04]  /*486b0*/  STL [R1+0x2d04], R60 ;  /* 0x002d043c01007387 */ /* 0x000fe80000100800 */
[----:B------:R-:W-:Y:S01]  /*486c0*/  STL [R1+0x2d00], R61 ;  /* 0x002d003d01007387 */ /* 0x000fe20000100800 */
[C---:B--2---:R-:W-:Y:S06]  /*486d0*/  HMMA.16816.F32 R56, R20.reuse, R16, R56 ;  /* 0x000000101438723c */ /* 0x044fec0000001838 */
[----:B------:R-:W-:-:S15]  /*486e0*/  HMMA.16816.F32 R20, R20, R2, R4 ;  /* 0x000000021414723c */ /* 0x000fde0000001804 */
[----:B------:R-:W-:-:S02]  /*486f0*/  NOP ;  /* 0x0000000000007918 */ /* 0x000fc40000000000 */
        /* <DEDUP_REMOVED lines=27> */
[----:B--2---:R-:W-:Y:S01]  /*488b0*/  HMMA.16816.F32 R20, R24, R12, R20 ;  /* 0x0000000c1814723c */ /* 0x004fe20000001814 */
[----:B------:R-:W-:-:S02]  /*488c0*/  IMAD R36, R36, 0x100, R45 ;  /* 0x0000010024247824 */ /* 0x000fc400078e022d */
[----:B------:R-:W-:-:S03]  /*488d0*/  IMAD R37, R37, 0x100, R46 ;  /* 0x0000010025257824 */ /* 0x000fc600078e022e */
        /* <DEDUP_REMOVED lines=11> */
[----:B------:R-:W-:-:S02]  /*48990*/  IMAD R38, R38, 0x100, R47 ;  /* 0x0000010026267824 */ /* 0x000fc400078e022f */
[C---:B------:R-:W-:Y:S01]  /*489a0*/  HMMA.16816.F32 R44, R24.reuse, R14, R48 ;  /* 0x0000000e182c723c */ /* 0x040fe20000001830 */
[----:B------:R-:W-:Y:S04]  /*489b0*/  STL.64 [R1+0x1f0], R20 ;  /* 0x0001f01401007387 */ /* 0x000fe80000100a00 */
[----:B------:R0:W-:Y:S02]  /*489c0*/  STL.64 [R1+0x1f8], R22 ;  /* 0x0001f81601007387 */ /* 0x0001e40000100a00 */
[----:B0-----:R-:W-:Y:S01]  /*489d0*/  HMMA.16816.F32 R20, R24, R16, R32 ;  /* 0x000000101814723c */ /* 0x001fe20000001820 */
[----:B------:R-:W-:Y:S01]  /*489e0*/  IMAD R39, R0, 0x100, R39 ;  /* 0x0000010000277824 */ /* 0x000fe200078e0227 */
[----:B------:R-:W-:Y:S02]  /*489f0*/  F2FP.F16.E4M3.UNPACK_B R36, R36 ;  /* 0x00000024ff24723e */ /* 0x000fe400020006ff */
[----:B------:R-:W-:-:S02]  /*48a00*/  F2FP.F16.E4M3.UNPACK_B R37, R37 ;  /* 0x00000025ff25723e */ /* 0x000fc400020006ff */
[----:B------:R-:W-:Y:S02]  /*48a10*/  F2FP.F16.E4M3.UNPACK_B R38, R38 ;  /* 0x00000026ff26723e */ /* 0x000fe400020006ff */
[----:B------:R-:W-:-:S08]  /*48a20*/  F2FP.F16.E4M3.UNPACK_B R39, R39 ;  /* 0x00000027ff27723e */ /* 0x000fd000020006ff */
[----:B------:R-:W-:Y:S01]  /*48a30*/  STL.64 [R1+0x1e0], R44 ;  /* 0x0001e02c01007387 */ /* 0x000fe20000100a00 */
[----:B------:R-:W-:Y:S03]  /*48a40*/  HMMA.16816.F32 R24, R24, R2, R52 ;  /* 0x000000021818723c */ /* 0x000fe60000001834 */
[----:B------:R-:W-:Y:S04]  /*48a50*/  STL.64 [R1+0x1e8], R46 ;  /* 0x0001e82e01007387 */ /* 0x000fe80000100a00 */
[----:B------:R-:W-:Y:S04]  /*48a60*/  STL.64 [R1+0x2dd0], R18 ;  /* 0x002dd01201007387 */ /* 0x000fe80000100a00 */
[----:B------:R0:W-:Y:S04]  /*48a70*/  STL.64 [R1+0x2dc8], R16 ;  /* 0x002dc81001007387 */ /* 0x0001e80000100a00 */
[----:B------:R-:W-:Y:S04]  /*48a80*/  STL.64 [R1+0x1d0], R20 ;  /* 0x0001d01401007387 */ /* 0x000fe80000100a00 */
[----:B------:R2:W-:Y:S01]  /*48a90*/  STL.64 [R1+0x1d8], R22 ;  /* 0x0001d81601007387 */ /* 0x0005e20000100a00 */
[----:B0-----:R-:W-:Y:S03]  /*48aa0*/  HMMA.16816.F32 R16, R36, R6, R40 ;  /* 0x000000062410723c */ /* 0x001fe60000001828 */
[----:B------:R-:W-:Y:S04]  /*48ab0*/  STL.64 [R1+0x1c0], R24 ;  /* 0x0001c01801007387 */ /* 0x000fe80000100a00 */
[----:B------:R-:W-:-:S15]  /*48ac0*/  STL.64 [R1+0x1c8], R26 ;  /* 0x0001c81a01007387 */ /* 0x000fde0000100a00 */
[----:B------:R-:W-:-:S01]  /*48ad0*/  NOP ;  /* 0x0000000000007918 */ /* 0x000fc20000000000 */
[----:B------:R-:W-:Y:S01]  /*48ae0*/  STL.64 [R1+0x1a0], R16 ;  /* 0x0001a01001007387 */ /* 0x000fe20000100a00 */
[----:B------:R-:W-:Y:S01]  /*48af0*/  IMAD.MOV.U32 R0, RZ, RZ, R19 ;  /* 0x000000ffff007224 */ /* 0x000fe200078e0013 */
[----:B--2---:R-:W-:-:S15]  /*48b00*/  HMMA.16816.F32 R20, R36, R4, R28 ;  /* 0x000000042414723c */ /* 0x004fde000000181c */
[----:B------:R-:W-:-:S08]  /*48b10*/  NOP ;  /* 0x0000000000007918 */ /* 0x000fd00000000000 */
[----:B------:R-:W-:Y:S04]  /*48b20*/  STL.64 [R1+0x1b0], R20 ;  /* 0x0001b01401007387 */ /* 0x000fe80000100a00 */
[----:B------:R-:W-:Y:S04]  /*48b30*/  STL.64 [R1+0x1b8], R22 ;  /* 0x0001b81601007387 */ /* 0x000fe80000100a00 */
[----:B------:R3:W-:Y:S02]  /*48b40*/  STL [R1+0x1a8], R18 ;  /* 0x0001a81201007387 */ /* 0x0007e40000100800 */
[----:B---3--:R-:W-:Y:S02]  /*48b50*/  HMMA.16816.F32 R16, R36, R8, R56 ;  /* 0x000000082410723c */ /* 0x008fe40000001838 */
[----:B------:R-:W-:Y:S04]  /*48b60*/  STL [R1+0x2cb8], R0 ;  /* 0x002cb80001007387 */ /* 0x000fe80000100800 */
[----:B------:R-:W2:-:S15]  /*48b70*/  LDL.LU R40, [R1+0x40] ;  /* 0x0000400001287983 */ /* 0x000e9e0000300800 */
[----:B------:R-:W-:-:S02]  /*48b80*/  NOP ;  /* 0x0000000000007918 */ /* 0x000fc40000000000 */
        /* <DEDUP_REMOVED lines=41> */
[C---:B---3--:R-:W-:Y:S06]  /*48e20*/  HMMA.16816.F32 R56, R36.reuse, R10, R56 ;  /* 0x0000000a2438723c */ /* 0x048fec0000001838 */
[----:B----4-:R-:W-:-:S15]  /*48e30*/  HMMA.16816.F32 R16, R36, R12, R16 ;  /* 0x0000000c2410723c */ /* 0x010fde0000001810 */
[----:B------:R-:W-:-:S02]  /*48e40*/  NOP ;  /* 0x0000000000007918 */ /* 0x000fc40000000000 */
[----:B------:R0:W-:Y:S01]  /*48e50*/  STL.64 [R1+0x180], R56 ;  /* 0x0001803801007387 */ /* 0x0001e20000100a00 */
[----:B------:R-:W-:-:S03]  /*48e60*/  IMAD.MOV.U32 R0, RZ, RZ, R59 ;  /* 0x000000ffff007224 */ /* 0x000fc600078e003b */
[----:B------:R1:W-:Y:S04]  /*48e70*/  STL [R1+0x188], R58 ;  /* 0x0001883a01007387 */ /* 0x0003e80000100800 */
[----:B0-----:R-:W3:Y:S04]  /*48e80*/  LDL.LU R56, [R1+0x30] ;  /* 0x0000300001387983 */ /* 0x001ee80000300800 */
[----:B------:R-:W3:Y:S04]  /*48e90*/  LDL.LU R57, [R1+0x34] ;  /* 0x0000340001397983 */ /* 0x000ee80000300800 */
[----:B-1----:R-:W3:Y:S04]  /*48ea0*/  LDL.LU R58, [R1+0x38] ;  /* 0x00003800013a7983 */ /* 0x002ee80000300800 */
[----:B------:R-:W3:Y:S04]  /*48eb0*/  LDL.LU R59, [R1+0x3c] ;  /* 0x00003c00013b7983 */ /* 0x000ee80000300800 */
[----:B------:R0:W-:Y:S04]  /*48ec0*/  STL [R1+0x2cbc], R0 ;  /* 0x002cbc0001007387 */ /* 0x0001e80000100800 */
[----:B------:R-:W-:Y:S04]  /*48ed0*/  STL.64 [R1+0x170], R16 ;  /* 0x0001701001007387 */ /* 0x000fe80000100a00 */
[----:B------:R1:W-:Y:S01]  /*48ee0*/  STL [R1+0x17c], R19 ;  /* 0x00017c1301007387 */ /* 0x0003e20000100800 */
[----:B0-----:R-:W-:-:S03]  /*48ef0*/  IMAD.MOV.U32 R0, RZ, RZ, R18 ;  /* 0x000000ffff007224 */ /* 0x001fc600078e0012 */
[----:B-1----:R-:W4:Y:S04]  /*48f00*/  LDL.LU.64 R18, [R1+0x2dd0] ;  /* 0x002dd00001127983 */ /* 0x002f280000300a00 */
[----:B------:R-:W4:Y:S01]  /*48f10*/  LDL.LU.64 R16, [R1+0x2dc8] ;  /* 0x002dc80001107983 */ /* 0x000f220000300a00 */
[----:B--2---:R-:W-:Y:S01]  /*48f20*/  IMAD R20, R21, 0x100, R20 ;  /* 0x0000010015147824 */ /* 0x004fe200078e0214 */
[----:B------:R-:W-:Y:S01]  /*48f30*/  HMMA.16816.F32 R44, R36, R14, R44 ;  /* 0x0000000e242c723c */ /* 0x000fe2000000182c */
[----:B------:R-:W-:Y:S02]  /*48f40*/  IMAD R21, R23, 0x100, R22 ;  /* 0x0000010017157824 */ /* 0x000fe400078e0216 */
[----:B------:R-:W-:Y:S02]  /*48f50*/  IMAD R22, R55, 0x100, R54 ;  /* 0x0000010037167824 */ /* 0x000fe400078e0236 */
[----:B------:R-:W-:Y:S01]  /*48f60*/  IMAD R23, R60, 0x100, R61 ;  /* 0x000001003c177824 */ /* 0x000fe200078e023d */
[----:B------:R-:W-:Y:S01]  /*48f70*/  F2FP.F16.E4M3.UNPACK_B R20, R20 ;  /* 0x00000014ff14723e */ /* 0x000fe200020006ff */
[----:B------:R-:W2:Y:S01]  /*48f80*/  LDL.LU R54, [R1+0x610] ;  /* 0x0006100001367983 */ /* 0x000ea20000300800 */
[----:B------:R-:W-:-:S02]  /*48f90*/  F2FP.F16.E4M3.UNPACK_B R21, R21 ;  /* 0x00000015ff15723e */ /* 0x000fc400020006ff */
[----:B------:R-:W-:Y:S01]  /*48fa0*/  F2FP.F16.E4M3.UNPACK_B R22, R22 ;  /* 0x00000016ff16723e */ /* 0x000fe200020006ff */
[----:B------:R-:W2:Y:S01]  /*48fb0*/  LDL.LU R55, [R1+0x614] ;  /* 0x0006140001377983 */ /* 0x000ea20000300800 */
[----:B------:R-:W-:-:S03]  /*48fc0*/  F2FP.F16.E4M3.UNPACK_B R23, R23 ;  /* 0x00000017ff17723e */ /* 0x000fc600020006ff */
[----:B------:R-:W2:Y:S04]  /*48fd0*/  LDL.LU R26, [R1+0x620] ;  /* 0x00062000011a7983 */ /* 0x000ea80000300800 */
[----:B------:R-:W2:Y:S04]  /*48fe0*/  LDL.LU R27, [R1+0x624] ;  /* 0x00062400011b7983 */ /* 0x000ea80000300800 */
[----:B------:R-:W-:Y:S01]  /*48ff0*/  STL.64 [R1+0x160], R44 ;  /* 0x0001602c01007387 */ /* 0x000fe20000100a00 */
[C---:B------:R-:W-:Y:S03]  /*49000*/  HMMA.16816.F32 R28, R20.reuse, R4, R28 ;  /* 0x00000004141c723c */ /* 0x040fe6000000181c */
[----:B------:R0:W-:Y:S03]  /*49010*/  STL.64 [R1+0x168], R46 ;  /* 0x0001682e01007387 */ /* 0x0001e60000100a00 */
[C---:B------:R-:W-:Y:S01]  /*49020*/  HMMA.16816.F32 R4, R20.reuse, R6, R40 ;  /* 0x000000061404723c */ /* 0x040fe20000001828 */
[----:B0-----:R-:W2:Y:S04]  /*49030*/  LDL.LU.64 R46, [R1+0x2dc0] ;  /* 0x002dc000012e7983 */ /* 0x001ea80000300a00 */
[----:B------:R-:W2:Y:S04]  /*49040*/  LDL.LU.64 R44, [R1+0x2db8] ;  /* 0x002db800012c7983 */ /* 0x000ea80000300a00 */
[----:B------:R-:W2:Y:S04]  /*49050*/  LDL.LU R61, [R1+0x630] ;  /* 0x00063000013d7983 */ /* 0x000ea80000300800 */
[----:B------:R-:W2:Y:S01]  /*49060*/  LDL.LU R60, [R1+0x634] ;  /* 0x00063400013c7983 */ /* 0x000ea20000300800 */
[----:B---3--:R-:W-:Y:S06]  /*49070*/  HMMA.16816.F32 R56, R20, R8, R56 ;  /* 0x000000081438723c */ /* 0x008fec0000001838 */
[C---:B----4-:R-:W-:Y:S06]  /*49080*/  HMMA.16816.F32 R48, R36.reuse, R16, R48 ;  /* 0x000000102430723c */ /* 0x050fec0000001830 */
[----:B------:R-:W-:-:S15]  /*49090*/  HMMA.16816.F32 R36, R36, R2, R32 ;  /* 0x000000022424723c */ /* 0x000fde0000001820 */
[----:B------:R-:W-:-:S02]  /*490a0*/  NOP ;  /* 0x0000000000007918 */ /* 0x000fc40000000000 */
[----:B------:R-:W-:Y:S04]  /*490b0*/  STL.64 [R1+0x150], R48 ;  /* 0x0001503001007387 */ /* 0x000fe80000100a00 */
[----:B------:R0:W-:Y:S04]  /*490c0*/  STL.64 [R1+0x158], R50 ;  /* 0x0001583201007387 */ /* 0x0001e80000100a00 */
[----:B0-----:R-:W3:Y:S04]  /*490d0*/  LDL.LU.64 R50, [R1+0x2db0] ;  /* 0x002db00001327983 */ /* 0x001ee80000300a00 */
[----:B------:R-:W3:Y:S04]  /*490e0*/  LDL.LU.64 R48, [R1+0x2da8] ;  /* 0x002da80001307983 */ /* 0x000ee80000300a00 */
[----:B------:R-:W4:Y:S04]  /*490f0*/  LDL.LU.64 R34, [R1+0x2da0] ;  /* 0x002da00001227983 */ /* 0x000f280000300a00 */
[----:B------:R-:W4:Y:S04]  /*49100*/  LDL.LU.64 R32, [R1+0x2d98] ;  /* 0x002d980001207983 */ /* 0x000f280000300a00 */
[----:B------:R0:W-:Y:S04]  /*49110*/  STL.64 [R1+0x130], R36 ;  /* 0x0001302401007387 */ /* 0x0001e80000100a00 */
[----:B------:R1:W-:Y:S04]  /*49120*/  STL.64 [R1+0x138], R38 ;  /* 0x0001382601007387 */ /* 0x0003e80000100a00 */
[----:B0-----:R-:W2:Y:S04]  /*49130*/  LDL.LU R36, [R1+0xd40] ;  /* 0x000d400001247983 */ /* 0x001ea80000300800 */
[----:B------:R-:W2:Y:S04]  /*49140*/  LDL.LU R37, [R1+0xd3c] ;  /* 0x000d3c0001257983 */ /* 0x000ea80000300800 */
[----:B-1----:R-:W3:Y:S04]  /*49150*/  LDL.LU R38, [R1+0xd48] ;  /* 0x000d480001267983 */ /* 0x002ee80000300800 */
[----:B------:R-:W3:Y:S04]  /*49160*/  LDL.LU R39, [R1+0xd44] ;  /* 0x000d440001277983 */ /* 0x000ee80000300800 */
[----:B------:R-:W-:Y:S04]  /*49170*/  STL.64 [R1+0x110], R28 ;  /* 0x0001101c01007387 */ /* 0x000fe80000100a00 */
[----:B------:R0:W-:Y:S04]  /*49180*/  STL.64 [R1+0x118], R30 ;  /* 0x0001181e01007387 */ /* 0x0001e80000100a00 */
[----:B0-----:R-:W4:Y:S04]  /*49190*/  LDL.LU.64 R30, [R1+0x2d90] ;  /* 0x002d9000011e7983 */ /* 0x001f280000300a00 */
[----:B------:R-:W4:Y:S04]  /*491a0*/  LDL.LU.64 R28, [R1+0x2d88] ;  /* 0x002d8800011c7983 */ /* 0x000f280000300a00 */
[----:B------:R-:W2:Y:S04]  /*491b0*/  LDL.LU.64 R42, [R1+0x2d80] ;  /* 0x002d8000012a7983 */ /* 0x000ea80000300a00 */
[----:B------:R-:W2:Y:S04]  /*491c0*/  LDL.LU.64 R40, [R1+0x2d78] ;  /* 0x002d780001287983 */ /* 0x000ea80000300a00 */
[----:B------:R0:W-:Y:S04]  /*491d0*/  STL.64 [R1+0x100], R4 ;  /* 0x0001000401007387 */ /* 0x0001e80000100a00 */
[----:B------:R1:W-:Y:S04]  /*491e0*/  STL.64 [R1+0x108], R6 ;  /* 0x0001080601007387 */ /* 0x0003e80000100a00 */
[----:B0-----:R-:W3:Y:S04]  /*491f0*/  LDL.LU R4, [R1+0x10] ;  /* 0x0000100001047983 */ /* 0x001ee80000300800 */
[----:B------:R-:W3:Y:S04]  /*49200*/  LDL.LU R5, [R1+0x14] ;  /* 0x0000140001057983 */ /* 0x000ee80000300800 */
[----:B-1----:R-:W3:Y:S04]  /*49210*/  LDL.LU R6, [R1+0x18] ;  /* 0x0000180001067983 */ /* 0x002ee80000300800 */
[----:B------:R-:W3:Y:S04]  /*49220*/  LDL.LU R7, [R1+0x1c] ;  /* 0x00001c0001077983 */ /* 0x000ee80000300800 */
[----:B------:R-:W-:Y:S04]  /*49230*/  STL.64 [R1+0xe0], R56 ;  /* 0x0000e03801007387 */ /* 0x000fe80000100a00 */
[----:B------:R0:W-:Y:S04]  /*49240*/  STL.64 [R1+0xe8], R58 ;  /* 0x0000e83a01007387 */ /* 0x0001e80000100a00 */
[----:B0-----:R-:W4:Y:S04]  /*49250*/  LDL.LU.64 R58, [R1+0x2d70] ;  /* 0x002d7000013a7983 */ /* 0x001f280000300a00 */
[----:B------:R-:W4:Y:S01]  /*49260*/  LDL.LU.64 R56, [R1+0x2d68] ;  /* 0x002d680001387983 */ /* 0x000f220000300a00 */
[C---:B---3--:R-:W-:Y:S06]  /*49270*/  HMMA.16816.F32 R4, R20.reuse, R10, R4 ;  /* 0x0000000a1404723c */ /* 0x048fec0000001804 */
[----:B----4-:R-:W-:-:S15]  /*49280*/  HMMA.16816.F32 R56, R20, R12, R56 ;  /* 0x0000000c1438723c */ /* 0x010fde0000001838 */
[----:B------:R-:W-:-:S02]  /*49290*/  NOP ;  /* 0x0000000000007918 */ /* 0x000fc40000000000 */
[----:B------:R0:W-:Y:S04]  /*492a0*/  STL.64 [R1+0xd0], R4 ;  /* 0x0000d00401007387 */ /* 0x0001e80000100a00 */
[----:B------:R1:W-:Y:S01]  /*492b0*/  STL.64 [R1+0xd8], R6 ;  /* 0x0000d80601007387 */ /* 0x0003e20000100a00 */
[----:B--2---:R-:W-:Y:S01]  /*492c0*/  HMMA.16816.F32 R8, R20, R14, R40 ;  /* 0x0000000e1408723c */ /* 0x004fe20000001828 */
[----:B0-----:R-:W-:Y:S02]  /*492d0*/  IMAD R4, R37, 0x100, R36 ;  /* 0x0000010025047824 */ /* 0x001fe400078e0224 */
[----:B------:R-:W-:Y:S02]  /*492e0*/  IMAD R5, R39, 0x100, R38 ;  /* 0x0000010027057824 */ /* 0x000fe400078e0226 */
[----:B-1----:R-:W-:-:S02]  /*492f0*/  IMAD R6, R25, 0x100, R24 ;  /* 0x0000010019067824 */ /* 0x002fc400078e0218 */
[----:B------:R-:W-:Y:S01]  /*49300*/  IMAD R7, R53, 0x100, R52 ;  /* 0x0000010035077824 */ /* 0x000fe200078e0234 */
[----:B------:R-:W-:Y:S04]  /*49310*/  STL.64 [R1+0xc0], R56 ;  /* 0x0000c03801007387 */ /* 0x000fe80000100a00 */
[----:B------:R0:W-:Y:S02]  /*49320*/  STL.64 [R1+0xc8], R58 ;  /* 0x0000c83a01007387 */ /* 0x0001e40000100a00 */
[----:B0-----:R-:W-:Y:S07]  /*49330*/  HMMA.16816.F32 R56, R20, R16, R28 ;  /* 0x000000101438723c */ /* 0x001fee000000181c */
[----:B------:R-:W-:-:S02]  /*49340*/  F2FP.F16.E4M3.UNPACK_B R30, R6 ;  /* 0x00000006ff1e723e */ /* 0x000fc400020006ff */
[----:B------:R-:W-:Y:S02]  /*49350*/  F2FP.F16.E4M3.UNPACK_B R31, R7 ;  /* 0x00000007ff1f723e */ /* 0x000fe400020006ff */
[----:B------:R-:W-:Y:S02]  /*49360*/  F2FP.F16.E4M3.UNPACK_B R28, R4 ;  /* 0x00000004ff1c723e */ /* 0x000fe400020006ff */
[----:B------:R-:W-:Y:S02]  /*49370*/  F2FP.F16.E4M3.UNPACK_B R29, R5 ;  /* 0x00000005ff1d723e */ /* 0x000fe400020006ff */
[----:B------:R-:W-:Y:S02]  /*49380*/  F2FP.F16.E4M3.UNPACK_B R6, R54.H1 ;  /* 0x00000036ff06723e */ /* 0x000fe400030006ff */
[----:B------:R-:W-:Y:S02]  /*49390*/  F2FP.F16.E4M3.UNPACK_B R7, R55.H1 ;  /* 0x00000037ff07723e */ /* 0x000fe400030006ff */
[----:B------:R-:W-:Y:S06]  /*493a0*/  HMMA.16816.F32 R52, R20, R2, R32 ;  /* 0x000000021434723c */ /* 0x000fec0000001820 */
[----:B------:R-:W-:Y:S01]  /*493b0*/  HMMA.16816.F32 R48, R28, R6, R48 ;  /* 0x000000061c30723c */ /* 0x000fe20000001830 */
[----:B------:R0:W-:Y:S04]  /*493c0*/  STL.64 [R1+0xb0], R8 ;  /* 0x0000b00801007387 */ /* 0x0001e80000100a00 */
[----:B------:R-:W-:Y:S04]  /*493d0*/  STL.64 [R1+0xb8], R10 ;  /* 0x0000b80a01007387 */ /* 0x000fe80000100a00 */
[----:B------:R-:W-:Y:S04]  /*493e0*/  STL.64 [R1+0x2bd8], R58 ;  /* 0x002bd83a01007387 */ /* 0x000fe80000100a00 */
[----:B------:R1:W-:Y:S04]  /*493f0*/  STL.64 [R1+0x2bd0], R56 ;  /* 0x002bd03801007387 */ /* 0x0003e80000100a00 */
[----:B------:R-:W-:Y:S04]  /*49400*/  STL.64 [R1+0x2be8], R54 ;  /* 0x002be83601007387 */ /* 0x000fe80000100a00 */
[----:B------:R-:W-:Y:S04]  /*49410*/  STL.64 [R1+0x2be0], R52 ;  /* 0x002be03401007387 */ /* 0x000fe80000100a00 */
[----:B------:R-:W-:Y:S04]  /*49420*/  STL.64 [R1+0x2bf8], R50 ;  /* 0x002bf83201007387 */ /* 0x000fe80000100a00 */
[----:B------:R-:W-:Y:S04]  /*49430*/  STL.64 [R1+0x2bf0], R48 ;  /* 0x002bf03001007387 */ /* 0x000fe80000100a00 */
[----:B------:R-:W2:Y:S04]  /*49440*/  LDL.LU R16, [R1+0x20] ;  /* 0x0000200001107983 */ /* 0x000ea80000300800 */
[----:B------:R-:W2:Y:S04]  /*49450*/  LDL.LU R17, [R1+0x24] ;  /* 0x0000240001117983 */ /* 0x000ea80000300800 */
[----:B------:R-:W3:Y:S04]  /*49460*/  LDL.LU R32, [R1] ;  /* 0x0000000001207983 */ /* 0x000ee80000300800 */
[----:B------:R-:W3:Y:S04]  /*49470*/  LDL.LU R33, [R1+0x4] ;  /* 0x0000040001217983 */ /* 0x000ee80000300800 */
[----:B------:R-:W3:Y:S04]  /*49480*/  LDL.LU R34, [R1+0x8] ;  /* 0x0000080001227983 */ /* 0x000ee80000300800 */
[----:B------:R-:W3:Y:S04]  /*49490*/  LDL.LU R35, [R1+0xc] ;  /* 0x00000c0001237983 */ /* 0x000ee80000300800 */
[----:B0-----:R-:W4:Y:S04]  /*494a0*/  LDL.LU R8, [R1+0x640] ;  /* 0x0006400001087983 */ /* 0x001f280000300800 */
[----:B------:R-:W2:Y:S04]  /*494b0*/  LDL.LU R9, [R1+0x644] ;  /* 0x0006440001097983 */ /* 0x000ea80000300800 */
[----:B------:R-:W3:Y:S01]  /*494c0*/  LDL.LU R14, [R1+0xd64] ;  /* 0x000d6400010e7983 */ /* 0x000ee20000300800 */
[----:B------:R-:W-:-:S03]  /*494d0*/  F2FP.F16.E4M3.UNPACK_B R4, R26.H1 ;  /* 0x0000001aff04723e */ /* 0x000fc600030006ff */
[----:B------:R-:W3:Y:S04]  /*494e0*/  LDL.LU R24, [R1+0xd60] ;  /* 0x000d600001187983 */ /* 0x000ee80000300800 */
[----:B------:R-:W3:Y:S04]  /*494f0*/  LDL.LU R15, [R1+0xd6c] ;  /* 0x000d6c00010f7983 */ /* 0x000ee80000300800 */
[----:B------:R-:W3:Y:S04]  /*49500*/  LDL.LU R25, [R1+0xd68] ;  /* 0x000d680001197983 */ /* 0x000ee80000300800 */
[----:B------:R-:W3:Y:S01]  /*49510*/  LDL.LU R40, [R1+0xd74] ;  /* 0x000d740001287983 */ /* 0x000ee20000300800 */
[----:B-1----:R-:W-:-:S03]  /*49520*/  IMAD.MOV.U32 R57, RZ, RZ, R44 ;  /* 0x000000ffff397224 */ /* 0x002fc600078e002c */
[----:B------:R-:W3:Y:S01]  /*49530*/  LDL.LU R26, [R1+0xd70] ;  /* 0x000d7000011a7983 */ /* 0x000ee20000300800 */
[----:B------:R-:W-:-:S03]  /*49540*/  IMAD.MOV.U32 R58, RZ, RZ, R45 ;  /* 0x000000ffff3a7224 */ /* 0x000fc600078e002d */
[----:B------:R-:W3:Y:S01]  /*49550*/  LDL.LU R10, [R1+0x650] ;  /* 0x00065000010a7983 */ /* 0x000ee20000300800 */
[----:B------:R-:W-:-:S03]  /*49560*/  IMAD.MOV.U32 R59, RZ, RZ, R46 ;  /* 0x000000ffff3b7224 */ /* 0x000fc600078e002e */
[----:B------:R-:W3:Y:S04]  /*49570*/  LDL.LU R11, [R1+0x654] ;  /* 0x00065400010b7983 */ /* 0x000ee80000300800 */
[----:B------:R-:W3:Y:S01]  /*49580*/  LDL.LU R56, [R1+0x50] ;  /* 0x0000500001387983 */ /* 0x000ee20000300800 */
[----:B------:R-:W-:-:S03]  /*49590*/  F2FP.F16.E4M3.UNPACK_B R5, R27.H1 ;  /* 0x0000001bff05723e */ /* 0x000fc600030006ff */
[----:B------:R-:W3:Y:S04]  /*495a0*/  LDL.LU R44, [R1+0x2d64] ;  /* 0x002d6400012c7983 */ /* 0x000ee80000300800 */
[----:B------:R-:W3:Y:S04]  /*495b0*/  LDL.LU R45, [R1+0x2d60] ;  /* 0x002d6000012d7983 */ /* 0x000ee80000300800 */
[----:B------:R-:W3:Y:S01]  /*495c0*/  LDL.LU R46, [R1+0x2d5c] ;  /* 0x002d5c00012e7983 */ /* 0x000ee20000300800 */
[----:B------:R-:W-:-:S03]  /*495d0*/  IMAD.MOV.U32 R36, RZ, RZ, R47 ;  /* 0x000000ffff247224 */ /* 0x000fc600078e002f */
        /* <DEDUP_REMOVED lines=8> */
[----:B------:R-:W-:-:S02]  /*49660*/  F2FP.F16.E4M3.UNPACK_B R2, R61.H1 ;  /* 0x0000003dff02723e */ /* 0x000fc400030006ff */
[----:B------:R-:W-:Y:S01]  /*49670*/  F2FP.F16.E4M3.UNPACK_B R3, R60.H1 ;  /* 0x0000003cff03723e */ /* 0x000fe200030006ff */
[----:B------:R-:W3:Y:S04]  /*49680*/  LDL.LU R41, [R1+0x670] ;  /* 0x0006700001297983 */ /* 0x000ee80000300800 */
[----:B------:R-:W3:Y:S04]  /*49690*/  LDL.LU R42, [R1+0x674] ;  /* 0x00067400012a7983 */ /* 0x000ee80000300800 */
[----:B------:R-:W3:Y:S04]  /*496a0*/  LDL.LU R61, [R1+0x680] ;  /* 0x00068000013d7983 */ /* 0x000ee80000300800 */
[----:B------:R-:W3:Y:S04]  /*496b0*/  LDL.LU R60, [R1+0x684] ;  /* 0x00068400013c7983 */ /* 0x000ee80000300800 */
[----:B------:R-:W-:Y:S04]  /*496c0*/  STL.64 [R1+0x2d50], R6 ;  /* 0x002d500601007387 */ /* 0x000fe80000100a00 */
[----:B------:R0:W-:Y:S01]  /*496d0*/  STL.64 [R1+0x2d48], R4 ;  /* 0x002d480401007387 */ /* 0x0001e20000100a00 */
[----:B----4-:R-:W-:-:S02]  /*496e0*/  F2FP.F16.E4M3.UNPACK_B R8, R8.H1 ;  /* 0x00000008ff08723e */ /* 0x010fc400030006ff */
[----:B--2---:R-:W-:Y:S01]  /*496f0*/  F2FP.F16.E4M3.UNPACK_B R9, R9.H1 ;  /* 0x00000009ff09723e */ /* 0x004fe200030006ff */
[C---:B---3--:R-:W-:Y:S06]  /*49700*/  HMMA.16816.F32 R20, R28.reuse, R2, R32 ;  /* 0x000000021c14723c */ /* 0x048fec0000001820 */
[----:B------:R-:W-:Y:S01]  /*49710*/  HMMA.16816.F32 R16, R28, R8, R16 ;  /* 0x000000081c10723c */ /* 0x000fe20000001810 */
[----:B------:R-:W-:Y:S02]  /*49720*/  F2FP.F16.E4M3.UNPACK_B R10, R10.H1 ;  /* 0x0000000aff0a723e */ /* 0x000fe400030006ff */
[----:B------:R-:W-:-:S03]  /*49730*/  F2FP.F16.E4M3.UNPACK_B R11, R11.H1 ;  /* 0x0000000bff0b723e */ /* 0x000fc600030006ff */
[C---:B------:R-:W-:Y:S06]  /*49740*/  HMMA.16816.F32 R44, R28.reuse, R4, R44 ;  /* 0x000000041c2c723c */ /* 0x040fec000000182c */
[----:B0-----:R-:W-:Y:S01]  /*49750*/  HMMA.16816.F32 R4, R28, R10, R56 ;  /* 0x0000000a1c04723c */ /* 0x001fe20000001838 */
[----:B------:R-:W-:Y:S02]  /*49760*/  F2FP.F16.E4M3.UNPACK_B R12, R12.H1 ;  /* 0x0000000cff0c723e */ /* 0x000fe400030006ff */
[----:B------:R-:W-:Y:S01]  /*49770*/  F2FP.F16.E4M3.UNPACK_B R13, R13.H1 ;  /* 0x0000000dff0d723e */ /* 0x000fe200030006ff */
[----:B------:R-:W-:-:S13]  /*49780*/  IMAD R27, R27, 0x100, R43 ;  /* 0x000001001b1b7824 */ /* 0x000fda00078e022b */
[----:B------:R-:W-:Y:S04]  /*49790*/  STL.64 [R1+0x2c08], R46 ;  /* 0x002c082e01007387 */ /* 0x000fe80000100a00 */
[----:B------:R-:W-:Y:S04]  /*497a0*/  STL.64 [R1+0x2c00], R44 ;  /* 0x002c002c01007387 */ /* 0x000fe80000100a00 */
[----:B------:R-:W-:Y:S04]  /*497b0*/  STL.64 [R1+0x2c18], R22 ;  /* 0x002c181601007387 */ /* 0x000fe80000100a00 */
[----:B------:R-:W-:Y:S04]  /*497c0*/  STL.64 [R1+0x2c10], R20 ;  /* 0x002c101401007387 */ /* 0x000fe80000100a00 */
[----:B------:R-:W-:Y:S04]  /*497d0*/  STL [R1+0x2bc8], R16 ;  /* 0x002bc81001007387 */ /* 0x000fe80000100800 */
[----:B------:R-:W-:Y:S01]  /*497e0*/  STL [R1+0x2bc4], R17 ;  /* 0x002bc41101007387 */ /* 0x000fe20000100800 */
[----:B------:R-:W-:-:S03]  /*497f0*/  IMAD.MOV.U32 R43, RZ, RZ, R7 ;  /* 0x000000ffff2b7224 */ /* 0x000fc600078e0007 */
[----:B------:R-:W-:Y:S04]  /*49800*/  STL [R1+0x2bc0], R18 ;  /* 0x002bc01201007387 */ /* 0x000fe80000100800 */
[----:B------:R-:W-:Y:S04]  /*49810*/  STL [R1+0x2bbc], R19 ;  /* 0x002bbc1301007387 */ /* 0x000fe80000100800 */
[----:B------:R-:W-:Y:S04]  /*49820*/  STL.64 [R1+0x10], R4 ;  /* 0x0000100401007387 */ /* 0x000fe80000100a00 */
[----:B------:R0:W-:Y:S02]  /*49830*/  STL [R1+0x18], R6 ;  /* 0x0000180601007387 */ /* 0x0001e40000100800 */
[----:B0-----:R-:W-:Y:S02]  /*49840*/  HMMA.16816.F32 R4, R28, R12, R36 ;  /* 0x0000000c1c04723c */ /* 0x001fe40000001824 */
[----:B------:R-:W-:Y:S04]  /*49850*/  STL.64 [R1+0x2d20], R10 ;  /* 0x002d200a01007387 */ /* 0x000fe80000100a00 */
[----:B------:R-:W-:Y:S04]  /*49860*/  STL.64 [R1+0x2d18], R8 ;  /* 0x002d180801007387 */ /* 0x000fe80000100a00 */
[----:B------:R0:W-:Y:S04]  /*49870*/  STL [R1+0x2c50], R43 ;  /* 0x002c502b01007387 */ /* 0x0001e80000100800 */
[----:B------:R-:W2:Y:S09]  /*49880*/  LDL.LU R56, [R1+0x3a0] ;  /* 0x0003a00001387983 */ /* 0x000eb20000300800 */
[----:B------:R1:W-:Y:S04]  /*49890*/  STL.64 [R1+0x600], R4 ;  /* 0x0006000401007387 */ /* 0x0003e80000100a00 */
[----:B------:R3:W-:Y:S04]  /*498a0*/  STL.64 [R1+0x608], R6 ;  /* 0x0006080601007387 */ /* 0x0007e80000100a00 */
[----:B------:R-:W2:Y:S04]  /*498b0*/  LDL.LU R57, [R1+0x3a4] ;  /* 0x0003a40001397983 */ /* 0x000ea80000300800 */
[----:B------:R-:W4:Y:S04]  /*498c0*/  LDL.LU R58, [R1+0x3a8] ;  /* 0x0003a800013a7983 */ /* 0x000f280000300800 */
[----:B------:R-:W4:Y:S04]  /*498d0*/  LDL.LU R59, [R1+0x3ac] ;  /* 0x0003ac00013b7983 */ /* 0x000f280000300800 */
[----:B----4-:R-:W-:Y:S04]  /*498e0*/  STL.64 [R1+0x2d10], R58 ;  /* 0x002d103a01007387 */ /* 0x010fe80000100a00 */
[----:B--2---:R2:W-:Y:S04]  /*498f0*/  STL.64 [R1+0x2d08], R56 ;  /* 0x002d083801007387 */ /* 0x0045e80000100a00 */
[----:B------:R-:W4:Y:S04]  /*49900*/  LDL.LU R48, [R1+0x400] ;  /* 0x0004000001307983 */ /* 0x000f280000300800 */
[----:B------:R-:W4:Y:S04]  /*49910*/  LDL.LU R49, [R1+0x404] ;  /* 0x0004040001317983 */ /* 0x000f280000300800 */
[----:B------:R-:W3:Y:S04]  /*49920*/  LDL.LU R50, [R1+0x408] ;  /* 0x0004080001327983 */ /* 0x000ee80000300800 */
[----:B------:R-:W3:Y:S04]  /*49930*/  LDL.LU R51, [R1+0x40c] ;  /* 0x00040c0001337983 */ /* 0x000ee80000300800 */
[----:B---3--:R-:W-:Y:S04]  /*49940*/  STL.64 [R1+0x2d30], R50 ;  /* 0x002d303201007387 */ /* 0x008fe80000100a00 */
[----:B----4-:R-:W-:Y:S04]  /*49950*/  STL.64 [R1+0x2d28], R48 ;  /* 0x002d283001007387 */ /* 0x010fe80000100a00 */
[----:B------:R-:W3:Y:S04]  /*49960*/  LDL.LU R44, [R1+0x420] ;  /* 0x00042000012c7983 */ /* 0x000ee80000300800 */
[----:B------:R-:W3:Y:S04]  /*49970*/  LDL.LU R45, [R1+0x424] ;  /* 0x00042400012d7983 */ /* 0x000ee80000300800 */
[----:B------:R-:W4:Y:S04]  /*49980*/  LDL.LU R46, [R1+0x428] ;  /* 0x00042800012e7983 */ /* 0x000f280000300800 */
[----:B------:R-:W4:Y:S01]  /*49990*/  LDL.LU R47, [R1+0x42c] ;  /* 0x00042c00012f7983 */ /* 0x000f220000300800 */
[----:B------:R-:W-:Y:S01]  /*499a0*/  IMAD R25, R25, 0x100, R15 ;  /* 0x0000010019197824 */ /* 0x000fe200078e020f */
[----:B------:R-:W-:-:S02]  /*499b0*/  F2FP.F16.E4M3.UNPACK_B R15, R42.H1 ;  /* 0x0000002aff0f723e */ /* 0x000fc400030006ff */
[----:B----4-:R-:W-:Y:S04]  /*499c0*/  STL.64 [R1+0x2d40], R46 ;  /* 0x002d402e01007387 */ /* 0x010fe80000100a00 */
[----:B---3--:R3:W-:Y:S04]  /*499d0*/  STL.64 [R1+0x2d38], R44 ;  /* 0x002d382c01007387 */ /* 0x0087e80000100a00 */
        /* <DEDUP_REMOVED lines=8> */
[----:B-1----:R-:W4:Y:S04]  /*49a60*/  LDL.LU R4, [R1+0x490] ;  /* 0x0004900001047983 */ /* 0x002f280000300800 */
[----:B------:R-:W4:Y:S04]  /*49a70*/  LDL.LU R5, [R1+0x494] ;  /* 0x0004940001057983 */ /* 0x000f280000300800 */
[----:B------:R-:W4:Y:S04]  /*49a80*/  LDL.LU R6, [R1+0x498] ;  /* 0x0004980001067983 */ /* 0x000f280000300800 */
[----:B------:R-:W4:Y:S01]  /*49a90*/  LDL.LU R7, [R1+0x49c] ;  /* 0x00049c0001077983 */ /* 0x000f220000300800 */
[----:B------:R-:W-:Y:S01]  /*49aa0*/  IMAD R24, R24, 0x100, R14 ;  /* 0x0000010018187824 */ /* 0x000fe200078e020e */
[----:B------:R-:W-:-:S02]  /*49ab0*/  F2FP.F16.E4M3.UNPACK_B R14, R41.H1 ;  /* 0x00000029ff0e723e */ /* 0x000fc400030006ff */
[----:B------:R-:W4:Y:S04]  /*49ac0*/  LDL.LU R16, [R1+0x70] ;  /* 0x0000700001107983 */ /* 0x000f280000300800 */
[----:B------:R-:W4:Y:S04]  /*49ad0*/  LDL.LU R17, [R1+0x74] ;  /* 0x0000740001117983 */ /* 0x000f280000300800 */
[----:B------:R-:W4:Y:S04]  /*49ae0*/  LDL.LU R18, [R1+0x78] ;  /* 0x0000780001127983 */ /* 0x000f280000300800 */
        /* <DEDUP_REMOVED lines=13> */
[----:B------:R-:W-:-:S03]  /*49bc0*/  F2FP.F16.E4M3.UNPACK_B R41, R60.H1 ;  /* 0x0000003cff29723e */ /* 0x000fc600030006ff */
[----:B------:R-:W3:Y:S01]  /*49bd0*/  LDL.LU R48, [R1+0xf0] ;  /* 0x0000f00001307983 */ /* 0x000ee20000300800 */
[----:B------:R-:W-:-:S03]  /*49be0*/  IMAD R26, R26, 0x100, R40 ;  /* 0x000001001a1a7824 */ /* 0x000fc600078e0228 */
[----:B------:R-:W3:Y:S01]  /*49bf0*/  LDL.LU R49, [R1+0xf4] ;  /* 0x0000f40001317983 */ /* 0x000ee20000300800 */
[----:B------:R-:W-:-:S03]  /*49c00*/  F2FP.F16.E4M3.UNPACK_B R40, R61.H1 ;  /* 0x0000003dff28723e */ /* 0x000fc600030006ff */
        /* <DEDUP_REMOVED lines=24> */
[----:B------:R-:W-:Y:S06]  /*49d90*/  HMMA.16816.F32 R28, R28, R40, R16 ;  /* 0x000000281c1c723c */ /* 0x000fec0000001810 */
[----:B--2---:R-:W-:-:S15]  /*49da0*/  HMMA.16816.F32 R8, R24, R2, R8 ;  /* 0x000000021808723c */ /* 0x004fde0000001808 */
[----:B------:R-:W-:-:S02]  /*49db0*/  NOP ;  /* 0x0000000000007918 */ /* 0x000fc40000000000 */
[----:B------:R0:W-:Y:S01]  /*49dc0*/  STL [R1+0xa0], R28 ;  /* 0x0000a01c01007387 */ /* 0x0001e20000100800 */
[----:B------:R-:W-:Y:S02]  /*49dd0*/  IMAD.MOV.U32 R16, RZ, RZ, R29 ;  /* 0x000000ffff107224 */ /* 0x000fe400078e001d */
[----:B------:R-:W-:Y:S02]  /*49de0*/  IMAD.MOV.U32 R17, RZ, RZ, R30 ;  /* 0x000000ffff117224 */ /* 0x000fe400078e001e */
[----:B------:R-:W-:Y:S01]  /*49df0*/  IMAD.MOV.U32 R18, RZ, RZ, R31 ;  /* 0x000000ffff127224 */ /* 0x000fe200078e001f */
[----:B0-----:R-:W2:Y:S04]  /*49e00*/  LDL.LU R28, [R1+0x460] ;  /* 0x00046000011c7983 */ /* 0x001ea80000300800 */
[----:B------:R-:W2:Y:S04]  /*49e10*/  LDL.LU R29, [R1+0x464] ;  /* 0x00046400011d7983 */ /* 0x000ea80000300800 */
[----:B------:R-:W2:Y:S04]  /*49e20*/  LDL.LU R30, [R1+0x468] ;  /* 0x00046800011e7983 */ /* 0x000ea80000300800 */
[----:B------:R-:W2:Y:S01]  /*49e30*/  LDL.LU R31, [R1+0x46c] ;  /* 0x00046c00011f7983 */ /* 0x000ea20000300800 */
[C---:B---3--:R-:W-:Y:S06]  /*49e40*/  HMMA.16816.F32 R44, R24.reuse, R6, R44 ;  /* 0x00000006182c723c */ /* 0x048fec000000182c */
[----:B----4-:R-:W-:-:S15]  /*49e50*/  HMMA.16816.F32 R48, R24, R4, R48 ;  /* 0x000000041830723c */ /* 0x010fde0000001830 */
[----:B------:R-:W-:-:S02]  /*49e60*/  NOP ;  /* 0x0000000000007918 */ /* 0x000fc40000000000 */
[----:B------:R-:W-:Y:S01]  /*49e70*/  STL [R1+0x94], R45 ;  /* 0x0000942d01007387 */ /* 0x000fe20000100800 */
[----:B------:R-:W-:-:S03]  /*49e80*/  IMAD.MOV.U32 R19, RZ, RZ, R44 ;  /* 0x000000ffff137224 */ /* 0x000fc600078e002c */
[----:B------:R0:W-:Y:S04]  /*49e90*/  STL.64 [R1+0x98], R46 ;  /* 0x0000982e01007387 */ /* 0x0001e80000100a00 */
[----:B0-----:R-:W3:Y:S04]  /*49ea0*/  LDL.LU.64 R46, [R1+0x2d40] ;  /* 0x002d4000012e7983 */ /* 0x001ee80000300a00 */
[----:B------:R-:W3:Y:S04]  /*49eb0*/  LDL.LU.64 R44, [R1+0x2d38] ;  /* 0x002d3800012c7983 */ /* 0x000ee80000300a00 */
[----:B------:R-:W-:Y:S04]  /*49ec0*/  STL.64 [R1+0x2c28], R18 ;  /* 0x002c281201007387 */ /* 0x000fe80000100a00 */
[----:B------:R0:W-:Y:S04]  /*49ed0*/  STL.64 [R1+0x2c20], R16 ;  /* 0x002c201001007387 */ /* 0x0001e80000100a00 */
[----:B0-----:R-:W4:Y:S04]  /*49ee0*/  LDL.LU R16, [R1+0x430] ;  /* 0x0004300001107983 */ /* 0x001f280000300800 */
[----:B------:R-:W4:Y:S04]  /*49ef0*/  LDL.LU R17, [R1+0x434] ;  /* 0x0004340001117983 */ /* 0x000f280000300800 */
[----:B------:R-:W4:Y:S04]  /*49f00*/  LDL.LU R18, [R1+0x438] ;  /* 0x0004380001127983 */ /* 0x000f280000300800 */
[----:B------:R-:W4:Y:S04]  /*49f10*/  LDL.LU R19, [R1+0x43c] ;  /* 0x00043c0001137983 */ /* 0x000f280000300800 */
[----:B------:R-:W-:Y:S04]  /*49f20*/  STL.64 [R1+0x80], R48 ;  /* 0x0000803001007387 */ /* 0x000fe80000100a00 */
[----:B------:R0:W-:Y:S04]  /*49f30*/  STL.64 [R1+0x88], R50 ;  /* 0x0000883201007387 */ /* 0x0001e80000100a00 */
[----:B0-----:R-:W3:Y:S04]  /*49f40*/  LDL.LU.64 R50, [R1+0x2d30] ;  /* 0x002d300001327983 */ /* 0x001ee80000300a00 */
[----:B------:R-:W3:Y:S04]  /*49f50*/  LDL.LU.64 R48, [R1+0x2d28] ;  /* 0x002d280001307983 */ /* 0x000ee80000300a00 */
[----:B------:R-:W-:Y:S04]  /*49f60*/  STL.64 [R1+0x70], R8 ;  /* 0x0000700801007387 */ /* 0x000fe80000100a00 */
[----:B------:R0:W-:Y:S04]  /*49f70*/  STL.64 [R1+0x78], R10 ;  /* 0x0000780a01007387 */ /* 0x0001e80000100a00 */
[----:B0-----:R-:W4:Y:S04]  /*49f80*/  LDL.LU.64 R10, [R1+0x2d20] ;  /* 0x002d2000010a7983 */ /* 0x001f280000300a00 */
[----:B------:R-:W2:Y:S01]  /*49f90*/  LDL.LU.64 R8, [R1+0x2d18] ;  /* 0x002d180001087983 */ /* 0x000ea20000300a00 */
[----:B------:R-:W-:-:S02]  /*49fa0*/  IMAD R32, R32, 0x100, R60 ;  /* 0x0000010020207824 */ /* 0x000fc400078e023c */
[----:B------:R-:W-:Y:S02]  /*49fb0*/  IMAD R33, R33, 0x100, R61 ;  /* 0x0000010021217824 */ /* 0x000fe400078e023d */
[----:B------:R-:W-:Y:S02]  /*49fc0*/  IMAD R34, R34, 0x100, R43 ;  /* 0x0000010022227824 */ /* 0x000fe400078e022b */
[----:B------:R-:W-:Y:S01]  /*49fd0*/  IMAD R35, R42, 0x100, R35 ;  /* 0x000001002a237824 */ /* 0x000fe200078e0223 */
[----:B--2---:R-:W-:-:S15]  /*49fe0*/  HMMA.16816.F32 R56, R24, R8, R56 ;  /* 0x000000081838723c */ /* 0x004fde0000001838 */
[----:B------:R-:W-:-:S08]  /*49ff0*/  NOP ;  /* 0x0000000000007918 */ /* 0x000fd00000000000 */
[----:B------:R-:W-:Y:S04]  /*4a000*/  STL.64 [R1+0x60], R56 ;  /* 0x0000603801007387 */ /* 0x000fe80000100a00 */
[----:B------:R0:W-:Y:S04]  /*4a010*/  STL.64 [R1+0x68], R58 ;  /* 0x0000683a01007387 */ /* 0x0001e80000100a00 */
[----:B0-----:R-:W2:Y:S04]  /*4a020*/  LDL.LU.64 R58, [R1+0x2d10] ;  /* 0x002d1000013a7983 */ /* 0x001ea80000300a00 */
[----:B------:R-:W2:Y:S01]  /*4a030*/  LDL.LU.64 R56, [R1+0x2d08] ;  /* 0x002d080001387983 */ /* 0x000ea20000300a00 */
[----:B----4-:R-:W-:Y:S01]  /*4a040*/  HMMA.16816.F32 R16, R24, R10, R16 ;  /* 0x0000000a1810723c */ /* 0x010fe20000001810 */
[----:B------:R-:W-:-:S02]  /*4a050*/  F2FP.F16.E4M3.UNPACK_B R32, R32 ;  /* 0x00000020ff20723e */ /* 0x000fc400020006ff */
[----:B------:R-:W4:Y:S01]  /*4a060*/  LDL.LU R60, [R1+0x2d04] ;  /* 0x002d0400013c7983 */ /* 0x000f220000300800 */
[----:B------:R-:W-:Y:S02]  /*4a070*/  F2FP.F16.E4M3.UNPACK_B R33, R33 ;  /* 0x00000021ff21723e */ /* 0x000fe400020006ff */
[----:B------:R-:W-:Y:S01]  /*4a080*/  F2FP.F16.E4M3.UNPACK_B R34, R34 ;  /* 0x00000022ff22723e */ /* 0x000fe200020006ff */
[----:B------:R-:W4:Y:S01]  /*4a090*/  LDL.LU R61, [R1+0x2d00] ;  /* 0x002d0000013d7983 */ /* 0x000f220000300800 */
[----:B------:R-:W-:Y:S01]  /*4a0a0*/  HMMA.16816.F32 R28, R24, R12, R28 ;  /* 0x0000000c181c723c */ /* 0x000fe2000000181c */
[----:B------:R-:W-:-:S14]  /*4a0b0*/  F2FP.F16.E4M3.UNPACK_B R35, R35 ;  /* 0x00000023ff23723e */ /* 0x000fdc00020006ff */
[----:B------:R-:W-:Y:S04]  /*4a0c0*/  STL.64 [R1+0x50], R16 ;  /* 0x0000501001007387 */ /* 0x000fe80000100a00 */
[----:B------:R0:W-:Y:S02]  /*4a0d0*/  STL.64 [R1+0x58], R18 ;  /* 0x0000581201007387 */ /* 0x0001e40000100a00 */
[C---:B0-----:R-:W-:Y:S06]  /*4a0e0*/  HMMA.16816.F32 R16, R24.reuse, R14, R20 ;  /* 0x0000000e1810723c */ /* 0x041fec0000001814 */
[----:B---3--:R-:W-:Y:S06]  /*4a0f0*/  HMMA.16816.F32 R24, R24, R40, R44 ;  /* 0x000000281818723c */ /* 0x008fec000000182c */
[C---:B------:R-:W-:Y:S01]  /*4a100*/  HMMA.16816.F32 R20, R32.reuse, R6, R48 ;  /* 0x000000062014723c */ /* 0x040fe20000001830 */
[----:B------:R-:W-:Y:S04]  /*4a110*/  STL.64 [R1+0x5e0], R28 ;  /* 0x0005e01c01007387 */ /* 0x000fe80000100a00 */
[----:B------:R-:W-:Y:S06]  /*4a120*/  STL.64 [R1+0x5e8], R30 ;  /* 0x0005e81e01007387 */ /* 0x000fec0000100a00 */
[----:B------:R-:W-:Y:S04]  /*4a130*/  STL.64 [R1+0x5d0], R16 ;  /* 0x0005d01001007387 */ /* 0x000fe80000100a00 */
[----:B------:R0:W-:Y:S04]  /*4a140*/  STL.64 [R1+0x5d8], R18 ;  /* 0x0005d81201007387 */ /* 0x0001e80000100a00 */
[----:B------:R-:W-:Y:S04]  /*4a150*/  STL.64 [R1+0x40], R24 ;  /* 0x0000401801007387 */ /* 0x000fe80000100a00 */
[----:B------:R-:W-:Y:S04]  /*4a160*/  STL.64 [R1+0x48], R26 ;  /* 0x0000481a01007387 */ /* 0x000fe80000100a00 */
[----:B------:R-:W-:Y:S01]  /*4a170*/  STL.64 [R1+0x2ce8], R6 ;  /* 0x002ce80601007387 */ /* 0x000fe20000100a00 */
[----:B0-----:R-:W-:Y:S03]  /*4a180*/  HMMA.16816.F32 R16, R32, R4, R52 ;  /* 0x000000042010723c */ /* 0x001fe60000001834 */
[----:B------:R-:W-:Y:S04]  /*4a190*/  STL.64 [R1+0x30], R20 ;  /* 0x0000301401007387 */ /* 0x000fe80000100a00 */
[----:B------:R-:W-:Y:S04]  /*4a1a0*/  STL.64 [R1+0x38], R22 ;  /* 0x0000381601007387 */ /* 0x000fe80000100a00 */
[----:B------:R2:W-:-:S12]  /*4a1b0*/  STL.64 [R1+0x2ce0], R4 ;  /* 0x002ce00401007387 */ /* 0x0005d80000100a00 */
[----:B------:R0:W-:Y:S04]  /*4a1c0*/  STL.64 [R1+0x20], R16 ;  /* 0x0000201001007387 */ /* 0x0001e80000100a00 */
[----:B------:R1:W-:Y:S04]  /*4a1d0*/  STL.64 [R1+0x28], R18 ;  /* 0x0000281201007387 */ /* 0x0003e80000100a00 */
[----:B------:R-:W3:Y:S01]  /*4a1e0*/  LDL.LU R52, [R1+0x2f0] ;  /* 0x0002f00001347983 */ /* 0x000ee20000300800 */
[----:B--2---:R-:W-:-:S15]  /*4a1f0*/  HMMA.16816.F32 R4, R32, R2, R56 ;  /* 0x000000022004723c */ /* 0x004fde0000001838 */
[----:B------:R-:W-:-:S08]  /*4a200*/  NOP ;  /* 0x0000000000007918 */ /* 0x000fd00000000000 */
[----:B------:R2:W-:Y:S04]  /*4a210*/  STL.64 [R1], R4 ;  /* 0x0000000401007387 */ /* 0x0005e80000100a00 */
[----:B------:R4:W-:Y:S04]  /*4a220*/  STL.64 [R1+0x8], R6 ;  /* 0x0000080601007387 */ /* 0x0009e80000100a00 */
[----:B------:R-:W3:Y:S04]  /*4a230*/  LDL.LU R53, [R1+0x2f4] ;  /* 0x0002f40001357983 */ /* 0x000ee80000300800 */
[----:B------:R-:W2:Y:S04]  /*4a240*/  LDL.LU R54, [R1+0x2f8] ;  /* 0x0002f80001367983 */ /* 0x000ea80000300800 */
[----:B------:R-:W2:Y:S01]  /*4a250*/  LDL.LU R55, [R1+0x2fc] ;  /* 0x0002fc0001377983 */ /* 0x000ea20000300800 */
[C---:B------:R-:W-:Y:S03]  /*4a260*/  HMMA.16816.F32 R24, R32.reuse, R8, R36 ;  /* 0x000000082018723c */ /* 0x040fe60000001824 */
[----:B--2---:R-:W-:Y:S04]  /*4a270*/  STL.64 [R1+0x2cf8], R54 ;  /* 0x002cf83601007387 */ /* 0x004fe80000100a00 */
[----:B---3--:R2:W-:Y:S04]  /*4a280*/  STL.64 [R1+0x2cf0], R52 ;  /* 0x002cf03401007387 */ /* 0x0085e80000100a00 */
        /* <DEDUP_REMOVED lines=12> */
[----:B0-----:R-:W3:Y:S04]  /*4a350*/  LDL.LU R16, [R1+0x330] ;  /* 0x0003300001107983 */ /* 0x001ee80000300800 */
        /* <DEDUP_REMOVED lines=9> */
[----:B----4-:R-:W4:Y:S04]  /*4a3f0*/  LDL.LU R6, [R1+0x388] ;  /* 0x0003880001067983 */ /* 0x010f280000300800 */
[----:B------:R-:W4:Y:S04]  /*4a400*/  LDL.LU R7, [R1+0x38c] ;  /* 0x00038c0001077983 */ /* 0x000f280000300800 */
        /* <DEDUP_REMOVED lines=8> */
[----:B------:R-:W2:Y:S04]  /*4a490*/  LDL.LU R49, [R1+0xdc4] ;  /* 0x000dc40001317983 */ /* 0x000ea80000300800 */
[----:B------:R-:W2:Y:S04]  /*4a4a0*/  LDL.LU R50, [R1+0xdc0] ;  /* 0x000dc00001327983 */ /* 0x000ea80000300800 */
[----:B------:R-:W2:Y:S04]  /*4a4b0*/  LDL.LU R51, [R1+0xdcc] ;  /* 0x000dcc0001337983 */ /* 0x000ea80000300800 */
[----:B------:R-:W2:Y:S04]  /*4a4c0*/  LDL.LU R56, [R1+0xdc8] ;  /* 0x000dc80001387983 */ /* 0x000ea80000300800 */
[----:B------:R-:W-:Y:S04]  /*4a4d0*/  STL.64 [R1+0x2b88], R26 ;  /* 0x002b881a01007387 */ /* 0x000fe80000100a00 */
[----:B------:R0:W-:Y:S04]  /*4a4e0*/  STL.64 [R1+0x2b80], R24 ;  /* 0x002b801801007387 */ /* 0x0001e80000100a00 */
[----:B0-----:R-:W2:Y:S04]  /*4a4f0*/  LDL.LU R24, [R1+0x340] ;  /* 0x0003400001187983 */ /* 0x001ea80000300800 */
[----:B------:R-:W2:Y:S04]  /*4a500*/  LDL.LU R25, [R1+0x344] ;  /* 0x0003440001197983 */ /* 0x000ea80000300800 */
[----:B------:R-:W2:Y:S04]  /*4a510*/  LDL.LU R26, [R1+0x348] ;  /* 0x00034800011a7983 */ /* 0x000ea80000300800 */
[----:B------:R-:W2:Y:S04]  /*4a520*/  LDL.LU R27, [R1+0x34c] ;  /* 0x00034c00011b7983 */ /* 0x000ea80000300800 */
[----:B------:R-:W2:Y:S04]  /*4a530*/  LDL.LU R57, [R1+0xdd4] ;  /* 0x000dd40001397983 */ /* 0x000ea80000300800 */
[----:B------:R-:W2:Y:S01]  /*4a540*/  LDL.LU R58, [R1+0xdd0] ;  /* 0x000dd000013a7983 */ /* 0x000ea20000300800 */
[----:B---3--:R-:W-:Y:S01]  /*4a550*/  HMMA.16816.F32 R28, R32, R10, R28 ;  /* 0x0000000a201c723c */ /* 0x008fe2000000181c */
[----:B------:R-:W-:-:S02]  /*4a560*/  IMAD R36, R36, 0x100, R59 ;  /* 0x0000010024247824 */ /* 0x000fc400078e023b */
[----:B------:R-:W3:Y:S01]  /*4a570*/  LDL.LU R59, [R1+0xddc] ;  /* 0x000ddc00013b7983 */ /* 0x000ee20000300800 */
[----:B------:R-:W-:-:S03]  /*4a580*/  IMAD R37, R37, 0x100, R42 ;  /* 0x0000010025257824 */ /* 0x000fc600078e022a */
[----:B------:R-:W3:-:S15]  /*4a590*/  LDL.LU R42, [R1+0xdd8] ;  /* 0x000dd800012a7983 */ /* 0x000ede0000300800 */
[----:B------:R-:W-:-:S01]  /*4a5a0*/  NOP ;  /* 0x0000000000007918 */ /* 0x000fc20000000000 */
[----:B------:R0:W-:Y:S04]  /*4a5b0*/  STL [R1+0x2b7c], R28 ;  /* 0x002b7c1c01007387 */ /* 0x0001e80000100800 */
[----:B------:R1:W-:Y:S04]  /*4a5c0*/  STL [R1+0x2b78], R29 ;  /* 0x002b781d01007387 */ /* 0x0003e80000100800 */
[----:B------:R1:W-:Y:S04]  /*4a5d0*/  STL [R1+0x2b74], R30 ;  /* 0x002b741e01007387 */ /* 0x0003e80000100800 */
[----:B------:R1:W-:Y:S04]  /*4a5e0*/  STL [R1+0x2b70], R31 ;  /* 0x002b701f01007387 */ /* 0x0003e80000100800 */
[----:B0-----:R-:W3:Y:S04]  /*4a5f0*/  LDL.LU R28, [R1+0x360] ;  /* 0x00036000011c7983 */ /* 0x001ee80000300800 */
[----:B-1----:R-:W3:Y:S04]  /*4a600*/  LDL.LU R29, [R1+0x364] ;  /* 0x00036400011d7983 */ /* 0x002ee80000300800 */
[----:B------:R-:W3:Y:S04]  /*4a610*/  LDL.LU R30, [R1+0x368] ;  /* 0x00036800011e7983 */ /* 0x000ee80000300800 */
[----:B------:R-:W3:Y:S01]  /*4a620*/  LDL.LU R31, [R1+0x36c] ;  /* 0x00036c00011f7983 */ /* 0x000ee20000300800 */
        /* <DEDUP_REMOVED lines=10> */
[----:B------:R-:W2:Y:S01]  /*4a6d0*/  LDL.LU.64 R4, [R1+0x2ce0] ;  /* 0x002ce00001047983 */ /* 0x000ea20000300a00 */
[----:B------:R-:W-:-:S02]  /*4a6e0*/  IMAD R38, R38, 0x100, R43 ;  /* 0x0000010026267824 */ /* 0x000fc400078e022b */
[----:B------:R-:W-:Y:S01]  /*4a6f0*/  IMAD R39, R39, 0x100, R48 ;  /* 0x0000010027277824 */ /* 0x000fe200078e0230 */
[----:B------:R-:W-:Y:S02]  /*4a700*/  F2FP.F16.E4M3.UNPACK_B R36, R36 ;  /* 0x00000024ff24723e */ /* 0x000fe400020006ff */
[----:B------:R-:W-:Y:S02]  /*4a710*/  F2FP.F16.E4M3.UNPACK_B R37, R37 ;  /* 0x00000025ff25723e */ /* 0x000fe400020006ff */
[----:B------:R-:W-:Y:S02]  /*4a720*/  F2FP.F16.E4M3.UNPACK_B R38, R38 ;  /* 0x00000026ff26723e */ /* 0x000fe400020006ff */
[----:B------:R-:W-:Y:S01]  /*4a730*/  F2FP.F16.E4M3.UNPACK_B R39, R39 ;  /* 0x00000027ff27723e */ /* 0x000fe200020006ff */
[----:B---3--:R-:W-:-:S15]  /*4a740*/  HMMA.16816.F32 R28, R32, R40, R28 ;  /* 0x00000028201c723c */ /* 0x008fde000000181c */
[----:B------:R-:W-:-:S08]  /*4a750*/  NOP ;  /* 0x0000000000007918 */ /* 0x000fd00000000000 */
[----:B------:R-:W-:Y:S04]  /*4a760*/  STL.64 [R1+0x520], R28 ;  /* 0x0005201c01007387 */ /* 0x000fe80000100a00 */
[----:B------:R-:W-:Y:S01]  /*4a770*/  STL.64 [R1+0x528], R30 ;  /* 0x0005281e01007387 */ /* 0x000fe20000100a00 */
[C---:B----4-:R-:W-:Y:S06]  /*4a780*/  HMMA.16816.F32 R24, R36.reuse, R6, R24 ;  /* 0x000000062418723c */ /* 0x050fec0000001818 */
[----:B--2---:R-:W-:Y:S01]  /*4a790*/  HMMA.16816.F32 R16, R36, R4, R16 ;  /* 0x000000042410723c */ /* 0x004fe20000001810 */
[----:B------:R-:W-:-:S15]  /*4a7a0*/  STL.64 [R1+0x2cc8], R6 ;  /* 0x002cc80601007387 */ /* 0x000fde0000100a00 */
[----:B------:R-:W-:-:S01]  /*4a7b0*/  NOP ;  /* 0x0000000000007918 */ /* 0x000fc20000000000 */
[----:B------:R-:W-:Y:S04]  /*4a7c0*/  STL.64 [R1+0x510], R24 ;  /* 0x0005101801007387 */ /* 0x000fe80000100a00 */
[----:B------:R-:W-:Y:S04]  /*4a7d0*/  STL.64 [R1+0x518], R26 ;  /* 0x0005181a01007387 */ /* 0x000fe80000100a00 */
[----:B------:R0:W-:Y:S04]  /*4a7e0*/  STL.64 [R1+0x2cc0], R4 ;  /* 0x002cc00401007387 */ /* 0x0001e80000100a00 */
[----:B------:R-:W-:Y:S04]  /*4a7f0*/  STL.64 [R1+0x500], R16 ;  /* 0x0005001001007387 */ /* 0x000fe80000100a00 */
[----:B------:R1:W-:Y:S01]  /*4a800*/  STL.64 [R1+0x508], R18 ;  /* 0x0005081201007387 */ /* 0x0003e20000100a00 */
[C---:B0-----:R-:W-:Y:S06]  /*4a810*/  HMMA.16816.F32 R4, R36.reuse, R8, R44 ;  /* 0x000000082404723c */ /* 0x041fec000000182c */
[----:B-1----:R-:W-:-:S15]  /*4a820*/  HMMA.16816.F32 R16, R36, R2, R20 ;  /* 0x000000022410723c */ /* 0x002fde0000001814 */
[----:B------:R-:W-:-:S03]  /*4a830*/  NOP ;  /* 0x0000000000007918 */ /* 0x000fc60000000000 */
[----:B------:R-:W-:Y:S02]  /*4a840*/  IMAD.MOV.U32 R28, RZ, RZ, R6 ;  /* 0x000000ffff1c7224 */ /* 0x000fe400078e0006 */
[----:B------:R-:W-:-:S03]  /*4a850*/  IMAD.MOV.U32 R29, RZ, RZ, R7 ;  /* 0x000000ffff1d7224 */ /* 0x000fc600078e0007 */
[----:B------:R-:W-:Y:S04]  /*4a860*/  STL.64 [R1+0x4f0], R16 ;  /* 0x0004f01001007387 */ /* 0x000fe80000100a00 */
[----:B------:R-:W-:Y:S04]  /*4a870*/  STL.64 [R1+0x4f8], R18 ;  /* 0x0004f81201007387 */ /* 0x000fe80000100a00 */
[----:B------:R0:W-:Y:S02]  /*4a880*/  STL.64 [R1+0x4e0], R4 ;  /* 0x0004e00401007387 */ /* 0x0001e40000100a00 */
[----:B0-----:R-:W-:Y:S01]  /*4a890*/  HMMA.16816.F32 R4, R36, R10, R52 ;  /* 0x0000000a2404723c */ /* 0x001fe20000001834 */
[----:B------:R-:W-:-:S02]  /*4a8a0*/  IMAD R32, R50, 0x100, R49 ;  /* 0x0000010032207824 */ /* 0x000fc400078e0231 */
[----:B------:R-:W-:Y:S02]  /*4a8b0*/  IMAD R33, R56, 0x100, R51 ;  /* 0x0000010038217824 */ /* 0x000fe400078e0233 */
[----:B------:R-:W-:Y:S02]  /*4a8c0*/  IMAD R34, R58, 0x100, R57 ;  /* 0x000001003a227824 */ /* 0x000fe400078e0239 */
[----:B------:R-:W-:-:S15]  /*4a8d0*/  IMAD R35, R42, 0x100, R59 ;  /* 0x000001002a237824 */ /* 0x000fde00078e023b */
[----:B------:R-:W-:-:S02]  /*4a8e0*/  NOP ;  /* 0x0000000000007918 */ /* 0x000fc40000000000 */
[----:B------:R-:W-:Y:S02]  /*4a8f0*/  IMAD.MOV.U32 R30, RZ, RZ, R4 ;  /* 0x000000ffff1e7224 */ /* 0x000fe400078e0004 */
[----:B------:R-:W-:Y:S01]  /*4a900*/  IMAD.MOV.U32 R31, RZ, RZ, R5 ;  /* 0x000000ffff1f7224 */ /* 0x000fe200078e0005 */
[----:B------:R-:W-:Y:S04]  /*4a910*/  STL.64 [R1+0x4d8], R6 ;  /* 0x0004d80601007387 */ /* 0x000fe80000100a00 */
[----:B------:R-:W-:Y:S04]  /*4a920*/  STL.64 [R1+0x2cd8], R10 ;  /* 0x002cd80a01007387 */ /* 0x000fe80000100a00 */
[----:B------:R-:W-:Y:S04]  /*4a930*/  STL.64 [R1+0x2cd0], R8 ;  /* 0x002cd00801007387 */ /* 0x000fe80000100a00 */
        /* <DEDUP_REMOVED lines=43> */
[----:B------:R0:W-:Y:S04]  /*4abf0*/  STL.64 [R1+0x5a0], R56 ;  /* 0x0005a03801007387 */ /* 0x0001e80000100a00 */
[----:B------:R-:W-:Y:S04]  /*4ac00*/  STL.64 [R1+0x5a8], R58 ;  /* 0x0005a83a01007387 */ /* 0x000fe80000100a00 */
[----:B------:R-:W2:Y:S04]  /*4ac10*/  LDL.LU R55, [R1+0xdfc] ;  /* 0x000dfc0001377983 */ /* 0x000ea80000300800 */
[----:B------:R-:W2:Y:S04]  /*4ac20*/  LDL.LU R42, [R1+0xdf8] ;  /* 0x000df800012a7983 */ /* 0x000ea80000300800 */
[----:B0-----:R-:W3:Y:S04]  /*4ac30*/  LDL.LU R56, [R1+0x260] ;  /* 0x0002600001387983 */ /* 0x001ee80000300800 */
[----:B------:R-:W3:Y:S01]  /*4ac40*/  LDL.LU R57, [R1+0x264] ;  /* 0x0002640001397983 */ /* 0x000ee20000300800 */
[----:B----4-:R-:W-:Y:S03]  /*4ac50*/  HMMA.16816.F32 R36, R36, R40, R4 ;  /* 0x000000282424723c */ /* 0x010fe60000001804 */
        /* <DEDUP_REMOVED lines=12> */
[----:B------:R-:W-:Y:S03]  /*4ad20*/  STL.64 [R1+0x140], R36 ;  /* 0x0001402401007387 */ /* 0x000fe60000100a00 */
[C---:B------:R-:W-:Y:S01]  /*4ad30*/  HMMA.16816.F32 R16, R32.reuse, R2, R16 ;  /* 0x000000022010723c */ /* 0x040fe20000001810 */
[----:B------:R-:W-:Y:S05]  /*4ad40*/  STL.64 [R1+0x148], R38 ;  /* 0x0001482601007387 */ /* 0x000fea0000100a00 */
[C---:B---3--:R-:W-:Y:S06]  /*4ad50*/  HMMA.16816.F32 R28, R32.reuse, R6, R28 ;  /* 0x00000006201c723c */ /* 0x048fec000000181c */
[----:B----4-:R-:W-:-:S15]  /*4ad60*/  HMMA.16816.F32 R24, R32, R4, R24 ;  /* 0x000000042018723c */ /* 0x010fde0000001818 */
[----:B------:R-:W-:-:S03]  /*4ad70*/  NOP ;  /* 0x0000000000007918 */ /* 0x000fc60000000000 */
[----:B------:R-:W-:Y:S02]  /*4ad80*/  IMAD.MOV.U32 R60, RZ, RZ, R31 ;  /* 0x000000ffff3c7224 */ /* 0x000fe400078e001f */
[----:B------:R-:W-:Y:S01]  /*4ad90*/  IMAD.MOV.U32 R61, RZ, RZ, R30 ;  /* 0x000000ffff3d7224 */ /* 0x000fe200078e001e */
[----:B------:R-:W-:Y:S04]  /*4ada0*/  STL.64 [R1+0x4c0], R28 ;  /* 0x0004c01c01007387 */ /* 0x000fe80000100a00 */
[----:B------:R-:W-:Y:S04]  /*4adb0*/  STL [R1+0x2b24], R60 ;  /* 0x002b243c01007387 */ /* 0x000fe80000100800 */
[----:B------:R-:W-:Y:S04]  /*4adc0*/  STL [R1+0x2b20], R61 ;  /* 0x002b203d01007387 */ /* 0x000fe80000100800 */
[----:B------:R-:W-:Y:S04]  /*4add0*/  STL.64 [R1+0x2ca0], R6 ;  /* 0x002ca00601007387 */ /* 0x000fe80000100a00 */
[----:B------:R2:W-:Y:S02]  /*4ade0*/  STL.64 [R1+0x2c98], R4 ;  /* 0x002c980401007387 */ /* 0x0005e40000100a00 */
[----:B--2---:R-:W-:Y:S01]  /*4adf0*/  HMMA.16816.F32 R4, R32, R8, R20 ;  /* 0x000000082004723c */ /* 0x004fe20000001814 */
[----:B------:R-:W-:Y:S01]  /*4ae00*/  IMAD.MOV.U32 R60, RZ, RZ, R18 ;  /* 0x000000ffff3c7224 */ /* 0x000fe200078e0012 */
[----:B------:R-:W-:Y:S01]  /*4ae10*/  STL.64 [R1+0x120], R24 ;  /* 0x0001201801007387 */ /* 0x000fe20000100a00 */
[----:B------:R-:W-:-:S03]  /*4ae20*/  IMAD.MOV.U32 R61, RZ, RZ, R19 ;  /* 0x000000ffff3d7224 */ /* 0x000fc600078e0013 */
[----:B------:R-:W-:Y:S04]  /*4ae30*/  STL.64 [R1+0x128], R26 ;  /* 0x0001281a01007387 */ /* 0x000fe80000100a00 */
[----:B------:R-:W-:Y:S04]  /*4ae40*/  STL.64 [R1+0x4b0], R16 ;  /* 0x0004b01001007387 */ /* 0x000fe80000100a00 */
[----:B------:R-:W-:Y:S04]  /*4ae50*/  STL [R1+0x2b2c], R60 ;  /* 0x002b2c3c01007387 */ /* 0x000fe80000100800 */
[----:B------:R-:W-:Y:S05]  /*4ae60*/  STL [R1+0x2b28], R61 ;  /* 0x002b283d01007387 */ /* 0x000fea0000100800 */
[----:B------:R-:W-:Y:S04]  /*4ae70*/  STL.64 [R1+0x4a0], R4 ;  /* 0x0004a00401007387 */ /* 0x000fe80000100a00 */
[----:B------:R0:W-:Y:S02]  /*4ae80*/  STL.64 [R1+0x4a8], R6 ;  /* 0x0004a80601007387 */ /* 0x0001e40000100a00 */
[----:B0-----:R-:W-:-:S15]  /*4ae90*/  HMMA.16816.F32 R4, R32, R10, R48 ;  /* 0x0000000a2004723c */ /* 0x001fde0000001830 */
[----:B------:R-:W-:-:S08]  /*4aea0*/  NOP ;  /* 0x0000000000007918 */ /* 0x000fd00000000000 */
[----:B------:R-:W-:Y:S01]  /*4aeb0*/  STL [R1+0x490], R4 ;  /* 0x0004900401007387 */ /* 0x000fe20000100800 */
[----:B------:R-:W-:Y:S02]  /*4aec0*/  IMAD.MOV.U32 R60, RZ, RZ, R5 ;  /* 0x000000ffff3c7224 */ /* 0x000fe400078e0005 */
[----:B------:R-:W-:Y:S01]  /*4aed0*/  IMAD.MOV.U32 R61, RZ, RZ, R6 ;  /* 0x000000ffff3d7224 */ /* 0x000fe200078e0006 */
[----:B------:R0:W-:Y:S02]  /*4aee0*/  STL [R1+0x49c], R7 ;  /* 0x00049c0701007387 */ /* 0x0001e40000100800 */
[----:B0-----:R-:W-:Y:S02]  /*4aef0*/  HMMA.16816.F32 R4, R32, R12, R56 ;  /* 0x0000000c2004723c */ /* 0x001fe40000001838 */
[----:B------:R-:W-:Y:S04]  /*4af00*/  STL [R1+0x2c54], R11 ;  /* 0x002c540b01007387 */ /* 0x000fe80000100800 */
[----:B------:R-:W-:Y:S04]  /*4af10*/  STL [R1+0x2b34], R60 ;  /* 0x002b343c01007387 */ /* 0x000fe80000100800 */
[----:B------:R-:W-:Y:S01]  /*4af20*/  STL [R1+0x2b30], R61 ;  /* 0x002b303d01007387 */ /* 0x000fe20000100800 */
[----:B------:R-:W-:-:S03]  /*4af30*/  IMAD.MOV.U32 R58, RZ, RZ, R0 ;  /* 0x000000ffff3a7224 */ /* 0x000fc600078e0000 */
[----:B------:R-:W2:Y:S09]  /*4af40*/  LDL.LU R56, [R1+0x170] ;  /* 0x0001700001387983 */ /* 0x000eb20000300800 */
[----:B------:R-:W-:Y:S04]  /*4af50*/  STL.64 [R1+0x580], R4 ;  /* 0x0005800401007387 */ /* 0x000fe80000100a00 */
[----:B------:R-:W-:Y:S04]  /*4af60*/  STL.64 [R1+0x588], R6 ;  /* 0x0005880601007387 */ /* 0x000fe80000100a00 */
[----:B------:R-:W2:Y:S04]  /*4af70*/  LDL.LU R57, [R1+0x174] ;  /* 0x0001740001397983 */ /* 0x000ea80000300800 */
[----:B------:R-:W3:Y:S04]  /*4af80*/  LDL.LU R0, [R1+0x2cbc] ;  /* 0x002cbc0001007983 */ /* 0x000ee80000300800 */
[----:B------:R-:W4:Y:S04]  /*4af90*/  LDL.LU R59, [R1+0x17c] ;  /* 0x00017c00013b7983 */ /* 0x000f280000300800 */
[----:B----4-:R-:W-:Y:S04]  /*4afa0*/  STL.64 [R1+0x2c38], R58 ;  /* 0x002c383a01007387 */ /* 0x010fe80000100a00 */
[----:B--2---:R0:W-:Y:S04]  /*4afb0*/  STL.64 [R1+0x2c30], R56 ;  /* 0x002c303801007387 */ /* 0x0041e80000100a00 */
[----:B------:R-:W2:Y:S04]  /*4afc0*/  LDL.LU R48, [R1+0x180] ;  /* 0x0001800001307983 */ /* 0x000ea80000300800 */
[----:B------:R-:W2:Y:S04]  /*4afd0*/  LDL.LU R49, [R1+0x184] ;  /* 0x0001840001317983 */ /* 0x000ea80000300800 */
[----:B------:R-:W4:Y:S01]  /*4afe0*/  LDL.LU R50, [R1+0x188] ;  /* 0x0001880001327983 */ /* 0x000f220000300800 */
[----:B---3--:R-:W-:-:S03]  /*4aff0*/  IMAD.MOV.U32 R51, RZ, RZ, R0 ;  /* 0x000000ffff337224 */ /* 0x008fc600078e0000 */
[----:B------:R-:W3:Y:S01]  /*4b000*/  LDL.LU R0, [R1+0x2cb8] ;  /* 0x002cb80001007983 */ /* 0x000ee20000300800 */
[----:B------:R-:W-:Y:S02]  /*4b010*/  IMAD R36, R46, 0x100, R45 ;  /* 0x000001002e247824 */ /* 0x000fe400078e022d */
[----:B------:R-:W-:Y:S01]  /*4b020*/  IMAD R37, R52, 0x100, R47 ;  /* 0x0000010034257824 */ /* 0x000fe200078e022f */
[----:B----4-:R-:W-:Y:S04]  /*4b030*/  STL.64 [R1+0x2c48], R50 ;  /* 0x002c483201007387 */ /* 0x010fe80000100a00 */
[----:B--2---:R1:W-:Y:S04]  /*4b040*/  STL.64 [R1+0x2c40], R48 ;  /* 0x002c403001007387 */ /* 0x0043e80000100a00 */
[----:B------:R-:W2:Y:S04]  /*4b050*/  LDL.LU R44, [R1+0x190] ;  /* 0x00019000012c7983 */ /* 0x000ea80000300800 */
        /* <DEDUP_REMOVED lines=14> */
[----:B------:R-:W4:Y:S04]  /*4b140*/  LDL.LU R27, [R1+0x1cc] ;  /* 0x0001cc00011b7983 */ /* 0x000f280000300800 */
[----:B----4-:R-:W-:Y:S04]  /*4b150*/  STL.64 [R1+0x2c80], R26 ;  /* 0x002c801a01007387 */ /* 0x010fe80000100a00 */
[----:B---3--:R-:W-:Y:S04]  /*4b160*/  STL.64 [R1+0x2c78], R24 ;  /* 0x002c781801007387 */ /* 0x008fe80000100a00 */
        /* <DEDUP_REMOVED lines=42> */
[----:B------:R-:W-:-:S03]  /*4b410*/  IMAD R38, R54, 0x100, R53 ;  /* 0x0000010036267824 */ /* 0x000fc600078e0235 */
[----:B------:R-:W2:Y:S04]  /*4b420*/  LDL.LU R20, [R1+0x1a0] ;  /* 0x0001a00001147983 */ /* 0x000ea80000300800 */
[----:B------:R-:W2:Y:S01]  /*4b430*/  LDL.LU R21, [R1+0x1a4] ;  /* 0x0001a40001157983 */ /* 0x000ea20000300800 */
[----:B------:R-:W-:-:S03]  /*4b440*/  IMAD R39, R42, 0x100, R55 ;  /* 0x000001002a277824 */ /* 0x000fc600078e0237 */
[----:B------:R-:W2:Y:S04]  /*4b450*/  LDL.LU R22, [R1+0x1a8] ;  /* 0x0001a80001167983 */ /* 0x000ea80000300800 */
[----:B------:R-:W2:Y:S01]  /*4b460*/  LDL.LU R52, [R1+0xe24] ;  /* 0x000e240001347983 */ /* 0x000ea20000300800 */
[----:B------:R-:W-:-:S03]  /*4b470*/  IMAD.MOV.U32 R23, RZ, RZ, R0 ;  /* 0x000000ffff177224 */ /* 0x000fc600078e0000 */
        /* <DEDUP_REMOVED lines=8> */
[----:B------:R-:W-:Y:S04]  /*4b500*/  STL.64 [R1+0x570], R48 ;  /* 0x0005703001007387 */ /* 0x000fe80000100a00 */
[----:B------:R0:W-:Y:S04]  /*4b510*/  STL.64 [R1+0x578], R50 ;  /* 0x0005783201007387 */ /* 0x0001e80000100a00 */
[----:B0-----:R-:W3:Y:S04]  /*4b520*/  LDL.LU.64 R50, [R1+0x2cb0] ;  /* 0x002cb00001327983 */ /* 0x001ee80000300a00 */
[----:B------:R-:W3:Y:S04]  /*4b530*/  LDL.LU.64 R48, [R1+0x2ca8] ;  /* 0x002ca80001307983 */ /* 0x000ee80000300a00 */
[----:B------:R-:W4:Y:S04]  /*4b540*/  LDL.LU.64 R6, [R1+0x2ca0] ;  /* 0x002ca00001067983 */ /* 0x000f280000300a00 */
[----:B------:R-:W3:Y:S04]  /*4b550*/  LDL.LU.64 R4, [R1+0x2c98] ;  /* 0x002c980001047983 */ /* 0x000ee80000300a00 */
[----:B------:R0:W-:Y:S04]  /*4b560*/  STL.64 [R1+0xf0], R32 ;  /* 0x0000f02001007387 */ /* 0x0001e80000100a00 */
[----:B------:R1:W-:Y:S04]  /*4b570*/  STL.64 [R1+0xf8], R34 ;  /* 0x0000f82201007387 */ /* 0x0003e80000100a00 */
[----:B0-----:R-:W3:Y:S01]  /*4b580*/  LDL.LU R32, [R1+0xe00] ;  /* 0x000e000001207983 */ /* 0x001ee20000300800 */
[----:B------:R-:W-:-:S02]  /*4b590*/  F2FP.F16.E4M3.UNPACK_B R36, R36 ;  /* 0x00000024ff24723e */ /* 0x000fc400020006ff */
[----:B------:R-:W-:Y:S01]  /*4b5a0*/  F2FP.F16.E4M3.UNPACK_B R37, R37 ;  /* 0x00000025ff25723e */ /* 0x000fe200020006ff */
[----:B------:R-:W3:Y:S01]  /*4b5b0*/  LDL.LU R33, [R1+0xe08] ;  /* 0x000e080001217983 */ /* 0x000ee20000300800 */
[----:B------:R-:W-:Y:S02]  /*4b5c0*/  F2FP.F16.E4M3.UNPACK_B R38, R38 ;  /* 0x00000026ff26723e */ /* 0x000fe400020006ff */
[----:B------:R-:W-:Y:S01]  /*4b5d0*/  F2FP.F16.E4M3.UNPACK_B R39, R39 ;  /* 0x00000027ff27723e */ /* 0x000fe200020006ff */
[----:B-1----:R-:W3:Y:S04]  /*4b5e0*/  LDL.LU R34, [R1+0xe10] ;  /* 0x000e100001227983 */ /* 0x002ee80000300800 */
[----:B------:R-:W3:Y:S02]  /*4b5f0*/  LDL.LU R35, [R1+0xe18] ;  /* 0x000e180001237983 */ /* 0x000ee40000300800 */
[C---:B--2---:R-:W-:Y:S06]  /*4b600*/  HMMA.16816.F32 R16, R36.reuse, R2, R16 ;  /* 0x000000022410723c */ /* 0x044fec0000001810 */
[C---:B------:R-:W-:Y:S06]  /*4b610*/  HMMA.16816.F32 R44, R36.reuse, R8, R44 ;  /* 0x00000008242c723c */ /* 0x040fec000000182c */
[C---:B----4-:R-:W-:Y:S06]  /*4b620*/  HMMA.16816.F32 R56, R36.reuse, R6, R56 ;  /* 0x000000062438723c */ /* 0x050fec0000001838 */
[----:B---3--:R-:W-:-:S15]  /*4b630*/  HMMA.16816.F32 R24, R36, R4, R24 ;  /* 0x000000042418723c */ /* 0x008fde0000001818 */
[----:B------:R-:W-:-:S03]  /*4b640*/  NOP ;  /* 0x0000000000007918 */ /* 0x000fc60000000000 */
[----:B------:R-:W-:Y:S01]  /*4b650*/  IMAD.MOV.U32 R61, RZ, RZ, R57 ;  /* 0x000000ffff3d7224 */ /* 0x000fe200078e0039 */
[----:B------:R0:W-:Y:S01]  /*4b660*/  STL.64 [R1+0x488], R58 ;  /* 0x0004883a01007387 */ /* 0x0001e20000100a00 */
[----:B------:R-:W-:-:S03]  /*4b670*/  IMAD.MOV.U32 R60, RZ, RZ, R56 ;  /* 0x000000ffff3c7224 */ /* 0x000fc600078e0038 */
[----:B0-----:R-:W2:Y:S04]  /*4b680*/  LDL.LU.64 R58, [R1+0x2c90] ;  /* 0x002c9000013a7983 */ /* 0x001ea80000300a00 */
[----:B------:R-:W2:Y:S04]  /*4b690*/  LDL.LU.64 R56, [R1+0x2c88] ;  /* 0x002c880001387983 */ /* 0x000ea80000300a00 */
[----:B------:R0:W-:Y:S04]  /*4b6a0*/  STL [R1+0x2b6c], R61 ;  /* 0x002b6c3d01007387 */ /* 0x0001e80000100800 */
[----:B0-----:R-:W3:Y:S04]  /*4b6b0*/  LDL.LU R61, [R1+0xe1c] ;  /* 0x000e1c00013d7983 */ /* 0x001ee80000300800 */
[----:B------:R0:W-:Y:S04]  /*4b6c0*/  STL [R1+0x2b68], R60 ;  /* 0x002b683c01007387 */ /* 0x0001e80000100800 */
[----:B0-----:R-:W4:Y:S04]  /*4b6d0*/  LDL.LU R60, [R1+0xe14] ;  /* 0x000e1400013c7983 */ /* 0x001f280000300800 */
[----:B------:R-:W-:Y:S04]  /*4b6e0*/  STL.64 [R1+0x470], R24 ;  /* 0x0004701801007387 */ /* 0x000fe80000100a00 */
[----:B------:R0:W-:Y:S01]  /*4b6f0*/  STL.64 [R1+0x478], R26 ;  /* 0x0004781a01007387 */ /* 0x0001e20000100a00 */
[----:B------:R-:W-:-:S03]  /*4b700*/  IMAD R32, R32, 0x100, R11 ;  /* 0x0000010020207824 */ /* 0x000fc600078e020b */
[----:B0-----:R-:W3:Y:S04]  /*4b710*/  LDL.LU.64 R26, [R1+0x2c80] ;  /* 0x002c8000011a7983 */ /* 0x001ee80000300a00 */
[----:B------:R-:W3:Y:S04]  /*4b720*/  LDL.LU.64 R24, [R1+0x2c78] ;  /* 0x002c780001187983 */ /* 0x000ee80000300a00 */
[----:B------:R-:W-:Y:S04]  /*4b730*/  STL.64 [R1+0x460], R16 ;  /* 0x0004601001007387 */ /* 0x000fe80000100a00 */
[----:B------:R0:W-:Y:S04]  /*4b740*/  STL.64 [R1+0x468], R18 ;  /* 0x0004681201007387 */ /* 0x0001e80000100a00 */
[----:B0-----:R-:W3:Y:S04]  /*4b750*/  LDL.LU.64 R18, [R1+0x2c70] ;  /* 0x002c700001127983 */ /* 0x001ee80000300a00 */
[----:B------:R-:W3:Y:S04]  /*4b760*/  LDL.LU.64 R16, [R1+0x2c68] ;  /* 0x002c680001107983 */ /* 0x000ee80000300a00 */
[----:B------:R-:W-:Y:S04]  /*4b770*/  STL.64 [R1+0x450], R44 ;  /* 0x0004502c01007387 */ /* 0x000fe80000100a00 */
[----:B------:R0:W-:Y:S04]  /*4b780*/  STL.64 [R1+0x458], R46 ;  /* 0x0004582e01007387 */ /* 0x0001e80000100a00 */
[----:B0-----:R-:W3:Y:S04]  /*4b790*/  LDL.LU.64 R46, [R1+0x2c60] ;  /* 0x002c6000012e7983 */ /* 0x001ee80000300a00 */
[----:B------:R-:W3:Y:S04]  /*4b7a0*/  LDL.LU.64 R44, [R1+0x2c58] ;  /* 0x002c5800012c7983 */ /* 0x000ee80000300a00 */
[----:B------:R-:W4:Y:S01]  /*4b7b0*/  LDL.LU R11, [R1+0x2c54] ;  /* 0x002c5400010b7983 */ /* 0x000f220000300800 */
[----:B------:R-:W-:-:S03]  /*4b7c0*/  IMAD R33, R33, 0x100, R43 ;  /* 0x0000010021217824 */ /* 0x000fc600078e022b */
[----:B------:R-:W3:Y:S01]  /*4b7d0*/  LDL.LU R43, [R1+0x2c50] ;  /* 0x002c5000012b7983 */ /* 0x000ee20000300800 */
        /* <DEDUP_REMOVED lines=11> */
[----:B------:R-:W-:Y:S01]  /*4b890*/  HMMA.16816.F32 R28, R36, R14, R28 ;  /* 0x0000000e241c723c */ /* 0x000fe2000000181c */
[----:B------:R-:W-:-:S02]  /*4b8a0*/  IMAD R34, R34, 0x100, R60 ;  /* 0x0000010022227824 */ /* 0x000fc400078e023c */
[----:B---3--:R-:W-:Y:S01]  /*4b8b0*/  IMAD R35, R35, 0x100, R61 ;  /* 0x0000010023237824 */ /* 0x008fe200078e023d */
[----:B------:R-:W-:Y:S02]  /*4b8c0*/  F2FP.F16.E4M3.UNPACK_B R32, R32 ;  /* 0x00000020ff20723e */ /* 0x000fe400020006ff */
[----:B------:R-:W-:Y:S02]  /*4b8d0*/  F2FP.F16.E4M3.UNPACK_B R33, R33 ;  /* 0x00000021ff21723e */ /* 0x000fe400020006ff */
[----:B------:R-:W-:Y:S02]  /*4b8e0*/  F2FP.F16.E4M3.UNPACK_B R34, R34 ;  /* 0x00000022ff22723e */ /* 0x000fe400020006ff */
[----:B------:R-:W-:-:S07]  /*4b8f0*/  F2FP.F16.E4M3.UNPACK_B R35, R35 ;  /* 0x00000023ff23723e */ /* 0x000fce00020006ff */
[----:B------:R-:W-:Y:S06]  /*4b900*/  HMMA.16816.F32 R16, R32, R6, R16 ;  /* 0x000000062010723c */ /* 0x000fec0000001810 */
[----:B------:R-:W-:Y:S04]  /*4b910*/  STL.64 [R1+0x550], R28 ;  /* 0x0005501c01007387 */ /* 0x000fe80000100a00 */
[----:B------:R0:W-:Y:S02]  /*4b920*/  STL.64 [R1+0x558], R30 ;  /* 0x0005581e01007387 */ /* 0x0001e40000100a00 */
[----:B0-----:R-:W-:Y:S06]  /*4b930*/  HMMA.16816.F32 R28, R36, R40, R24 ;  /* 0x00000028241c723c */ /* 0x001fec0000001818 */
[C---:B------:R-:W-:Y:S06]  /*4b940*/  HMMA.16816.F32 R24, R32.reuse, R4, R20 ;  /* 0x000000042018723c */ /* 0x040fec0000001814 */
[----:B------:R-:W-:Y:S11]  /*4b950*/  HMMA.16816.F32 R20, R32, R2, R44 ;  /* 0x000000022014723c */ /* 0x000ff6000000182c */
[----:B------:R-:W-:Y:S04]  /*4b960*/  STL.64 [R1+0x430], R28 ;  /* 0x0004301c01007387 */ /* 0x000fe80000100a00 */
[----:B------:R-:W-:Y:S04]  /*4b970*/  STL.64 [R1+0x438], R30 ;  /* 0x0004381e01007387 */ /* 0x000fe80000100a00 */
[----:B------:R-:W-:Y:S04]  /*4b980*/  STL.64 [R1+0x420], R16 ;  /* 0x0004201001007387 */ /* 0x000fe80000100a00 */
[----:B------:R2:W-:Y:S04]  /*4b990*/  STL.64 [R1+0x428], R18 ;  /* 0x0004281201007387 */ /* 0x0005e80000100a00 */
[----:B------:R-:W-:Y:S04]  /*4b9a0*/  STL.64 [R1+0x410], R24 ;  /* 0x0004101801007387 */ /* 0x000fe80000100a00 */
[----:B------:R-:W-:Y:S04]  /*4b9b0*/  STL.64 [R1+0x418], R26 ;  /* 0x0004181a01007387 */ /* 0x000fe80000100a00 */
[----:B------:R-:W-:Y:S04]  /*4b9c0*/  STL.64 [R1+0x400], R20 ;  /* 0x0004001401007387 */ /* 0x000fe80000100a00 */
[----:B------:R-:W-:Y:S01]  /*4b9d0*/  STL.64 [R1+0x408], R22 ;  /* 0x0004081601007387 */ /* 0x000fe20000100a00 */
[----:B------:R-:W-:-:S02]  /*4b9e0*/  IMAD R38, R0, 0x100, R42 ;  /* 0x0000010000267824 */ /* 0x000fc400078e022a */
[----:B------:R-:W-:Y:S02]  /*4b9f0*/  IMAD R36, R53, 0x100, R52 ;  /* 0x0000010035247824 */ /* 0x000fe400078e0234 */
[----:B------:R-:W-:Y:S01]  /*4ba00*/  IMAD R37, R55, 0x100, R54 ;  /* 0x0000010037257824 */ /* 0x000fe200078e0236 */
[----:B--2---:R-:W-:-:S15]  /*4ba10*/  HMMA.16816.F32 R16, R32, R8, R48 ;  /* 0x000000082010723c */ /* 0x004fde0000001830 */
[----:B------:R-:W-:-:S08]  /*4ba20*/  NOP ;  /* 0x0000000000007918 */ /* 0x000fd00000000000 */
[----:B------:R-:W-:Y:S04]  /*4ba30*/  STL.64 [R1+0x1b0], R16 ;  /* 0x0001b01001007387 */ /* 0x000fe80000100a00 */
[----:B------:R4:W-:Y:S04]  /*4ba40*/  STL.64 [R1+0x1b8], R18 ;  /* 0x0001b81201007387 */ /* 0x0009e80000100a00 */
[----:B------:R-:W2:Y:S01]  /*4ba50*/  LDL.LU R42, [R1+0x262c] ;  /* 0x00262c00012a7983 */ /* 0x000ea20000300800 */
[----:B----4-:R-:W-:-:S15]  /*4ba60*/  HMMA.16816.F32 R16, R32, R10, R56 ;  /* 0x0000000a2010723c */ /* 0x010fde0000001838 */
[----:B------:R-:W-:-:S08]  /*4ba70*/  NOP ;  /* 0x0000000000007918 */ /* 0x000fd00000000000 */
[----:B------:R0:W-:Y:S04]  /*4ba80*/  STL.64 [R1+0x1a0], R16 ;  /* 0x0001a01001007387 */ /* 0x0001e80000100a00 */
[----:B------:R1:W-:Y:S04]  /*4ba90*/  STL.64 [R1+0x1a8], R18 ;  /* 0x0001a81201007387 */ /* 0x0003e80000100a00 */
        /* <DEDUP_REMOVED lines=34> */
[----:B------:R-:W-:Y:S01]  /*4bcc0*/  F2FP.F16.E4M3.UNPACK_B R37, R37 ;  /* 0x00000025ff25723e */ /* 0x000fe200020006ff */
[----:B------:R-:W4:Y:S01]  /*4bcd0*/  LDL.LU R60, [R1+0x2648] ;  /* 0x00264800013c7983 */ /* 0x000f220000300800 */
[----:B------:R-:W-:-:S03]  /*4bce0*/  F2FP.F16.E4M3.UNPACK_B R38, R38 ;  /* 0x00000026ff26723e */ /* 0x000fc600020006ff */
[----:B------:R-:W4:Y:S01]  /*4bcf0*/  LDL R61, [R1+0x618] ;  /* 0x00061800013d7983 */ /* 0x000f220000100800 */
[----:B--2---:R-:W-:-:S05]  /*4bd00*/  IMAD R39, R0, 0x100, R42 ;  /* 0x0000010000277824 */ /* 0x004fca00078e022a */
[----:B------:R-:W-:Y:S01]  /*4bd10*/  F2FP.F16.E4M3.UNPACK_B R39, R39 ;  /* 0x00000027ff27723e */ /* 0x000fe200020006ff */
[C---:B---3--:R-:W-:Y:S06]  /*4bd20*/  HMMA.16816.F32 R28, R32.reuse, R12, R28 ;  /* 0x0000000c201c723c */ /* 0x048fec000000181c */
[----:B----4-:R-:W-:-:S15]  /*4bd30*/  HMMA.16816.F32 R16, R32, R14, R16 ;  /* 0x0000000e2010723c */ /* 0x010fde0000001810 */
[----:B------:R-:W-:-:S02]  /*4bd40*/  NOP ;  /* 0x0000000000007918 */ /* 0x000fc40000000000 */
[----:B------:R0:W-:Y:S01]  /*4bd50*/  STL.64 [R1+0x540], R28 ;  /* 0x0005401c01007387 */ /* 0x0001e20000100a00 */
[----:B------:R-:W-:Y:S03]  /*4bd60*/  HMMA.16816.F32 R32, R32, R40, R20 ;  /* 0x000000282020723c */ /* 0x000fe60000001814 */
[----:B------:R1:W-:Y:S04]  /*4bd70*/  STL.64 [R1+0x548], R30 ;  /* 0x0005481e01007387 */ /* 0x0003e80000100a00 */
[----:B0-----:R-:W2:Y:S04]  /*4bd80*/  LDL R28, [R1+0x61c] ;  /* 0x00061c00011c7983 */ /* 0x001ea80000100800 */
[----:B------:R-:W3:Y:S04]  /*4bd90*/  LDL R29, [R1+0x628] ;  /* 0x00062800011d7983 */ /* 0x000ee80000100800 */
[----:B-1----:R-:W4:Y:S01]  /*4bda0*/  LDL R30, [R1+0x62c] ;  /* 0x00062c00011e7983 */ /* 0x002f220000100800 */
[C---:B------:R-:W-:Y:S03]  /*4bdb0*/  HMMA.16816.F32 R24, R36.reuse, R6, R24 ;  /* 0x000000062418723c */ /* 0x040fe60000001818 */
[----:B------:R-:W-:Y:S04]  /*4bdc0*/  STL.64 [R1+0x530], R16 ;  /* 0x0005301001007387 */ /* 0x000fe80000100a00 */
[----:B------:R0:W-:Y:S01]  /*4bdd0*/  STL.64 [R1+0x538], R18 ;  /* 0x0005381201007387 */ /* 0x0001e20000100a00 */
[C---:B------:R-:W-:Y:S06]  /*4bde0*/  HMMA.16816.F32 R52, R36.reuse, R8, R52 ;  /* 0x000000082434723c */ /* 0x040fec0000001834 */
[C---:B------:R-:W-:Y:S01]  /*4bdf0*/  HMMA.16816.F32 R48, R36.reuse, R2, R48 ;  /* 0x000000022430723c */ /* 0x040fe20000001830 */
[----:B0-----:R-:W4:Y:S04]  /*4be00*/  LDL.LU.64 R18, [R1+0x2c28] ;  /* 0x002c280001127983 */ /* 0x001f280000300a00 */
[----:B------:R-:W4:Y:S04]  /*4be10*/  LDL.LU.64 R16, [R1+0x2c20] ;  /* 0x002c200001107983 */ /* 0x000f280000300a00 */
[----:B------:R-:W4:Y:S04]  /*4be20*/  LDL R31, [R1+0x638] ;  /* 0x00063800011f7983 */ /* 0x000f280000100800 */
[----:B------:R-:W4:Y:S01]  /*4be30*/  LDL R42, [R1+0x63c] ;  /* 0x00063c00012a7983 */ /* 0x000f220000100800 */
[C---:B------:R-:W-:Y:S03]  /*4be40*/  HMMA.16816.F32 R44, R36.reuse, R4, R44 ;  /* 0x00000004242c723c */ /* 0x040fe6000000182c */
[----:B------:R-:W4:Y:S04]  /*4be50*/  LDL.LU.64 R22, [R1+0x2c18] ;  /* 0x002c180001167983 */ /* 0x000f280000300a00 */
[----:B------:R-:W4:Y:S04]  /*4be60*/  LDL.LU.64 R20, [R1+0x2c10] ;  /* 0x002c100001147983 */ /* 0x000f280000300a00 */
[----:B------:R0:W-:Y:S04]  /*4be70*/  STL.64 [R1+0x3f0], R32 ;  /* 0x0003f02001007387 */ /* 0x0001e80000100a00 */
[----:B------:R1:W-:Y:S01]  /*4be80*/  STL.64 [R1+0x3f8], R34 ;  /* 0x0003f82201007387 */ /* 0x0003e20000100a00 */
[----:B------:R-:W-:Y:S01]  /*4be90*/  IMAD.MOV.U32 R0, RZ, RZ, R27 ;  /* 0x000000ffff007224 */ /* 0x000fe200078e001b */
[----:B------:R-:W-:Y:S02]  /*4bea0*/  HMMA.16816.F32 R8, R36, R10, R56 ;  /* 0x0000000a2408723c */ /* 0x000fe40000001838 */
[----:B0-----:R-:W3:Y:S04]  /*4beb0*/  LDL.LU R32, [R1+0x2638] ;  /* 0x0026380001207983 */ /* 0x001ee80000300800 */
[----:B------:R-:W4:Y:S04]  /*4bec0*/  LDL.LU R33, [R1+0x2644] ;  /* 0x0026440001217983 */ /* 0x000f280000300800 */
[----:B-1----:R-:W4:Y:S04]  /*4bed0*/  LDL.LU R34, [R1+0x2640] ;  /* 0x0026400001227983 */ /* 0x002f280000300800 */
[----:B------:R-:W4:Y:S04]  /*4bee0*/  LDL.LU R35, [R1+0x264c] ;  /* 0x00264c0001237983 */ /* 0x000f280000300800 */
[----:B------:R0:W-:Y:S04]  /*4bef0*/  STL.64 [R1+0x3e0], R24 ;  /* 0x0003e01801007387 */ /* 0x0001e80000100a00 */
[----:B------:R-:W-:Y:S04]  /*4bf00*/  STL [R1+0x3e8], R26 ;  /* 0x0003e81a01007387 */ /* 0x000fe80000100800 */
[----:B------:R-:W3:Y:S04]  /*4bf10*/  LDL.LU R6, [R1+0x2630] ;  /* 0x0026300001067983 */ /* 0x000ee80000300800 */
[----:B------:R-:W4:Y:S04]  /*4bf20*/  LDL.LU R7, [R1+0x263c] ;  /* 0x00263c0001077983 */ /* 0x000f280000300800 */
[----:B0-----:R-:W4:Y:S04]  /*4bf30*/  LDL R24, [R1+0x648] ;  /* 0x0006480001187983 */ /* 0x001f280000100800 */
[----:B------:R-:W4:Y:S04]  /*4bf40*/  LDL R25, [R1+0x64c] ;  /* 0x00064c0001197983 */ /* 0x000f280000100800 */
[----:B------:R-:W-:Y:S04]  /*4bf50*/  STL [R1+0x2aa8], R0 ;  /* 0x002aa80001007387 */ /* 0x000fe80000100800 */
[----:B------:R-:W-:Y:S04]  /*4bf60*/  STL.64 [R1+0x3d0], R44 ;  /* 0x0003d02c01007387 */ /* 0x000fe80000100a00 */
[----:B------:R0:W-:Y:S04]  /*4bf70*/  STL.64 [R1+0x3d8], R46 ;  /* 0x0003d82e01007387 */ /* 0x0001e80000100a00 */
[----:B0-----:R-:W4:Y:S04]  /*4bf80*/  LDL.LU.64 R46, [R1+0x2c08] ;  /* 0x002c0800012e7983 */ /* 0x001f280000300a00 */
[----:B------:R-:W4:Y:S04]  /*4bf90*/  LDL.LU.64 R44, [R1+0x2c00] ;  /* 0x002c0000012c7983 */ /* 0x000f280000300a00 */
[----:B------:R-:W3:Y:S04]  /*4bfa0*/  LDL.LU R5, [R1+0x2634] ;  /* 0x0026340001057983 */ /* 0x000ee80000300800 */
[----:B------:R-:W-:Y:S04]  /*4bfb0*/  STL.64 [R1+0x3c0], R48 ;  /* 0x0003c03001007387 */ /* 0x000fe80000100a00 */
[----:B------:R0:W-:Y:S04]  /*4bfc0*/  STL.64 [R1+0x3c8], R50 ;  /* 0x0003c83201007387 */ /* 0x0001e80000100a00 */
[----:B0-----:R-:W4:Y:S04]  /*4bfd0*/  LDL.LU.64 R50, [R1+0x2bf8] ;  /* 0x002bf80001327983 */ /* 0x001f280000300a00 */
[----:B------:R-:W4:Y:S04]  /*4bfe0*/  LDL.LU.64 R48, [R1+0x2bf0] ;  /* 0x002bf00001307983 */ /* 0x000f280000300a00 */
[----:B------:R-:W-:Y:S04]  /*4bff0*/  STL.64 [R1+0x390], R52 ;  /* 0x0003903401007387 */ /* 0x000fe80000100a00 */
[----:B------:R0:W-:Y:S04]  /*4c000*/  STL.64 [R1+0x398], R54 ;  /* 0x0003983601007387 */ /* 0x0001e80000100a00 */
[----:B0-----:R-:W4:Y:S04]  /*4c010*/  LDL.LU.64 R54, [R1+0x2be8] ;  /* 0x002be80001367983 */ /* 0x001f280000300a00 */
[----:B------:R-:W4:Y:S04]  /*4c020*/  LDL.LU.64 R52, [R1+0x2be0] ;  /* 0x002be00001347983 */ /* 0x000f280000300a00 */
[----:B------:R-:W4:Y:S04]  /*4c030*/  LDL.LU.64 R58, [R1+0x2bd8] ;  /* 0x002bd800013a7983 */ /* 0x000f280000300a00 */
[----:B------:R-:W4:Y:S04]  /*4c040*/  LDL.LU.64 R56, [R1+0x2bd0] ;  /* 0x002bd00001387983 */ /* 0x000f280000300a00 */
[----:B------:R0:W-:Y:S04]  /*4c050*/  STL.64 [R1+0x380], R8 ;  /* 0x0003800801007387 */ /* 0x0001e80000100a00 */
[----:B------:R1:W-:Y:S04]  /*4c060*/  STL.64 [R1+0x388], R10 ;  /* 0x0003880a01007387 */ /* 0x0003e80000100a00 */
[----:B0-----:R-:W3:Y:S04]  /*4c070*/  LDL.LU R8, [R1+0xb0] ;  /* 0x0000b00001087983 */ /* 0x001ee80000300800 */
[----:B------:R-:W3:Y:S04]  /*4c080*/  LDL.LU R9, [R1+0xb4] ;  /* 0x0000b40001097983 */ /* 0x000ee80000300800 */
[----:B-1----:R-:W3:Y:S04]  /*4c090*/  LDL.LU R10, [R1+0xb8] ;  /* 0x0000b800010a7983 */ /* 0x002ee80000300800 */
[----:B------:R-:W3:Y:S04]  /*4c0a0*/  LDL.LU R11, [R1+0xbc] ;  /* 0x0000bc00010b7983 */ /* 0x000ee80000300800 */
[----:B------:R-:W4:Y:S04]  /*4c0b0*/  LDL.LU R26, [R1+0x2654] ;  /* 0x00265400011a7983 */ /* 0x000f280000300800 */
[----:B------:R-:W4:Y:S01]  /*4c0c0*/  LDL.LU R27, [R1+0x2650] ;  /* 0x00265000011b7983 */ /* 0x000f220000300800 */
[----:B------:R-:W-:-:S02]  /*4c0d0*/  F2FP.F16.E4M3.UNPACK_B R2, R61 ;  /* 0x0000003dff02723e */ /* 0x000fc400020006ff */
[----:B--2---:R-:W-:Y:S01]  /*4c0e0*/  F2FP.F16.E4M3.UNPACK_B R3, R28 ;  /* 0x0000001cff03723e */ /* 0x004fe200020006ff */
[----:B---3--:R-:W-:-:S15]  /*4c0f0*/  HMMA.16816.F32 R8, R36, R12, R8 ;  /* 0x0000000c2408723c */ /* 0x008fde0000001808 */
[----:B------:R-:W-:-:S08]  /*4c100*/  NOP ;  /* 0x0000000000007918 */ /* 0x000fd00000000000 */
[----:B------:R0:W-:Y:S02]  /*4c110*/  STL.64 [R1+0x350], R8 ;  /* 0x0003500801007387 */ /* 0x0001e40000100a00 */
[----:B0-----:R-:W-:Y:S02]  /*4c120*/  IMAD R8, R6, 0x100, R5 ;  /* 0x0000010006087824 */ /* 0x001fe400078e0205 */
[----:B----4-:R-:W-:Y:S02]  /*4c130*/  IMAD R9, R32, 0x100, R7 ;  /* 0x0000010020097824 */ /* 0x010fe400078e0207 */
[----:B------:R-:W-:Y:S01]  /*4c140*/  HMMA.16816.F32 R4, R36, R14, R56 ;  /* 0x0000000e2404723c */ /* 0x000fe20000001838 */
[----:B------:R-:W-:Y:S01]  /*4c150*/  STL [R1+0x358], R10 ;  /* 0x0003580a01007387 */ /* 0x000fe20000100800 */
[----:B------:R-:W-:Y:S02]  /*4c160*/  IMAD.MOV.U32 R0, RZ, RZ, R11 ;  /* 0x000000ffff007224 */ /* 0x000fe400078e000b */
[----:B------:R-:W-:-:S15]  /*4c170*/  IMAD R11, R60, 0x100, R35 ;  /* 0x000001003c0b7824 */ /* 0x000fde00078e0223 */
[----:B------:R-:W-:-:S04]  /*4c180*/  NOP ;  /* 0x0000000000007918 */ /* 0x000fc80000000000 */
[----:B------:R-:W-:Y:S04]  /*4c190*/  STL.64 [R1+0x340], R4 ;  /* 0x0003400401007387 */ /* 0x000fe80000100a00 */
[----:B------:R0:W-:Y:S02]  /*4c1a0*/  STL.64 [R1+0x348], R6 ;  /* 0x0003480601007387 */ /* 0x0001e40000100a00 */
[----:B0-----:R-:W-:Y:S01]  /*4c1b0*/  HMMA.16816.F32 R4, R36, R40, R52 ;  /* 0x000000282404723c */ /* 0x001fe20000001834 */
[----:B------:R-:W-:Y:S01]  /*4c1c0*/  IMAD R10, R34, 0x100, R33 ;  /* 0x00000100220a7824 */ /* 0x000fe200078e0221 */
[----:B------:R-:W-:Y:S02]  /*4c1d0*/  F2FP.F16.E4M3.UNPACK_B R8, R8 ;  /* 0x00000008ff08723e */ /* 0x000fe400020006ff */
[----:B------:R-:W-:-:S02]  /*4c1e0*/  F2FP.F16.E4M3.UNPACK_B R9, R9 ;  /* 0x00000009ff09723e */ /* 0x000fc400020006ff */
[----:B------:R-:W-:Y:S02]  /*4c1f0*/  F2FP.F16.E4M3.UNPACK_B R10, R10 ;  /* 0x0000000aff0a723e */ /* 0x000fe400020006ff */
[----:B------:R-:W-:-:S15]  /*4c200*/  F2FP.F16.E4M3.UNPACK_B R11, R11 ;  /* 0x0000000bff0b723e */ /* 0x000fde00020006ff */
        /* <DEDUP_REMOVED lines=10> */
[----:B------:R-:W-:-:S15]  /*4c2b0*/  F2FP.F16.E4M3.UNPACK_B R15, R42 ;  /* 0x0000002aff0f723e */ /* 0x000fde00020006ff */
[----:B------:R-:W-:-:S05]  /*4c2c0*/  NOP ;  /* 0x0000000000007918 */ /* 0x000fca0000000000 */
[----:B------:R-:W-:Y:S01]  /*4c2d0*/  STL.64 [R1+0x320], R4 ;  /* 0x0003200401007387 */ /* 0x000fe20000100a00 */
[----:B------:R-:W-:-:S03]  /*4c2e0*/  IMAD.MOV.U32 R42, RZ, RZ, R7 ;  /* 0x000000ffff2a7224 */ /* 0x000fc600078e0007 */
[----:B------:R0:W-:Y:S02]  /*4c2f0*/  STL [R1+0x328], R6 ;  /* 0x0003280601007387 */ /* 0x0001e40000100800 */
[----:B0-----:R-:W-:Y:S02]  /*4c300*/  HMMA.16816.F32 R4, R8, R14, R20 ;  /* 0x0000000e0804723c */ /* 0x001fe40000001814 */
[----:B------:R0:W-:Y:S01]  /*4c310*/  STL [R1+0x2a34], R42 ;  /* 0x002a342a01007387 */ /* 0x0001e20000100800 */
[----:B------:R-:W-:-:S15]  /*4c320*/  IMAD.MOV.U32 R55, RZ, RZ, R43 ;  /* 0x000000ffff377224 */ /* 0x000fde00078e002b */
[----:B------:R-:W-:-:S06]  /*4c330*/  NOP ;  /* 0x0000000000007918 */ /* 0x000fcc0000000000 */
[----:B------:R-:W-:Y:S02]  /*4c340*/  IMAD.MOV.U32 R47, RZ, RZ, R5 ;  /* 0x000000ffff2f7224 */ /* 0x000fe400078e0005 */
[----:B------:R-:W-:Y:S02]  /*4c350*/  IMAD.MOV.U32 R46, RZ, RZ, R6 ;  /* 0x000000ffff2e7224 */ /* 0x000fe400078e0006 */
[----:B------:R-:W-:-:S03]  /*4c360*/  IMAD.MOV.U32 R45, RZ, RZ, R7 ;  /* 0x000000ffff2d7224 */ /* 0x000fc600078e0007 */
[----:B------:R-:W-:Y:S04]  /*4c370*/  STL.64 [R1+0x2b40], R46 ;  /* 0x002b402e01007387 */ /* 0x000fe80000100a00 */
[----:B------:R-:W-:Y:S04]  /*4c380*/  STL [R1+0x2b38], R45 ;  /* 0x002b382d01007387 */ /* 0x000fe80000100800 */
[----:B------:R-:W2:Y:S04]  /*4c390*/  LDL.LU R48, [R1+0x265c] ;  /* 0x00265c0001307983 */ /* 0x000ea80000300800 */
[----:B------:R-:W2:Y:S04]  /*4c3a0*/  LDL.LU R5, [R1+0x2658] ;  /* 0x0026580001057983 */ /* 0x000ea80000300800 */
[----:B------:R-:W3:Y:S04]  /*4c3b0*/  LDL.LU R49, [R1+0x2664] ;  /* 0x0026640001317983 */ /* 0x000ee80000300800 */
[----:B------:R-:W3:Y:S04]  /*4c3c0*/  LDL.LU R6, [R1+0x2660] ;  /* 0x0026600001067983 */ /* 0x000ee80000300800 */
        /* <DEDUP_REMOVED lines=8> */
[----:B------:R-:W4:Y:S04]  /*4c450*/  LDL R38, [R1+0x668] ;  /* 0x0006680001267983 */ /* 0x000f280000100800 */
[----:B------:R-:W4:Y:S04]  /*4c460*/  LDL R39, [R1+0x66c] ;  /* 0x00066c0001277983 */ /* 0x000f280000100800 */
[----:B------:R-:W4:Y:S04]  /*4c470*/  LDL.LU R52, [R1+0x10] ;  /* 0x0000100001347983 */ /* 0x000f280000300800 */
[----:B------:R-:W4:Y:S04]  /*4c480*/  LDL.LU R53, [R1+0x14] ;  /* 0x0000140001357983 */ /* 0x000f280000300800 */
[----:B------:R-:W4:Y:S04]  /*4c490*/  LDL.LU R54, [R1+0x18] ;  /* 0x0000180001367983 */ /* 0x000f280000300800 */
[----:B------:R-:W4:Y:S04]  /*4c4a0*/  LDL R7, [R1+0x678] ;  /* 0x0006780001077983 */ /* 0x000f280000100800 */
[----:B------:R-:W4:Y:S04]  /*4c4b0*/  LDL R60, [R1+0x67c] ;  /* 0x00067c00013c7983 */ /* 0x000f280000100800 */
[----:B------:R-:W4:Y:S04]  /*4c4c0*/  LDL R61, [R1+0x688] ;  /* 0x00068800013d7983 */ /* 0x000f280000100800 */
[----:B------:R-:W4:Y:S04]  /*4c4d0*/  LDL R43, [R1+0x68c] ;  /* 0x00068c00012b7983 */ /* 0x000f280000100800 */
[----:B------:R-:W4:Y:S01]  /*4c4e0*/  LDL.LU R32, [R1+0x5f0] ;  /* 0x0005f00001207983 */ /* 0x000f220000300800 */
[----:B------:R-:W-:-:S03]  /*4c4f0*/  IMAD.MOV.U32 R29, RZ, RZ, R16 ;  /* 0x000000ffff1d7224 */ /* 0x000fc600078e0010 */
[----:B------:R-:W4:Y:S01]  /*4c500*/  LDL.LU R33, [R1+0x5f4] ;  /* 0x0005f40001217983 */ /* 0x000f220000300800 */
[----:B------:R-:W-:-:S03]  /*4c510*/  IMAD.MOV.U32 R30, RZ, RZ, R17 ;  /* 0x000000ffff1e7224 */ /* 0x000fc600078e0011 */
[----:B------:R-:W4:Y:S01]  /*4c520*/  LDL.LU R34, [R1+0x5f8] ;  /* 0x0005f80001227983 */ /* 0x000f220000300800 */
[----:B------:R-:W-:-:S03]  /*4c530*/  F2FP.F16.E4M3.UNPACK_B R40, R24 ;  /* 0x00000018ff28723e */ /* 0x000fc600020006ff */
[----:B------:R-:W4:Y:S01]  /*4c540*/  LDL.LU R35, [R1+0x5fc] ;  /* 0x0005fc0001237983 */ /* 0x000f220000300800 */
[----:B------:R-:W-:-:S03]  /*4c550*/  IMAD.MOV.U32 R31, RZ, RZ, R18 ;  /* 0x000000ffff1f7224 */ /* 0x000fc600078e0012 */
[----:B------:R-:W4:Y:S01]  /*4c560*/  LDL.LU R28, [R1+0xa0] ;  /* 0x0000a000011c7983 */ /* 0x000f220000300800 */
[----:B------:R-:W-:-:S03]  /*4c570*/  IMAD.MOV.U32 R24, RZ, RZ, R19 ;  /* 0x000000ffff187224 */ /* 0x000fc600078e0013 */
[----:B------:R-:W4:Y:S04]  /*4c580*/  LDL.LU R16, [R1+0x2bc8] ;  /* 0x002bc80001107983 */ /* 0x000f280000300800 */
[----:B------:R-:W4:Y:S04]  /*4c590*/  LDL.LU R17, [R1+0x2bc4] ;  /* 0x002bc40001117983 */ /* 0x000f280000300800 */
[----:B------:R-:W4:Y:S04]  /*4c5a0*/  LDL.LU R18, [R1+0x2bc0] ;  /* 0x002bc00001127983 */ /* 0x000f280000300800 */
[----:B------:R-:W4:Y:S01]  /*4c5b0*/  LDL.LU R19, [R1+0x2bbc] ;  /* 0x002bbc0001137983 */ /* 0x000f220000300800 */
[----:B------:R-:W-:Y:S01]  /*4c5c0*/  F2FP.F16.E4M3.UNPACK_B R41, R25 ;  /* 0x00000019ff29723e */ /* 0x000fe200020006ff */
[----:B0-----:R-:W-:-:S02]  /*4c5d0*/  IMAD.MOV.U32 R42, RZ, RZ, R4 ;  /* 0x000000ffff2a7224 */ /* 0x001fc400078e0004 */
[----:B------:R-:W-:Y:S01]  /*4c5e0*/  IMAD R4, R27, 0x100, R26 ;  /* 0x000001001b047824 */ /* 0x000fe200078e021a */
[----:B------:R-:W4:Y:S04]  /*4c5f0*/  LDL.LU R25, [R1+0x94] ;  /* 0x0000940001197983 */ /* 0x000f280000300800 */
[----:B------:R-:W4:Y:S04]  /*4c600*/  LDL.LU R26, [R1+0x98] ;  /* 0x00009800011a7983 */ /* 0x000f280000300800 */
[----:B------:R-:W4:Y:S01]  /*4c610*/  LDL.LU R27, [R1+0x9c] ;  /* 0x00009c00011b7983 */ /* 0x000f220000300800 */
[----:B--2---:R-:W-:-:S02]  /*4c620*/  IMAD R5, R5, 0x100, R48 ;  /* 0x0000010005057824 */ /* 0x004fc400078e0230 */
[----:B---3--:R-:W-:Y:S01]  /*4c630*/  IMAD R6, R6, 0x100, R49 ;  /* 0x0000010006067824 */ /* 0x008fe200078e0231 */
[----:B----4-:R-:W-:Y:S02]  /*4c640*/  F2FP.F16.E4M3.UNPACK_B R20, R50 ;  /* 0x00000032ff14723e */ /* 0x010fe400020006ff */
[----:B------:R-:W-:Y:S02]  /*4c650*/  F2FP.F16.E4M3.UNPACK_B R21, R51 ;  /* 0x00000033ff15723e */ /* 0x000fe400020006ff */
[----:B------:R-:W-:Y:S02]  /*4c660*/  F2FP.F16.E4M3.UNPACK_B R22, R38 ;  /* 0x00000026ff16723e */ /* 0x000fe400020006ff */
[----:B------:R-:W-:Y:S01]  /*4c670*/  F2FP.F16.E4M3.UNPACK_B R23, R39 ;  /* 0x00000027ff17723e */ /* 0x000fe200020006ff */
[----:B------:R-:W-:Y:S07]  /*4c680*/  HMMA.16816.F32 R48, R8, R40, R16 ;  /* 0x000000280830723c */ /* 0x000fee0000001810 */
[----:B------:R-:W-:-:S02]  /*4c690*/  IMAD R19, R37, 0x100, R36 ;  /* 0x0000010025137824 */ /* 0x000fc400078e0224 */
[----:B------:R-:W-:Y:S01]  /*4c6a0*/  HMMA.16816.F32 R36, R8, R20, R52 ;  /* 0x000000140824723c */ /* 0x000fe20000001834 */
[----:B------:R-:W-:Y:S02]  /*4c6b0*/  F2FP.F16.E4M3.UNPACK_B R18, R6 ;  /* 0x00000006ff12723e */ /* 0x000fe400020006ff */
[----:B------:R-:W-:Y:S02]  /*4c6c0*/  F2FP.F16.E4M3.UNPACK_B R6, R7 ;  /* 0x00000007ff06723e */ /* 0x000fe400020006ff */
[----:B------:R-:W-:Y:S02]  /*4c6d0*/  F2FP.F16.E4M3.UNPACK_B R7, R60 ;  /* 0x0000003cff07723e */ /* 0x000fe400020006ff */
[----:B------:R-:W-:Y:S02]  /*4c6e0*/  F2FP.F16.E4M3.UNPACK_B R16, R4 ;  /* 0x00000004ff10723e */ /* 0x000fe400020006ff */
[----:B------:R-:W-:-:S05]  /*4c6f0*/  F2FP.F16.E4M3.UNPACK_B R17, R5 ;  /* 0x00000005ff11723e */ /* 0x000fca00020006ff */
[----:B------:R-:W-:Y:S01]  /*4c700*/  STL [R1+0x2a20], R48 ;  /* 0x002a203001007387 */ /* 0x000fe20000100800 */
[----:B------:R-:W-:Y:S03]  /*4c710*/  HMMA.16816.F32 R32, R8, R6, R32 ;  /* 0x000000060820723c */ /* 0x000fe60000001820 */
[----:B------:R-:W-:Y:S04]  /*4c720*/  STL [R1+0x2a1c], R49 ;  /* 0x002a1c3101007387 */ /* 0x000fe80000100800 */
[----:B------:R-:W-:Y:S01]  /*4c730*/  STL [R1+0x2a18], R50 ;  /* 0x002a183201007387 */ /* 0x000fe20000100800 */
[----:B------:R-:W-:-:S03]  /*4c740*/  F2FP.F16.E4M3.UNPACK_B R4, R61 ;  /* 0x0000003dff04723e */ /* 0x000fc600020006ff */
[----:B------:R-:W-:Y:S01]  /*4c750*/  STL [R1+0x2a14], R51 ;  /* 0x002a143301007387 */ /* 0x000fe20000100800 */
[----:B------:R-:W-:-:S03]  /*4c760*/  F2FP.F16.E4M3.UNPACK_B R5, R43 ;  /* 0x0000002bff05723e */ /* 0x000fc600020006ff */
[----:B------:R-:W-:Y:S01]  /*4c770*/  STL.64 [R1+0x370], R36 ;  /* 0x0003702401007387 */ /* 0x000fe20000100a00 */
[----:B------:R-:W-:-:S03]  /*4c780*/  F2FP.F16.E4M3.UNPACK_B R19, R19 ;  /* 0x00000013ff13723e */ /* 0x000fc600020006ff */
[----:B------:R0:W-:Y:S04]  /*4c790*/  STL.64 [R1+0x378], R38 ;  /* 0x0003782601007387 */ /* 0x0001e80000100a00 */
[----:B------:R-:W-:Y:S01]  /*4c7a0*/  STL.64 [R1+0x2ba8], R22 ;  /* 0x002ba81601007387 */ /* 0x000fe20000100a00 */
[C---:B0-----:R-:W-:Y:S03]  /*4c7b0*/  HMMA.16816.F32 R36, R8.reuse, R22, R56 ;  /* 0x000000160824723c */ /* 0x041fe60000001838 */
[----:B------:R0:W-:Y:S03]  /*4c7c0*/  STL.64 [R1+0x2ba0], R20 ;  /* 0x002ba01401007387 */ /* 0x0001e60000100a00 */
[----:B------:R-:W-:Y:S06]  /*4c7d0*/  HMMA.16816.F32 R8, R8, R4, R28 ;  /* 0x000000040808723c */ /* 0x000fec000000181c */
[----:B0-----:R-:W-:Y:S01]  /*4c7e0*/  HMMA.16816.F32 R20, R16, R2, R24 ;  /* 0x000000021014723c */ /* 0x001fe20000001818 */
[----:B------:R-:W-:-:S10]  /*4c7f0*/  IMAD.MOV.U32 R43, RZ, RZ, R35 ;  /* 0x000000ffff2b7224 */ /* 0x000fd400078e0023 */
[----:B------:R-:W-:Y:S04]  /*4c800*/  STL.64 [R1+0x3b0], R36 ;  /* 0x0003b02401007387 */ /* 0x000fe80000100a00 */
[----:B------:R-:W-:Y:S04]  /*4c810*/  STL.64 [R1+0x3b8], R38 ;  /* 0x0003b82601007387 */ /* 0x000fe80000100a00 */
[----:B------:R-:W-:Y:S04]  /*4c820*/  STL.64 [R1+0x3a0], R32 ;  /* 0x0003a02001007387 */ /* 0x000fe80000100a00 */
[----:B------:R-:W-:Y:S04]  /*4c830*/  STL [R1+0x3a8], R34 ;  /* 0x0003a82201007387 */ /* 0x000fe80000100800 */
[----:B------:R-:W-:Y:S04]  /*4c840*/  STL [R1+0x2a24], R43 ;  /* 0x002a242b01007387 */ /* 0x000fe80000100800 */
[----:B------:R-:W-:Y:S04]  /*4c850*/  STL [R1+0x2bb8], R42 ;  /* 0x002bb82a01007387 */ /* 0x000fe80000100800 */
        /* <DEDUP_REMOVED lines=9> */
[----:B------:R-:W3:Y:S01]  /*4c8f0*/  LDL.LU R25, [R1+0x54] ;  /* 0x0000540001197983 */ /* 0x000ee20000300800 */
[----:B------:R-:W-:-:S03]  /*4c900*/  IMAD.MOV.U32 R48, RZ, RZ, R22 ;  /* 0x000000ffff307224 */ /* 0x000fc600078e0016 */
[----:B------:R-:W3:Y:S01]  /*4c910*/  LDL.LU R26, [R1+0x58] ;  /* 0x00005800011a7983 */ /* 0x000ee20000300800 */
[----:B------:R-:W-:-:S03]  /*4c920*/  IMAD.MOV.U32 R49, RZ, RZ, R23 ;  /* 0x000000ffff317224 */ /* 0x000fc600078e0017 */
        /* <DEDUP_REMOVED lines=33> */
[----:B------:R-:W3:Y:S04]  /*4cb40*/  LDL.LU R32, [R1] ;  /* 0x0000000001207983 */ /* 0x000ee80000300800 */
[----:B------:R-:W3:Y:S04]  /*4cb50*/  LDL.LU R33, [R1+0x4] ;  /* 0x0000040001217983 */ /* 0x000ee80000300800 */
[----:B------:R-:W3:Y:S04]  /*4cb60*/  LDL.LU R34, [R1+0x8] ;  /* 0x0000080001227983 */ /* 0x000ee80000300800 */
[----:B------:R-:W3:Y:S04]  /*4cb70*/  LDL.LU R35, [R1+0xc] ;  /* 0x00000c0001237983 */ /* 0x000ee80000300800 */
[----:B------:R0:W-:Y:S04]  /*4cb80*/  STL [R1+0x2a2c], R49 ;  /* 0x002a2c3101007387 */ /* 0x0001e80000100800 */
[----:B------:R1:W-:Y:S01]  /*4cb90*/  STL [R1+0x2a28], R48 ;  /* 0x002a283001007387 */ /* 0x0003e20000100800 */
[C---:B----4-:R-:W-:Y:S06]  /*4cba0*/  HMMA.16816.F32 R20, R16.reuse, R14, R20 ;  /* 0x0000000e1014723c */ /* 0x050fec0000001814 */
[----:B--2---:R-:W-:-:S15]  /*4cbb0*/  HMMA.16816.F32 R40, R16, R12, R40 ;  /* 0x0000000c1028723c */ /* 0x004fde0000001828 */
[----:B------:R-:W-:-:S03]  /*4cbc0*/  NOP ;  /* 0x0000000000007918 */ /* 0x000fc60000000000 */
[----:B0-----:R-:W-:Y:S02]  /*4cbd0*/  IMAD.MOV.U32 R49, RZ, RZ, R22 ;  /* 0x000000ffff317224 */ /* 0x001fe400078e0016 */
[----:B-1----:R-:W-:-:S03]  /*4cbe0*/  IMAD.MOV.U32 R48, RZ, RZ, R23 ;  /* 0x000000ffff307224 */ /* 0x002fc600078e0017 */
[----:B------:R-:W-:Y:S04]  /*4cbf0*/  STL.64 [R1+0x2e0], R40 ;  /* 0x0002e02801007387 */ /* 0x000fe80000100a00 */
[----:B------:R0:W-:Y:S04]  /*4cc00*/  STL [R1+0x2e8], R42 ;  /* 0x0002e82a01007387 */ /* 0x0001e80000100800 */
[----:B0-----:R-:W2:Y:S04]  /*4cc10*/  LDL.LU R42, [R1+0x2bb8] ;  /* 0x002bb800012a7983 */ /* 0x001ea80000300800 */
[----:B------:R-:W4:Y:S04]  /*4cc20*/  LDL.LU.64 R40, [R1+0x2bb0] ;  /* 0x002bb00001287983 */ /* 0x000f280000300a00 */
[----:B------:R-:W-:Y:S04]  /*4cc30*/  STL [R1+0x2a30], R43 ;  /* 0x002a302b01007387 */ /* 0x000fe80000100800 */
[----:B------:R0:W-:Y:S04]  /*4cc40*/  STL.64 [R1+0x2d0], R20 ;  /* 0x0002d01401007387 */ /* 0x0001e80000100a00 */
[----:B------:R-:W2:Y:S04]  /*4cc50*/  LDL.LU.64 R22, [R1+0x2ba8] ;  /* 0x002ba80001167983 */ /* 0x000ea80000300a00 */
[----:B0-----:R-:W2:Y:S01]  /*4cc60*/  LDL.LU.64 R20, [R1+0x2ba0] ;  /* 0x002ba00001147983 */ /* 0x001ea20000300a00 */
[----:B---3--:R-:W-:-:S02]  /*4cc70*/  IMAD R8, R9, 0x100, R8 ;  /* 0x0000010009087824 */ /* 0x008fc400078e0208 */
[----:B------:R-:W-:Y:S01]  /*4cc80*/  IMAD R9, R50, 0x100, R51 ;  /* 0x0000010032097824 */ /* 0x000fe200078e0233 */
[C---:B----4-:R-:W-:Y:S06]  /*4cc90*/  HMMA.16816.F32 R28, R16.reuse, R40, R28 ;  /* 0x00000028101c723c */ /* 0x050fec000000181c */
[----:B--2---:R-:W-:-:S15]  /*4cca0*/  HMMA.16816.F32 R24, R16, R20, R24 ;  /* 0x000000141018723c */ /* 0x004fde0000001818 */
[----:B------:R-:W-:-:S02]  /*4ccb0*/  NOP ;  /* 0x0000000000007918 */ /* 0x000fc40000000000 */
[----:B------:R-:W-:Y:S01]  /*4ccc0*/  STL.64 [R1+0x2c0], R28 ;  /* 0x0002c01c01007387 */ /* 0x000fe20000100a00 */
[----:B------:R-:W-:-:S03]  /*4ccd0*/  IMAD.MOV.U32 R43, RZ, RZ, R31 ;  /* 0x000000ffff2b7224 */ /* 0x000fc600078e001f */
[----:B------:R0:W-:Y:S04]  /*4cce0*/  STL [R1+0x2c8], R30 ;  /* 0x0002c81e01007387 */ /* 0x0001e80000100800 */
[----:B0-----:R-:W2:Y:S04]  /*4ccf0*/  LDL.LU.64 R30, [R1+0x2b98] ;  /* 0x002b9800011e7983 */ /* 0x001ea80000300a00 */
[----:B------:R-:W3:Y:S01]  /*4cd00*/  LDL.LU.64 R28, [R1+0x2b90] ;  /* 0x002b9000011c7983 */ /* 0x000ee20000300a00 */
[----:B------:R-:W-:Y:S02]  /*4cd10*/  IMAD.MOV.U32 R50, RZ, RZ, R24 ;  /* 0x000000ffff327224 */ /* 0x000fe400078e0018 */
[----:B------:R-:W-:Y:S01]  /*4cd20*/  IMAD.MOV.U32 R51, RZ, RZ, R25 ;  /* 0x000000ffff337224 */ /* 0x000fe200078e0019 */
[----:B------:R0:W-:Y:S04]  /*4cd30*/  STL.64 [R1+0x298], R26 ;  /* 0x0002981a01007387 */ /* 0x0001e80000100a00 */
[----:B0-----:R-:W4:Y:S04]  /*4cd40*/  LDL.LU.64 R26, [R1+0x2b88] ;  /* 0x002b8800011a7983 */ /* 0x001f280000300a00 */
[----:B------:R-:W4:Y:S04]  /*4cd50*/  LDL.LU.64 R24, [R1+0x2b80] ;  /* 0x002b800001187983 */ /* 0x000f280000300a00 */
[----:B------:R-:W-:Y:S04]  /*4cd60*/  STL.64 [R1+0x2a40], R50 ;  /* 0x002a403201007387 */ /* 0x000fe80000100a00 */
[----:B------:R0:W-:Y:S04]  /*4cd70*/  STL.64 [R1+0x2a38], R48 ;  /* 0x002a383001007387 */ /* 0x0001e80000100a00 */
[----:B0-----:R-:W2:Y:S04]  /*4cd80*/  LDL.LU R48, [R1+0x5e0] ;  /* 0x0005e00001307983 */ /* 0x001ea80000300800 */
[----:B------:R-:W2:Y:S04]  /*4cd90*/  LDL.LU R49, [R1+0x5e4] ;  /* 0x0005e40001317983 */ /* 0x000ea80000300800 */
[----:B------:R-:W2:Y:S04]  /*4cda0*/  LDL.LU R50, [R1+0x5e8] ;  /* 0x0005e80001327983 */ /* 0x000ea80000300800 */
[----:B------:R-:W2:Y:S01]  /*4cdb0*/  LDL.LU R51, [R1+0x5ec] ;  /* 0x0005ec0001337983 */ /* 0x000ea20000300800 */
[----:B------:R-:W-:Y:S01]  /*4cdc0*/  HMMA.16816.F32 R44, R16, R6, R44 ;  /* 0x00000006102c723c */ /* 0x000fe2000000182c */
[----:B------:R-:W-:-:S02]  /*4cdd0*/  IMAD R10, R11, 0x100, R10 ;  /* 0x000001000b0a7824 */ /* 0x000fc400078e020a */
[----:B------:R-:W-:Y:S01]  /*4cde0*/  IMAD R11, R61, 0x100, R60 ;  /* 0x000001003d0b7824 */ /* 0x000fe200078e023c */
[----:B------:R-:W-:Y:S02]  /*4cdf0*/  F2FP.F16.E4M3.UNPACK_B R8, R8 ;  /* 0x00000008ff08723e */ /* 0x000fe400020006ff */
[----:B------:R-:W-:Y:S02]  /*4ce00*/  F2FP.F16.E4M3.UNPACK_B R9, R9 ;  /* 0x00000009ff09723e */ /* 0x000fe400020006ff */
[----:B------:R-:W-:Y:S02]  /*4ce10*/  F2FP.F16.E4M3.UNPACK_B R10, R10 ;  /* 0x0000000aff0a723e */ /* 0x000fe400020006ff */
[----:B------:R-:W-:Y:S01]  /*4ce20*/  F2FP.F16.E4M3.UNPACK_B R11, R11 ;  /* 0x0000000bff0b723e */ /* 0x000fe200020006ff */
[C---:B--2---:R-:W-:Y:S06]  /*4ce30*/  HMMA.16816.F32 R48, R16.reuse, R22, R48 ;  /* 0x000000161030723c */ /* 0x044fec0000001830 */
[----:B------:R-:W-:Y:S06]  /*4ce40*/  HMMA.16816.F32 R16, R16, R4, R36 ;  /* 0x000000041010723c */ /* 0x000fec0000001824 */
[C---:B------:R-:W-:Y:S11]  /*4ce50*/  HMMA.16816.F32 R36, R8.reuse, R2, R52 ;  /* 0x000000020824723c */ /* 0x040ff60000001834 */
        /* <DEDUP_REMOVED lines=10> */
[----:B------:R-:W-:Y:S04]  /*4cf00*/  STL.64 [R1+0x270], R36 ;  /* 0x0002702401007387 */ /* 0x000fe80000100a00 */
[----:B------:R-:W-:Y:S04]  /*4cf10*/  STL.64 [R1+0x278], R38 ;  /* 0x0002782601007387 */ /* 0x000fe80000100a00 */
[----:B------:R-:W-:-:S14]  /*4cf20*/  STL.64 [R1+0x2b50], R14 ;  /* 0x002b500e01007387 */ /* 0x000fdc0000100a00 */
[----:B------:R-:W-:Y:S04]  /*4cf30*/  STL.64 [R1+0x260], R16 ;  /* 0x0002601001007387 */ /* 0x000fe80000100a00 */
[----:B------:R-:W-:Y:S04]  /*4cf40*/  STL.64 [R1+0x268], R18 ;  /* 0x0002681201007387 */ /* 0x000fe80000100a00 */
[----:B------:R-:W-:Y:S04]  /*4cf50*/  STL.64 [R1+0x2b48], R12 ;  /* 0x002b480c01007387 */ /* 0x000fe80000100a00 */
        /* <DEDUP_REMOVED lines=8> */
[----:B------:R-:W2:Y:S04]  /*4cfe0*/  LDL.LU R50, [R1+0x4f8] ;  /* 0x0004f80001327983 */ /* 0x000ea80000300800 */
[----:B------:R-:W2:Y:S04]  /*4cff0*/  LDL.LU R51, [R1+0x4fc] ;  /* 0x0004fc0001337983 */ /* 0x000ea80000300800 */
        /* <DEDUP_REMOVED lines=16> */
[----:B0-----:R-:W2:Y:S04]  /*4d100*/  LDL.LU R4, [R1+0x5c0] ;  /* 0x0005c00001047983 */ /* 0x001ea80000300800 */
[----:B------:R-:W2:Y:S04]  /*4d110*/  LDL.LU R5, [R1+0x5c4] ;  /* 0x0005c40001057983 */ /* 0x000ea80000300800 */
[----:B-1----:R-:W2:Y:S04]  /*4d120*/  LDL.LU R6, [R1+0x5c8] ;  /* 0x0005c80001067983 */ /* 0x002ea80000300800 */
[----:B------:R-:W2:Y:S04]  /*4d130*/  LDL.LU R7, [R1+0x5cc] ;  /* 0x0005cc0001077983 */ /* 0x000ea80000300800 */
[----:B------:R-:W2:Y:S04]  /*4d140*/  LDL.LU R12, [R1+0x5b0] ;  /* 0x0005b000010c7983 */ /* 0x000ea80000300800 */
[----:B------:R-:W2:Y:S01]  /*4d150*/  LDL.LU R13, [R1+0x5b4] ;  /* 0x0005b400010d7983 */ /* 0x000ea20000300800 */
[----:B---3--:R-:W-:-:S03]  /*4d160*/  IMAD.MOV.U32 R38, RZ, RZ, R28 ;  /* 0x000000ffff267224 */ /* 0x008fc600078e001c */
[----:B------:R-:W3:Y:S01]  /*4d170*/  LDL.LU R14, [R1+0x5b8] ;  /* 0x0005b800010e7983 */ /* 0x000ee20000300800 */
[----:B------:R-:W-:-:S03]  /*4d180*/  IMAD.MOV.U32 R39, RZ, RZ, R29 ;  /* 0x000000ffff277224 */ /* 0x000fc600078e001d */
[----:B------:R-:W3:Y:S04]  /*4d190*/  LDL.LU R15, [R1+0x5bc] ;  /* 0x0005bc00010f7983 */ /* 0x000ee80000300800 */
[----:B------:R-:W3:Y:S04]  /*4d1a0*/  LDL.LU R36, [R1+0x4e0] ;  /* 0x0004e00001247983 */ /* 0x000ee80000300800 */
[----:B------:R-:W3:Y:S04]  /*4d1b0*/  LDL.LU R37, [R1+0x4e4] ;  /* 0x0004e40001257983 */ /* 0x000ee80000300800 */
[----:B------:R-:W3:Y:S04]  /*4d1c0*/  LDL.LU R28, [R1+0x2b7c] ;  /* 0x002b7c00011c7983 */ /* 0x000ee80000300800 */
[----:B------:R-:W3:Y:S01]  /*4d1d0*/  LDL.LU R29, [R1+0x2b78] ;  /* 0x002b7800011d7983 */ /* 0x000ee20000300800 */
[----:B------:R-:W-:-:S03]  /*4d1e0*/  IMAD.MOV.U32 R32, RZ, RZ, R30 ;  /* 0x000000ffff207224 */ /* 0x000fc600078e001e */
        /* <DEDUP_REMOVED lines=8> */
[----:B------:R-:W3:Y:S01]  /*4d270*/  LDL.LU R35, [R1+0x4dc] ;  /* 0x0004dc0001237983 */ /* 0x000ee20000300800 */
[----:B----4-:R-:W-:-:S03]  /*4d280*/  IMAD R24, R57, 0x100, R56 ;  /* 0x0000010039187824 */ /* 0x010fc600078e0238 */
[----:B------:R-:W4:Y:S04]  /*4d290*/  LDL.LU R56, [R1+0x26c4] ;  /* 0x0026c40001387983 */ /* 0x000f280000300800 */
[----:B------:R-:W4:Y:S01]  /*4d2a0*/  LDL.LU R57, [R1+0x26c0] ;  /* 0x0026c00001397983 */ /* 0x000f220000300800 */
[----:B--2---:R-:W-:-:S03]  /*4d2b0*/  IMAD R25, R59, 0x100, R58 ;  /* 0x000001003b197824 */ /* 0x004fc600078e023a */
[----:B------:R-:W2:Y:S04]  /*4d2c0*/  LDL.LU R58, [R1+0x26cc] ;  /* 0x0026cc00013a7983 */ /* 0x000ea80000300800 */
[----:B------:R-:W2:Y:S01]  /*4d2d0*/  LDL.LU R59, [R1+0x26c8] ;  /* 0x0026c800013b7983 */ /* 0x000ea20000300800 */
[----:B------:R-:W-:Y:S01]  /*4d2e0*/  IMAD R26, R26, 0x100, R61 ;  /* 0x000001001a1a7824 */ /* 0x000fe200078e023d */
[----:B------:R-:W-:Y:S01]  /*4d2f0*/  HMMA.16816.F32 R4, R8, R22, R4 ;  /* 0x000000160804723c */ /* 0x000fe20000001804 */
[----:B------:R-:W-:-:S05]  /*4d300*/  IMAD R27, R27, 0x100, R60 ;  /* 0x000001001b1b7824 */ /* 0x000fca00078e023c */
[----:B---3--:R-:W-:-:S15]  /*4d310*/  HMMA.16816.F32 R28, R8, R20, R28 ;  /* 0x00000014081c723c */ /* 0x008fde000000181c */
[----:B------:R-:W-:-:S08]  /*4d320*/  NOP ;  /* 0x0000000000007918 */ /* 0x000fd00000000000 */
[----:B------:R0:W-:Y:S04]  /*4d330*/  STL.64 [R1+0x190], R28 ;  /* 0x0001901c01007387 */ /* 0x0001e80000100a00 */
[----:B------:R1:W-:Y:S04]  /*4d340*/  STL.64 [R1+0x198], R30 ;  /* 0x0001981e01007387 */ /* 0x0003e80000100a00 */
[----:B0-----:R-:W3:Y:S04]  /*4d350*/  LDL.LU R28, [R1+0x510] ;  /* 0x00051000011c7983 */ /* 0x001ee80000300800 */
[----:B------:R-:W3:Y:S04]  /*4d360*/  LDL.LU R29, [R1+0x514] ;  /* 0x00051400011d7983 */ /* 0x000ee80000300800 */
[----:B-1----:R-:W3:Y:S04]  /*4d370*/  LDL.LU R30, [R1+0x518] ;  /* 0x00051800011e7983 */ /* 0x002ee80000300800 */
[----:B------:R-:W3:Y:S04]  /*4d380*/  LDL.LU R31, [R1+0x51c] ;  /* 0x00051c00011f7983 */ /* 0x000ee80000300800 */
[----:B------:R-:W2:Y:S04]  /*4d390*/  LDL.LU R61, [R1+0x2b6c] ;  /* 0x002b6c00013d7983 */ /* 0x000ea80000300800 */
[----:B------:R-:W2:Y:S04]  /*4d3a0*/  LDL.LU R60, [R1+0x2b68] ;  /* 0x002b6800013c7983 */ /* 0x000ea80000300800 */
[----:B------:R-:W-:Y:S04]  /*4d3b0*/  STL.64 [R1+0x230], R4 ;  /* 0x0002300401007387 */ /* 0x000fe80000100a00 */
[----:B------:R0:W-:Y:S04]  /*4d3c0*/  STL.64 [R1+0x238], R6 ;  /* 0x0002380601007387 */ /* 0x0001e80000100a00 */
[----:B0-----:R-:W4:Y:S04]  /*4d3d0*/  LDL.LU.64 R6, [R1+0x2b60] ;  /* 0x002b600001067983 */ /* 0x001f280000300a00 */
[----:B------:R-:W3:Y:S01]  /*4d3e0*/  LDL.LU.64 R4, [R1+0x2b58] ;  /* 0x002b580001047983 */ /* 0x000ee20000300a00 */
[----:B----4-:R-:W-:-:S15]  /*4d3f0*/  HMMA.16816.F32 R12, R8, R6, R12 ;  /* 0x00000006080c723c */ /* 0x010fde000000180c */
[----:B------:R-:W-:-:S08]  /*4d400*/  NOP ;  /* 0x0000000000007918 */ /* 0x000fd00000000000 */
[----:B------:R-:W-:Y:S04]  /*4d410*/  STL.64 [R1+0x220], R12 ;  /* 0x0002200c01007387 */ /* 0x000fe80000100a00 */
[----:B------:R0:W-:Y:S04]  /*4d420*/  STL.64 [R1+0x228], R14 ;  /* 0x0002280e01007387 */ /* 0x0001e80000100a00 */
[----:B0-----:R-:W4:Y:S04]  /*4d430*/  LDL.LU.64 R14, [R1+0x2b50] ;  /* 0x002b5000010e7983 */ /* 0x001f280000300a00 */
[----:B------:R-:W2:Y:S01]  /*4d440*/  LDL.LU.64 R12, [R1+0x2b48] ;  /* 0x002b4800010c7983 */ /* 0x000ea20000300a00 */
[----:B---3--:R-:W-:Y:S01]  /*4d450*/  HMMA.16816.F32 R8, R8, R4, R44 ;  /* 0x000000040808723c */ /* 0x008fe2000000182c */
[----:B------:R-:W-:-:S02]  /*4d460*/  F2FP.F16.E4M3.UNPACK_B R24, R24 ;  /* 0x00000018ff18723e */ /* 0x000fc400020006ff */
[----:B------:R-:W-:Y:S01]  /*4d470*/  F2FP.F16.E4M3.UNPACK_B R25, R25 ;  /* 0x00000019ff19723e */ /* 0x000fe200020006ff */
[----:B------:R-:W3:Y:S01]  /*4d480*/  LDL.LU.64 R46, [R1+0x2b40] ;  /* 0x002b4000012e7983 */ /* 0x000ee20000300a00 */
[----:B------:R-:W-:Y:S02]  /*4d490*/  F2FP.F16.E4M3.UNPACK_B R26, R26 ;  /* 0x0000001aff1a723e */ /* 0x000fe400020006ff */
[----:B------:R-:W-:Y:S01]  /*4d4a0*/  F2FP.F16.E4M3.UNPACK_B R27, R27 ;  /* 0x0000001bff1b723e */ /* 0x000fe200020006ff */
[----:B------:R-:W3:Y:S04]  /*4d4b0*/  LDL.LU R45, [R1+0x2b38] ;  /* 0x002b3800012d7983 */ /* 0x000ee80000300800 */
[----:B------:R-:W-:Y:S02]  /*4d4c0*/  STL.64 [R1+0x2b18], R6 ;  /* 0x002b180601007387 */ /* 0x000fe40000100a00 */
[C---:B------:R-:W-:Y:S02]  /*4d4d0*/  HMMA.16816.F32 R28, R24.reuse, R2, R28 ;  /* 0x00000002181c723c */ /* 0x040fe4000000181c */
[----:B------:R4:W-:Y:S07]  /*4d4e0*/  STL.64 [R1+0x2b10], R4 ;  /* 0x002b100401007387 */ /* 0x0009ee0000100a00 */
[----:B------:R-:W-:Y:S04]  /*4d4f0*/  STL.64 [R1+0x180], R8 ;  /* 0x0001800801007387 */ /* 0x000fe80000100a00 */
[----:B------:R2:W-:Y:S01]  /*4d500*/  STL.64 [R1+0x188], R10 ;  /* 0x0001880a01007387 */ /* 0x0005e20000100a00 */
[C---:B------:R-:W-:Y:S09]  /*4d510*/  HMMA.16816.F32 R32, R24.reuse, R20, R32 ;  /* 0x000000141820723c */ /* 0x040ff20000001820 */
[----:B------:R-:W-:Y:S04]  /*4d520*/  STL.64 [R1+0x170], R28 ;  /* 0x0001701c01007387 */ /* 0x000fe80000100a00 */
[----:B------:R-:W-:Y:S01]  /*4d530*/  STL.64 [R1+0x178], R30 ;  /* 0x0001781e01007387 */ /* 0x000fe20000100a00 */
[C---:B----4-:R-:W-:Y:S06]  /*4d540*/  HMMA.16816.F32 R4, R24.reuse, R14, R48 ;  /* 0x0000000e1804723c */ /* 0x050fec0000001830 */
[C---:B--2---:R-:W-:Y:S06]  /*4d550*/  HMMA.16816.F32 R8, R24.reuse, R12, R16 ;  /* 0x0000000c1808723c */ /* 0x044fec0000001810 */
[----:B------:R-:W-:Y:S01]  /*4d560*/  HMMA.16816.F32 R16, R24, R40, R36 ;  /* 0x000000281810723c */ /* 0x000fe20000001824 */
[----:B------:R-:W-:-:S15]  /*4d570*/  STL.64 [R1+0x2ae8], R14 ;  /* 0x002ae80e01007387 */ /* 0x000fde0000100a00 */
[----:B------:R-:W-:-:S01]  /*4d580*/  NOP ;  /* 0x0000000000007918 */ /* 0x000fc20000000000 */
[----:B------:R-:W-:Y:S04]  /*4d590*/  STL.64 [R1+0x160], R8 ;  /* 0x0001600801007387 */ /* 0x000fe80000100a00 */
[----:B------:R0:W-:Y:S04]  /*4d5a0*/  STL.64 [R1+0x168], R10 ;  /* 0x0001680a01007387 */ /* 0x0001e80000100a00 */
[----:B------:R-:W-:Y:S04]  /*4d5b0*/  STL.64 [R1+0x2ae0], R12 ;  /* 0x002ae00c01007387 */ /* 0x000fe80000100a00 */
[----:B------:R-:W-:Y:S04]  /*4d5c0*/  STL.64 [R1+0x150], R4 ;  /* 0x0001500401007387 */ /* 0x000fe80000100a00 */
[----:B------:R-:W-:Y:S04]  /*4d5d0*/  STL.64 [R1+0x158], R6 ;  /* 0x0001580601007387 */ /* 0x000fe80000100a00 */
[----:B------:R-:W-:Y:S04]  /*4d5e0*/  STL.64 [R1+0x2ac8], R42 ;  /* 0x002ac82a01007387 */ /* 0x000fe80000100a00 */
[----:B------:R1:W-:Y:S04]  /*4d5f0*/  STL.64 [R1+0x2ac0], R40 ;  /* 0x002ac02801007387 */ /* 0x0003e80000100a00 */
[----:B------:R-:W-:Y:S01]  /*4d600*/  STL.64 [R1+0x2968], R18 ;  /* 0x0029681201007387 */ /* 0x000fe20000100a00 */
[----:B0-----:R-:W-:-:S03]  /*4d610*/  IMAD R10, R57, 0x100, R56 ;  /* 0x00000100390a7824 */ /* 0x001fc600078e0238 */
[----:B------:R-:W-:Y:S01]  /*4d620*/  STL.64 [R1+0x2960], R16 ;  /* 0x0029601001007387 */ /* 0x000fe20000100a00 */
[----:B------:R-:W-:-:S03]  /*4d630*/  IMAD.MOV.U32 R56, RZ, RZ, R60 ;  /* 0x000000ffff387224 */ /* 0x000fc600078e003c */
[----:B------:R-:W-:Y:S01]  /*4d640*/  STL [R1+0x2958], R32 ;  /* 0x0029582001007387 */ /* 0x000fe20000100800 */
[----:B------:R-:W-:-:S03]  /*4d650*/  IMAD.MOV.U32 R57, RZ, RZ, R61 ;  /* 0x000000ffff397224 */ /* 0x000fc600078e003d */
[----:B------:R-:W-:Y:S01]  /*4d660*/  STL [R1+0x2954], R33 ;  /* 0x0029542101007387 */ /* 0x000fe20000100800 */
[----:B------:R-:W-:-:S03]  /*4d670*/  IMAD R11, R59, 0x100, R58 ;  /* 0x000001003b0b7824 */ /* 0x000fc600078e023a */
[----:B------:R-:W-:Y:S04]  /*4d680*/  STL [R1+0x2950], R34 ;  /* 0x0029502201007387 */ /* 0x000fe80000100800 */
[----:B------:R-:W-:Y:S04]  /*4d690*/  STL [R1+0x294c], R35 ;  /* 0x00294c2301007387 */ /* 0x000fe80000100800 */
[----:B------:R-:W2:Y:S04]  /*4d6a0*/  LDL.LU R60, [R1+0x2b34] ;  /* 0x002b3400013c7983 */ /* 0x000ea80000300800 */
[----:B------:R-:W4:Y:S04]  /*4d6b0*/  LDL.LU R61, [R1+0x2b30] ;  /* 0x002b3000013d7983 */ /* 0x000f280000300800 */
[----:B------:R-:W3:Y:S04]  /*4d6c0*/  LDL.LU R58, [R1+0x488] ;  /* 0x00048800013a7983 */ /* 0x000ee80000300800 */
[----:B------:R-:W3:Y:S01]  /*4d6d0*/  LDL.LU R59, [R1+0x48c] ;  /* 0x00048c00013b7983 */ /* 0x000ee20000300800 */
[----:B--2---:R-:W-:-:S02]  /*4d6e0*/  IMAD.MOV.U32 R29, RZ, RZ, R60 ;  /* 0x000000ffff1d7224 */ /* 0x004fc400078e003c */
[----:B----4-:R-:W-:Y:S01]  /*4d6f0*/  IMAD.MOV.U32 R30, RZ, RZ, R61 ;  /* 0x000000ffff1e7224 */ /* 0x010fe200078e003d */
[----:B---3--:R-:W-:Y:S04]  /*4d700*/  STL.64 [R1+0x2ad8], R58 ;  /* 0x002ad83a01007387 */ /* 0x008fe80000100a00 */
[----:B------:R0:W-:Y:S04]  /*4d710*/  STL.64 [R1+0x2ad0], R56 ;  /* 0x002ad03801007387 */ /* 0x0001e80000100a00 */
[----:B------:R-:W2:Y:S04]  /*4d720*/  LDL.LU R28, [R1+0x490] ;  /* 0x00049000011c7983 */ /* 0x000ea80000300800 */
[----:B------:R-:W3:Y:S04]  /*4d730*/  LDL.LU R60, [R1+0x2b2c] ;  /* 0x002b2c00013c7983 */ /* 0x000ee80000300800 */
[----:B------:R-:W4:Y:S04]  /*4d740*/  LDL.LU R61, [R1+0x2b28] ;  /* 0x002b2800013d7983 */ /* 0x000f280000300800 */
[----:B------:R-:W2:Y:S04]  /*4d750*/  LDL.LU R31, [R1+0x49c] ;  /* 0x00049c00011f7983 */ /* 0x000ea80000300800 */
[----:B--2---:R-:W-:Y:S04]  /*4d760*/  STL.64 [R1+0x2af8], R30 ;  /* 0x002af81e01007387 */ /* 0x004fe80000100a00 */
[----:B------:R-:W-:Y:S04]  /*4d770*/  STL.64 [R1+0x2af0], R28 ;  /* 0x002af01c01007387 */ /* 0x000fe80000100a00 */
[----:B-1----:R-:W2:Y:S04]  /*4d780*/  LDL.LU R40, [R1+0x4b0] ;  /* 0x0004b00001287983 */ /* 0x002ea80000300800 */
[----:B------:R-:W2:Y:S01]  /*4d790*/  LDL.LU R41, [R1+0x4b4] ;  /* 0x0004b40001297983 */ /* 0x000ea20000300800 */
[----:B---3--:R-:W-:-:S02]  /*4d7a0*/  IMAD.MOV.U32 R42, RZ, RZ, R60 ;  /* 0x000000ffff2a7224 */ /* 0x008fc400078e003c */
[----:B----4-:R-:W-:Y:S01]  /*4d7b0*/  IMAD.MOV.U32 R43, RZ, RZ, R61 ;  /* 0x000000ffff2b7224 */ /* 0x010fe200078e003d */
[----:B------:R-:W3:Y:S04]  /*4d7c0*/  LDL.LU R60, [R1+0x2b24] ;  /* 0x002b2400013c7983 */ /* 0x000ee80000300800 */
[----:B------:R-:W4:Y:S04]  /*4d7d0*/  LDL.LU R61, [R1+0x2b20] ;  /* 0x002b2000013d7983 */ /* 0x000f280000300800 */
[----:B------:R-:W-:Y:S04]  /*4d7e0*/  STL.64 [R1+0x2b08], R42 ;  /* 0x002b082a01007387 */ /* 0x000fe80000100a00 */
[----:B--2---:R1:W-:Y:S04]  /*4d7f0*/  STL.64 [R1+0x2b00], R40 ;  /* 0x002b002801007387 */ /* 0x0043e80000100a00 */
[----:B0-----:R-:W2:Y:S04]  /*4d800*/  LDL.LU R56, [R1+0x120] ;  /* 0x0001200001387983 */ /* 0x001ea80000300800 */
[----:B------:R-:W2:Y:S04]  /*4d810*/  LDL.LU R57, [R1+0x124] ;  /* 0x0001240001397983 */ /* 0x000ea80000300800 */
[----:B------:R-:W2:Y:S04]  /*4d820*/  LDL.LU R58, [R1+0x128] ;  /* 0x00012800013a7983 */ /* 0x000ea80000300800 */
[----:B------:R-:W2:Y:S04]  /*4d830*/  LDL.LU R59, [R1+0x12c] ;  /* 0x00012c00013b7983 */ /* 0x000ea80000300800 */
[----:B-1----:R-:W2:Y:S04]  /*4d840*/  LDL.LU R40, [R1+0x590] ;  /* 0x0005900001287983 */ /* 0x002ea80000300800 */
        /* <DEDUP_REMOVED lines=15> */
[----:B----4-:R-:W-:-:S03]  /*4d940*/  IMAD.MOV.U32 R14, RZ, RZ, R61 ;  /* 0x000000ffff0e7224 */ /* 0x010fc600078e003d */
[----:B------:R-:W4:Y:S01]  /*4d950*/  LDL.LU R17, [R1+0x26dc] ;  /* 0x0026dc0001117983 */ /* 0x000f220000300800 */
[----:B---3--:R-:W-:-:S03]  /*4d960*/  IMAD.MOV.U32 R15, RZ, RZ, R60 ;  /* 0x000000ffff0f7224 */ /* 0x008fc600078e003c */
[----:B------:R-:W4:Y:S04]  /*4d970*/  LDL.LU R18, [R1+0x26d8] ;  /* 0x0026d80001127983 */ /* 0x000f280000300800 */
        /* <DEDUP_REMOVED lines=18> */
[----:B--2---:R-:W-:-:S15]  /*4daa0*/  HMMA.16816.F32 R4, R24, R22, R4 ;  /* 0x000000161804723c */ /* 0x004fde0000001804 */
[----:B------:R-:W-:-:S08]  /*4dab0*/  NOP ;  /* 0x0000000000007918 */ /* 0x000fd00000000000 */
[----:B------:R-:W-:Y:S04]  /*4dac0*/  STL.64 [R1+0x210], R4 ;  /* 0x0002100401007387 */ /* 0x000fe80000100a00 */
[----:B------:R0:W-:Y:S04]  /*4dad0*/  STL.64 [R1+0x218], R6 ;  /* 0x0002180601007387 */ /* 0x0001e80000100a00 */
[----:B0-----:R-:W2:Y:S04]  /*4dae0*/  LDL.LU.64 R6, [R1+0x2b18] ;  /* 0x002b180001067983 */ /* 0x001ea80000300a00 */
[----:B------:R-:W4:Y:S01]  /*4daf0*/  LDL.LU.64 R4, [R1+0x2b10] ;  /* 0x002b100001047983 */ /* 0x000f220000300a00 */
[----:B------:R-:W-:-:S02]  /*4db00*/  F2FP.F16.E4M3.UNPACK_B R8, R8 ;  /* 0x00000008ff08723e */ /* 0x000fc400020006ff */
[----:B------:R-:W-:Y:S02]  /*4db10*/  F2FP.F16.E4M3.UNPACK_B R9, R9 ;  /* 0x00000009ff09723e */ /* 0x000fe400020006ff */
[----:B------:R-:W-:Y:S02]  /*4db20*/  F2FP.F16.E4M3.UNPACK_B R10, R10 ;  /* 0x0000000aff0a723e */ /* 0x000fe400020006ff */
[----:B------:R-:W-:-:S07]  /*4db30*/  F2FP.F16.E4M3.UNPACK_B R11, R11 ;  /* 0x0000000bff0b723e */ /* 0x000fce00020006ff */
[----:B------:R-:W-:Y:S06]  /*4db40*/  HMMA.16816.F32 R12, R8, R2, R12 ;  /* 0x00000002080c723c */ /* 0x000fec000000180c */
[C---:B--2---:R-:W-:Y:S06]  /*4db50*/  HMMA.16816.F32 R40, R24.reuse, R6, R40 ;  /* 0x000000061828723c */ /* 0x044fec0000001828 */
[----:B----4-:R-:W-:-:S15]  /*4db60*/  HMMA.16816.F32 R24, R24, R4, R28 ;  /* 0x000000041818723c */ /* 0x010fde000000181c */
[----:B------:R-:W-:-:S02]  /*4db70*/  NOP ;  /* 0x0000000000007918 */ /* 0x000fc40000000000 */
[----:B------:R-:W-:Y:S04]  /*4db80*/  STL.64 [R1+0x200], R40 ;  /* 0x0002002801007387 */ /* 0x000fe80000100a00 */
[----:B------:R0:W-:Y:S04]  /*4db90*/  STL.64 [R1+0x208], R42 ;  /* 0x0002082a01007387 */ /* 0x0001e80000100a00 */
[----:B0-----:R-:W2:Y:S04]  /*4dba0*/  LDL.LU.64 R42, [R1+0x2b08] ;  /* 0x002b0800012a7983 */ /* 0x001ea80000300a00 */
[----:B------:R-:W2:Y:S04]  /*4dbb0*/  LDL.LU.64 R40, [R1+0x2b00] ;  /* 0x002b000001287983 */ /* 0x000ea80000300a00 */
        /* <DEDUP_REMOVED lines=22> */
[----:B------:R-:W3:Y:S01]  /*4dd20*/  LDL.LU.64 R40, [R1+0x2ac0] ;  /* 0x002ac00001287983 */ /* 0x000ee20000300a00 */
[C---:B------:R-:W-:Y:S06]  /*4dd30*/  HMMA.16816.F32 R28, R8.reuse, R20, R28 ;  /* 0x00000014081c723c */ /* 0x040fec000000181c */
[----:B---3--:R-:W-:Y:S01]  /*4dd40*/  HMMA.16816.F32 R24, R8, R40, R24 ;  /* 0x000000280818723c */ /* 0x008fe20000001818 */
[----:B----4-:R-:W-:Y:S05]  /*4dd50*/  STL.64 [R1+0x2ab8], R42 ;  /* 0x002ab82a01007387 */ /* 0x010fea0000100a00 */
[----:B------:R-:W-:-:S15]  /*4dd60*/  STL.64 [R1+0x2ab0], R40 ;  /* 0x002ab02801007387 */ /* 0x000fde0000100a00 */
[----:B------:R-:W-:-:S02]  /*4dd70*/  NOP ;  /* 0x0000000000007918 */ /* 0x000fc40000000000 */
[----:B------:R0:W-:Y:S04]  /*4dd80*/  STL.64 [R1+0x100], R24 ;  /* 0x0001001801007387 */ /* 0x0001e80000100a00 */
[----:B------:R1:W-:Y:S01]  /*4dd90*/  STL.64 [R1+0x108], R26 ;  /* 0x0001081a01007387 */ /* 0x0003e20000100a00 */
[----:B0-----:R-:W-:Y:S02]  /*4dda0*/  IMAD R24, R16, 0x100, R32 ;  /* 0x0000010010187824 */ /* 0x001fe400078e0220 */
[----:B------:R-:W-:Y:S02]  /*4ddb0*/  IMAD R25, R18, 0x100, R17 ;  /* 0x0000010012197824 */ /* 0x000fe400078e0211 */
[----:B-1----:R-:W-:Y:S02]  /*4ddc0*/  IMAD R26, R44, 0x100, R19 ;  /* 0x000001002c1a7824 */ /* 0x002fe400078e0213 */
[----:B------:R-:W-:Y:S01]  /*4ddd0*/  HMMA.16816.F32 R16, R8, R22, R48 ;  /* 0x000000160810723c */ /* 0x000fe20000001830 */
[----:B------:R-:W-:Y:S04]  /*4dde0*/  STL.64 [R1+0x2918], R30 ;  /* 0x0029181e01007387 */ /* 0x000fe80000100a00 */
[----:B------:R-:W-:Y:S01]  /*4ddf0*/  STL.64 [R1+0x2910], R28 ;  /* 0x0029101c01007387 */ /* 0x000fe20000100a00 */
[----:B------:R-:W-:-:S15]  /*4de00*/  IMAD R27, R60, 0x100, R61 ;  /* 0x000001003c1b7824 */ /* 0x000fde00078e023d */
[----:B------:R-:W-:-:S02]  /*4de10*/  NOP ;  /* 0x0000000000007918 */ /* 0x000fc40000000000 */
[----:B------:R-:W-:Y:S01]  /*4de20*/  STL.64 [R1+0x1f0], R16 ;  /* 0x0001f01001007387 */ /* 0x000fe20000100a00 */
[----:B------:R-:W-:-:S03]  /*4de30*/  IMAD.MOV.U32 R32, RZ, RZ, R19 ;  /* 0x000000ffff207224 */ /* 0x000fc600078e0013 */
[----:B------:R0:W-:Y:S02]  /*4de40*/  STL [R1+0x1f8], R18 ;  /* 0x0001f81201007387 */ /* 0x0001e40000100800 */
[C---:B0-----:R-:W-:Y:S01]  /*4de50*/  HMMA.16816.F32 R16, R8.reuse, R6, R36 ;  /* 0x000000060810723c */ /* 0x041fe20000001824 */
[----:B------:R-:W-:Y:S02]  /*4de60*/  F2FP.F16.E4M3.UNPACK_B R24, R24 ;  /* 0x00000018ff18723e */ /* 0x000fe400020006ff */
[----:B------:R-:W-:Y:S02]  /*4de70*/  F2FP.F16.E4M3.UNPACK_B R25, R25 ;  /* 0x00000019ff19723e */ /* 0x000fe400020006ff */
[----:B------:R-:W-:Y:S02]  /*4de80*/  F2FP.F16.E4M3.UNPACK_B R26, R26 ;  /* 0x0000001aff1a723e */ /* 0x000fe400020006ff */
[----:B------:R-:W-:Y:S01]  /*4de90*/  F2FP.F16.E4M3.UNPACK_B R27, R27 ;  /* 0x0000001bff1b723e */ /* 0x000fe200020006ff */
[----:B------:R-:W-:-:S15]  /*4dea0*/  HMMA.16816.F32 R8, R8, R4, R52 ;  /* 0x000000040808723c */ /* 0x000fde0000001834 */
[----:B------:R2:W-:Y:S01]  /*4deb0*/  STL [R1+0x1ec], R19 ;  /* 0x0001ec1301007387 */ /* 0x0005e20000100800 */
[----:B------:R-:W-:Y:S02]  /*4dec0*/  IMAD.MOV.U32 R33, RZ, RZ, R16 ;  /* 0x000000ffff217224 */ /* 0x000fe400078e0010 */
[----:B------:R-:W-:Y:S02]  /*4ded0*/  IMAD.MOV.U32 R34, RZ, RZ, R17 ;  /* 0x000000ffff227224 */ /* 0x000fe400078e0011 */
[----:B------:R-:W-:Y:S02]  /*4dee0*/  IMAD.MOV.U32 R35, RZ, RZ, R18 ;  /* 0x000000ffff237224 */ /* 0x000fe400078e0012 */
[----:B--2---:R-:W-:Y:S03]  /*4def0*/  HMMA.16816.F32 R16, R24, R2, R56 ;  /* 0x000000021810723c */ /* 0x004fe60000001838 */
[----:B------:R-:W-:Y:S04]  /*4df00*/  STL.64 [R1+0x2978], R34 ;  /* 0x0029782201007387 */ /* 0x000fe80000100a00 */
[----:B------:R-:W-:Y:S04]  /*4df10*/  STL.64 [R1+0x2970], R32 ;  /* 0x0029702001007387 */ /* 0x000fe80000100a00 */
[----:B------:R0:W-:Y:S04]  /*4df20*/  STL.64 [R1+0xf0], R8 ;  /* 0x0000f00801007387 */ /* 0x0001e80000100a00 */
[----:B------:R1:W-:Y:S08]  /*4df30*/  STL.64 [R1+0xf8], R10 ;  /* 0x0000f80a01007387 */ /* 0x0003f00000100a00 */
        /* <DEDUP_REMOVED lines=20> */
[----:B--2---:R-:W2:Y:S04]  /*4e080*/  LDL.LU R16, [R1+0x26f8] ;  /* 0x0026f80001107983 */ /* 0x004ea80000300800 */
        /* <DEDUP_REMOVED lines=18> */
[----:B------:R-:W-:Y:S04]  /*4e1b0*/  STL [R1+0x28f4], R60 ;  /* 0x0028f43c01007387 */ /* 0x000fe80000100800 */
[----:B------:R-:W-:Y:S01]  /*4e1c0*/  STL [R1+0x28f0], R61 ;  /* 0x0028f03d01007387 */ /* 0x000fe20000100800 */
[C---:B----4-:R-:W-:Y:S06]  /*4e1d0*/  HMMA.16816.F32 R56, R24.reuse, R12, R56 ;  /* 0x0000000c1838723c */ /* 0x050fec0000001838 */
[----:B---3--:R-:W-:-:S15]  /*4e1e0*/  HMMA.16816.F32 R40, R24, R14, R40 ;  /* 0x0000000e1828723c */ /* 0x008fde0000001828 */
[----:B------:R-:W-:-:S02]  /*4e1f0*/  NOP ;  /* 0x0000000000007918 */ /* 0x000fc40000000000 */
[----:B------:R0:W-:Y:S04]  /*4e200*/  STL.64 [R1+0xd0], R56 ;  /* 0x0000d03801007387 */ /* 0x0001e80000100a00 */
[----:B------:R1:W-:Y:S04]  /*4e210*/  STL.64 [R1+0xd8], R58 ;  /* 0x0000d83a01007387 */ /* 0x0003e80000100a00 */
[----:B0-----:R-:W3:Y:S04]  /*4e220*/  LDL.LU R56, [R1+0x420] ;  /* 0x0004200001387983 */ /* 0x001ee80000300800 */
[----:B------:R-:W3:Y:S01]  /*4e230*/  LDL.LU R57, [R1+0x424] ;  /* 0x0004240001397983 */ /* 0x000ee20000300800 */
[----:B------:R-:W-:-:S03]  /*4e240*/  IMAD.MOV.U32 R60, RZ, RZ, R42 ;  /* 0x000000ffff3c7224 */ /* 0x000fc600078e002a */
[----:B-1----:R-:W3:Y:S01]  /*4e250*/  LDL.LU R58, [R1+0x428] ;  /* 0x00042800013a7983 */ /* 0x002ee20000300800 */
[----:B------:R-:W-:-:S03]  /*4e260*/  IMAD.MOV.U32 R61, RZ, RZ, R43 ;  /* 0x000000ffff3d7224 */ /* 0x000fc600078e002b */
[----:B------:R-:W3:Y:S04]  /*4e270*/  LDL.LU R59, [R1+0x42c] ;  /* 0x00042c00013b7983 */ /* 0x000ee80000300800 */
[----:B------:R0:W-:Y:S04]  /*4e280*/  STL.64 [R1+0xc0], R40 ;  /* 0x0000c02801007387 */ /* 0x0001e80000100a00 */
[----:B------:R-:W4:Y:S04]  /*4e290*/  LDL.LU.64 R42, [R1+0x2ab8] ;  /* 0x002ab800012a7983 */ /* 0x000f280000300a00 */
[----:B0-----:R-:W2:Y:S01]  /*4e2a0*/  LDL.LU.64 R40, [R1+0x2ab0] ;  /* 0x002ab00001287983 */ /* 0x001ea20000300a00 */
[----:B------:R-:W-:Y:S03]  /*4e2b0*/  HMMA.16816.F32 R28, R24, R20, R28 ;  /* 0x00000014181c723c */ /* 0x000fe6000000181c */
[----:B------:R0:W-:Y:S04]  /*4e2c0*/  STL [R1+0x28fc], R61 ;  /* 0x0028fc3d01007387 */ /* 0x0001e80000100800 */
[----:B------:R1:W-:-:S15]  /*4e2d0*/  STL [R1+0x28f8], R60 ;  /* 0x0028f83c01007387 */ /* 0x0003de0000100800 */
[----:B------:R-:W-:-:S02]  /*4e2e0*/  NOP ;  /* 0x0000000000007918 */ /* 0x000fc40000000000 */
[----:B0-----:R-:W-:Y:S02]  /*4e2f0*/  IMAD.MOV.U32 R61, RZ, RZ, R30 ;  /* 0x000000ffff3d7224 */ /* 0x001fe400078e001e */
[----:B-1----:R-:W-:Y:S01]  /*4e300*/  IMAD.MOV.U32 R60, RZ, RZ, R31 ;  /* 0x000000ffff3c7224 */ /* 0x002fe200078e001f */
[----:B--2---:R-:W-:Y:S01]  /*4e310*/  HMMA.16816.F32 R8, R24, R40, R8 ;  /* 0x000000281808723c */ /* 0x004fe20000001808 */
[----:B----4-:R-:W-:Y:S05]  /*4e320*/  STL.64 [R1+0x2a90], R42 ;  /* 0x002a902a01007387 */ /* 0x010fea0000100a00 */
[----:B------:R-:W-:-:S15]  /*4e330*/  STL.64 [R1+0x2a88], R40 ;  /* 0x002a882801007387 */ /* 0x000fde0000100a00 */
[----:B------:R-:W-:-:S02]  /*4e340*/  NOP ;  /* 0x0000000000007918 */ /* 0x000fc40000000000 */
[----:B------:R0:W-:Y:S04]  /*4e350*/  STL.64 [R1+0xb0], R8 ;  /* 0x0000b00801007387 */ /* 0x0001e80000100a00 */
[----:B------:R1:W-:Y:S01]  /*4e360*/  STL.64 [R1+0xb8], R10 ;  /* 0x0000b80a01007387 */ /* 0x0003e20000100a00 */
[----:B0-----:R-:W-:Y:S02]  /*4e370*/  IMAD R9, R16, 0x100, R35 ;  /* 0x0000010010097824 */ /* 0x001fe400078e0223 */
[----:B-1----:R-:W-:Y:S02]  /*4e380*/  IMAD R10, R18, 0x100, R17 ;  /* 0x00000100120a7824 */ /* 0x002fe400078e0211 */
[----:B------:R-:W-:Y:S02]  /*4e390*/  IMAD R11, R44, 0x100, R19 ;  /* 0x000001002c0b7824 */ /* 0x000fe400078e0213 */
[C---:B------:R-:W-:Y:S01]  /*4e3a0*/  HMMA.16816.F32 R16, R24.reuse, R22, R48 ;  /* 0x000000161810723c */ /* 0x040fe20000001830 */
[----:B------:R-:W-:Y:S04]  /*4e3b0*/  STL.64 [R1+0xa0], R28 ;  /* 0x0000a01c01007387 */ /* 0x000fe80000100a00 */
[----:B------:R-:W-:Y:S04]  /*4e3c0*/  STL [R1+0x2904], R61 ;  /* 0x0029043d01007387 */ /* 0x000fe80000100800 */
[----:B------:R-:W-:Y:S04]  /*4e3d0*/  STL [R1+0x2900], R60 ;  /* 0x0029003c01007387 */ /* 0x000fe80000100800 */
[----:B------:R-:W-:Y:S04]  /*4e3e0*/  STL.64 [R1+0x2a80], R22 ;  /* 0x002a801601007387 */ /* 0x000fe80000100a00 */
[----:B------:R0:W-:Y:S06]  /*4e3f0*/  STL.64 [R1+0x2a78], R20 ;  /* 0x002a781401007387 */ /* 0x0001ec0000100a00 */
[----:B------:R-:W-:Y:S04]  /*4e400*/  STL.64 [R1+0x1d0], R16 ;  /* 0x0001d01001007387 */ /* 0x000fe80000100a00 */
[----:B------:R1:W-:Y:S01]  /*4e410*/  STL.64 [R1+0x1d8], R18 ;  /* 0x0001d81201007387 */ /* 0x0003e20000100a00 */
[C---:B0-----:R-:W-:Y:S06]  /*4e420*/  HMMA.16816.F32 R20, R24.reuse, R6, R36 ;  /* 0x000000061814723c */ /* 0x041fec0000001824 */
[----:B-1----:R-:W-:Y:S01]  /*4e430*/  HMMA.16816.F32 R16, R24, R4, R52 ;  /* 0x000000041810723c */ /* 0x002fe20000001834 */
[----:B------:R-:W-:Y:S01]  /*4e440*/  IMAD R8, R34, 0x100, R33 ;  /* 0x0000010022087824 */ /* 0x000fe200078e0221 */
[----:B------:R-:W-:-:S02]  /*4e450*/  F2FP.F16.E4M3.UNPACK_B R9, R9 ;  /* 0x00000009ff09723e */ /* 0x000fc400020006ff */
[----:B------:R-:W-:Y:S02]  /*4e460*/  F2FP.F16.E4M3.UNPACK_B R10, R10 ;  /* 0x0000000aff0a723e */ /* 0x000fe400020006ff */
[----:B------:R-:W-:Y:S02]  /*4e470*/  F2FP.F16.E4M3.UNPACK_B R8, R8 ;  /* 0x00000008ff08723e */ /* 0x000fe400020006ff */
[----:B------:R-:W-:-:S09]  /*4e480*/  F2FP.F16.E4M3.UNPACK_B R11, R11 ;  /* 0x0000000bff0b723e */ /* 0x000fd200020006ff */
[----:B------:R-:W-:Y:S04]  /*4e490*/  STL.64 [R1+0x1c0], R20 ;  /* 0x0001c01401007387 */ /* 0x000fe80000100a00 */
[----:B------:R-:W-:Y:S04]  /*4e4a0*/  STL.64 [R1+0x1c8], R22 ;  /* 0x0001c81601007387 */ /* 0x000fe80000100a00 */
[----:B------:R-:W-:Y:S04]  /*4e4b0*/  STL [R1+0x90], R16 ;  /* 0x0000901001007387 */ /* 0x000fe80000100800 */
[----:B------:R-:W-:Y:S04]  /*4e4c0*/  STL [R1+0x9c], R19 ;  /* 0x00009c1301007387 */ /* 0x000fe80000100800 */
[----:B------:R-:W-:Y:S04]  /*4e4d0*/  STL.64 [R1+0x2a60], R6 ;  /* 0x002a600601007387 */ /* 0x000fe80000100a00 */
[----:B------:R3:W-:Y:S02]  /*4e4e0*/  STL.64 [R1+0x2a58], R4 ;  /* 0x002a580401007387 */ /* 0x0007e40000100a00 */
[----:B---3--:R-:W-:Y:S01]  /*4e4f0*/  HMMA.16816.F32 R4, R8, R2, R56 ;  /* 0x000000020804723c */ /* 0x008fe20000001838 */
[----:B------:R-:W-:-:S02]  /*4e500*/  IMAD.MOV.U32 R60, RZ, RZ, R18 ;  /* 0x000000ffff3c7224 */ /* 0x000fc400078e0012 */
[----:B------:R-:W-:-:S03]  /*4e510*/  IMAD.MOV.U32 R61, RZ, RZ, R17 ;  /* 0x000000ffff3d7224 */ /* 0x000fc600078e0011 */
[----:B------:R-:W-:Y:S04]  /*4e520*/  STL [R1+0x290c], R60 ;  /* 0x00290c3c01007387 */ /* 0x000fe80000100800 */
[----:B------:R-:W-:Y:S04]  /*4e530*/  STL [R1+0x2908], R61 ;  /* 0x0029083d01007387 */ /* 0x000fe80000100800 */
[----:B------:R-:W2:Y:S09]  /*4e540*/  LDL.LU R52, [R1+0x380] ;  /* 0x0003800001347983 */ /* 0x000eb20000300800 */
        /* <DEDUP_REMOVED lines=21> */
[----:B------:R-:W2:Y:S04]  /*4e6a0*/  LDL.LU R34, [R1+0x1a8] ;  /* 0x0001a80001227983 */ /* 0x000ea80000300800 */
[----:B------:R-:W2:Y:S04]  /*4e6b0*/  LDL.LU R35, [R1+0x1ac] ;  /* 0x0001ac0001237983 */ /* 0x000ea80000300800 */
[----:B------:R-:W3:Y:S04]  /*4e6c0*/  LDL.LU R20, [R1+0x1b0] ;  /* 0x0001b00001147983 */ /* 0x000ee80000300800 */
[----:B------:R-:W3:Y:S04]  /*4e6d0*/  LDL.LU R21, [R1+0x1b4] ;  /* 0x0001b40001157983 */ /* 0x000ee80000300800 */
[----:B------:R-:W3:Y:S04]  /*4e6e0*/  LDL.LU R22, [R1+0x1b8] ;  /* 0x0001b80001167983 */ /* 0x000ee80000300800 */
[----:B------:R-:W3:Y:S04]  /*4e6f0*/  LDL.LU R23, [R1+0x1bc] ;  /* 0x0001bc0001177983 */ /* 0x000ee80000300800 */
[----:B-1----:R-:W4:Y:S04]  /*4e700*/  LDL.LU R48, [R1+0x410] ;  /* 0x0004100001307983 */ /* 0x002f280000300800 */
        /* <DEDUP_REMOVED lines=39> */
[----:B------:R-:W-:-:S03]  /*4e980*/  NOP ;  /* 0x0000000000007918 */ /* 0x000fc60000000000 */
[----:B------:R-:W-:Y:S01]  /*4e990*/  IMAD.MOV.U32 R61, RZ, RZ, R51 ;  /* 0x000000ffff3d7224 */ /* 0x000fe200078e0033 */
[----:B------:R0:W-:Y:S01]  /*4e9a0*/  STL.64 [R1+0x70], R48 ;  /* 0x0000703001007387 */ /* 0x0001e20000100a00 */
[----:B------:R-:W-:-:S03]  /*4e9b0*/  IMAD.MOV.U32 R60, RZ, RZ, R50 ;  /* 0x000000ffff3c7224 */ /* 0x000fc600078e0032 */
[----:B------:R-:W2:Y:S04]  /*4e9c0*/  LDL.LU.64 R50, [R1+0x2aa0] ;  /* 0x002aa00001327983 */ /* 0x000ea80000300a00 */
[----:B0-----:R-:W2:Y:S04]  /*4e9d0*/  LDL.LU.64 R48, [R1+0x2a98] ;  /* 0x002a980001307983 */ /* 0x001ea80000300a00 */
[----:B------:R0:W-:Y:S04]  /*4e9e0*/  STL [R1+0x2a10], R61 ;  /* 0x002a103d01007387 */ /* 0x0001e80000100800 */
[----:B0-----:R-:W4:Y:S04]  /*4e9f0*/  LDL.LU R61, [R1+0x2714] ;  /* 0x00271400013d7983 */ /* 0x001f280000300800 */
[----:B------:R-:W-:Y:S04]  /*4ea00*/  STL [R1+0x2948], R60 ;  /* 0x0029483c01007387 */ /* 0x000fe80000100800 */
[----:B------:R-:W-:Y:S04]  /*4ea10*/  STL.64 [R1+0x60], R40 ;  /* 0x0000602801007387 */ /* 0x000fe80000100a00 */
[----:B------:R0:W-:Y:S04]  /*4ea20*/  STL.64 [R1+0x68], R42 ;  /* 0x0000682a01007387 */ /* 0x0001e80000100a00 */
[----:B0-----:R-:W4:Y:S04]  /*4ea30*/  LDL.LU.64 R42, [R1+0x2a90] ;  /* 0x002a9000012a7983 */ /* 0x001f280000300a00 */
[----:B------:R-:W3:Y:S02]  /*4ea40*/  LDL.LU.64 R40, [R1+0x2a88] ;  /* 0x002a880001287983 */ /* 0x000ee40000300a00 */
[----:B---3--:R-:W-:-:S15]  /*4ea50*/  HMMA.16816.F32 R20, R8, R40, R20 ;  /* 0x000000280814723c */ /* 0x008fde0000001814 */
[----:B------:R-:W-:-:S08]  /*4ea60*/  NOP ;  /* 0x0000000000007918 */ /* 0x000fd00000000000 */
[----:B------:R-:W-:Y:S04]  /*4ea70*/  STL.64 [R1+0x50], R20 ;  /* 0x0000501401007387 */ /* 0x000fe80000100a00 */
[----:B------:R0:W-:Y:S04]  /*4ea80*/  STL.64 [R1+0x58], R22 ;  /* 0x0000581601007387 */ /* 0x0001e80000100a00 */
[----:B0-----:R-:W3:Y:S04]  /*4ea90*/  LDL.LU.64 R22, [R1+0x2a80] ;  /* 0x002a800001167983 */ /* 0x001ee80000300a00 */
[----:B------:R-:W2:Y:S01]  /*4eaa0*/  LDL.LU.64 R20, [R1+0x2a78] ;  /* 0x002a780001147983 */ /* 0x000ea20000300a00 */
[C---:B---3--:R-:W-:Y:S06]  /*4eab0*/  HMMA.16816.F32 R4, R8.reuse, R22, R4 ;  /* 0x000000160804723c */ /* 0x048fec0000001804 */
        /* <DEDUP_REMOVED lines=23> */
[----:B-1----:R-:W2:Y:S01]  /*4ec30*/  LDL.LU R10, [R1+0x3e8] ;  /* 0x0003e800010a7983 */ /* 0x002ea20000300800 */
[----:B------:R-:W-:-:S02]  /*4ec40*/  IMAD R36, R36, 0x100, R61 ;  /* 0x0000010024247824 */ /* 0x000fc400078e023d */
[----:B------:R-:W-:Y:S02]  /*4ec50*/  IMAD R37, R37, 0x100, R28 ;  /* 0x0000010025257824 */ /* 0x000fe400078e021c */
[----:B------:R-:W-:Y:S02]  /*4ec60*/  IMAD R38, R38, 0x100, R29 ;  /* 0x0000010026267824 */ /* 0x000fe400078e021d */
[----:B------:R-:W-:Y:S01]  /*4ec70*/  IMAD R39, R39, 0x100, R30 ;  /* 0x0000010027277824 */ /* 0x000fe200078e021e */
[----:B------:R-:W-:Y:S01]  /*4ec80*/  F2FP.F16.E4M3.UNPACK_B R36, R36 ;  /* 0x00000024ff24723e */ /* 0x000fe200020006ff */
[----:B------:R-:W-:Y:S01]  /*4ec90*/  IMAD.MOV.U32 R11, RZ, RZ, R0 ;  /* 0x000000ffff0b7224 */ /* 0x000fe200078e0000 */
[----:B------:R-:W-:Y:S02]  /*4eca0*/  F2FP.F16.E4M3.UNPACK_B R37, R37 ;  /* 0x00000025ff25723e */ /* 0x000fe400020006ff */
[----:B------:R-:W-:Y:S02]  /*4ecb0*/  F2FP.F16.E4M3.UNPACK_B R38, R38 ;  /* 0x00000026ff26723e */ /* 0x000fe400020006ff */
[----:B------:R-:W-:-:S07]  /*4ecc0*/  F2FP.F16.E4M3.UNPACK_B R39, R39 ;  /* 0x00000027ff27723e */ /* 0x000fce00020006ff */
[C---:B------:R-:W-:Y:S06]  /*4ecd0*/  HMMA.16816.F32 R24, R36.reuse, R12, R24 ;  /* 0x0000000c2418723c */ /* 0x040fec0000001818 */
[C---:B------:R-:W-:Y:S06]  /*4ece0*/  HMMA.16816.F32 R56, R36.reuse, R40, R56 ;  /* 0x000000282438723c */ /* 0x040fec0000001838 */
[C---:B--2---:R-:W-:Y:S06]  /*4ecf0*/  HMMA.16816.F32 R8, R36.reuse, R2, R8 ;  /* 0x000000022408723c */ /* 0x044fec0000001808 */
[----:B---3--:R-:W-:-:S15]  /*4ed00*/  HMMA.16816.F32 R52, R36, R20, R52 ;  /* 0x000000142434723c */ /* 0x008fde0000001834 */
[----:B------:R-:W-:-:S02]  /*4ed10*/  NOP ;  /* 0x0000000000007918 */ /* 0x000fc40000000000 */
[----:B------:R-:W-:Y:S04]  /*4ed20*/  STL.64 [R1+0x20], R8 ;  /* 0x0000200801007387 */ /* 0x000fe80000100a00 */
[----:B------:R0:W-:Y:S02]  /*4ed30*/  STL.64 [R1+0x28], R10 ;  /* 0x0000280a01007387 */ /* 0x0001e40000100a00 */
[----:B0-----:R-:W-:Y:S07]  /*4ed40*/  HMMA.16816.F32 R8, R36, R14, R32 ;  /* 0x0000000e2408723c */ /* 0x001fee0000001820 */
[----:B------:R-:W-:-:S02]  /*4ed50*/  IMAD.MOV.U32 R32, RZ, RZ, R42 ;  /* 0x000000ffff207224 */ /* 0x000fc400078e002a */
[----:B------:R-:W-:-:S14]  /*4ed60*/  IMAD.MOV.U32 R35, RZ, RZ, R45 ;  /* 0x000000ffff237224 */ /* 0x000fdc00078e002d */
[----:B------:R-:W-:Y:S01]  /*4ed70*/  STL.64 [R1], R8 ;  /* 0x0000000801007387 */ /* 0x000fe20000100a00 */
[----:B------:R-:W-:-:S03]  /*4ed80*/  IMAD.MOV.U32 R0, RZ, RZ, R11 ;  /* 0x000000ffff007224 */ /* 0x000fc600078e000b */
[----:B------:R0:W-:Y:S04]  /*4ed90*/  STL.64 [R1+0x10], R24 ;  /* 0x0000101801007387 */ /* 0x0001e80000100a00 */
[----:B------:R1:W-:Y:S04]  /*4eda0*/  STL.64 [R1+0x18], R26 ;  /* 0x0000181a01007387 */ /* 0x0003e80000100a00 */
[----:B------:R-:W-:Y:S04]  /*4edb0*/  STL [R1+0x8], R10 ;  /* 0x0000080a01007387 */ /* 0x000fe80000100800 */
[----:B------:R-:W-:Y:S04]  /*4edc0*/  STL [R1+0x28a8], R0 ;  /* 0x0028a80001007387 */ /* 0x000fe80000100800 */
[----:B------:R-:W-:Y:S04]  /*4edd0*/  STL.64 [R1+0x2840], R58 ;  /* 0x0028403a01007387 */ /* 0x000fe80000100a00 */
[----:B------:R-:W-:Y:S04]  /*4ede0*/  STL.64 [R1+0x2838], R56 ;  /* 0x0028383801007387 */ /* 0x000fe80000100a00 */
[----:B------:R2:W-:Y:S04]  /*4edf0*/  STL.64 [R1+0x2850], R54 ;  /* 0x0028503601007387 */ /* 0x0005e80000100a00 */
[----:B------:R-:W-:Y:S04]  /*4ee00*/  STL.64 [R1+0x2848], R52 ;  /* 0x0028483401007387 */ /* 0x000fe80000100a00 */
[----:B------:R-:W3:Y:S04]  /*4ee10*/  LDL.LU R42, [R1+0x2a34] ;  /* 0x002a3400012a7983 */ /* 0x000ee80000300800 */
[----:B0-----:R-:W4:Y:S04]  /*4ee20*/  LDL.LU R24, [R1+0x340] ;  /* 0x0003400001187983 */ /* 0x001f280000300800 */
[----:B------:R-:W4:Y:S04]  /*4ee30*/  LDL.LU R25, [R1+0x344] ;  /* 0x0003440001197983 */ /* 0x000f280000300800 */
[----:B-1----:R-:W4:Y:S01]  /*4ee40*/  LDL.LU R26, [R1+0x348] ;  /* 0x00034800011a7983 */ /* 0x002f220000300800 */
[----:B------:R-:W-:-:S03]  /*4ee50*/  IMAD.MOV.U32 R34, RZ, RZ, R46 ;  /* 0x000000ffff227224 */ /* 0x000fc600078e002e */
[----:B------:R-:W4:Y:S04]  /*4ee60*/  LDL.LU R27, [R1+0x34c] ;  /* 0x00034c00011b7983 */ /* 0x000f280000300800 */
[----:B--2---:R-:W2:Y:S01]  /*4ee70*/  LDL.LU R55, [R1+0x273c] ;  /* 0x00273c0001377983 */ /* 0x004ea20000300800 */
[----:B------:R-:W-:-:S03]  /*4ee80*/  IMAD.MOV.U32 R33, RZ, RZ, R47 ;  /* 0x000000ffff217224 */ /* 0x000fc600078e002f */
        /* <DEDUP_REMOVED lines=22> */
[----:B------:R-:W-:Y:S01]  /*4eff0*/  IMAD R44, R44, 0x100, R31 ;  /* 0x000001002c2c7824 */ /* 0x000fe200078e021f */
[----:B------:R-:W-:Y:S02]  /*4f000*/  HMMA.16816.F32 R20, R36, R22, R16 ;  /* 0x000000162414723c */ /* 0x000fe40000001810 */
[----:B------:R-:W3:Y:S02]  /*4f010*/  LDL.LU R29, [R1+0x648] ;  /* 0x00064800011d7983 */ /* 0x000ee40000300800 */
[----:B------:R-:W-:-:S02]  /*4f020*/  F2FP.F16.E4M3.UNPACK_B R44, R44 ;  /* 0x0000002cff2c723e */ /* 0x000fc400020006ff */
[----:B------:R-:W3:Y:S04]  /*4f030*/  LDL.LU R30, [R1+0x64c] ;  /* 0x00064c00011e7983 */ /* 0x000ee80000300800 */
[----:B------:R-:W3:Y:S04]  /*4f040*/  LDL.LU R31, [R1+0x2754] ;  /* 0x00275400011f7983 */ /* 0x000ee80000300800 */
[----:B------:R-:W3:Y:S04]  /*4f050*/  LDL.LU R16, [R1+0x2750] ;  /* 0x0027500001107983 */ /* 0x000ee80000300800 */
[----:B------:R-:W3:Y:S04]  /*4f060*/  LDL.LU R17, [R1+0x275c] ;  /* 0x00275c0001117983 */ /* 0x000ee80000300800 */
[----:B------:R-:W3:Y:S04]  /*4f070*/  LDL.LU R18, [R1+0x2758] ;  /* 0x0027580001127983 */ /* 0x000ee80000300800 */
[----:B------:R-:W3:Y:S01]  /*4f080*/  LDL.LU R19, [R1+0x2764] ;  /* 0x0027640001137983 */ /* 0x000ee20000300800 */
[----:B----4-:R-:W-:Y:S01]  /*4f090*/  HMMA.16816.F32 R24, R36, R6, R24 ;  /* 0x000000062418723c */ /* 0x010fe20000001818 */
[----:B--2---:R-:W-:-:S02]  /*4f0a0*/  IMAD R45, R45, 0x100, R55 ;  /* 0x000001002d2d7824 */ /* 0x004fc400078e0237 */
[----:B---3--:R-:W-:-:S03]  /*4f0b0*/  IMAD R46, R46, 0x100, R40 ;  /* 0x000001002e2e7824 */ /* 0x008fc600078e0228 */
[----:B------:R-:W-:Y:S01]  /*4f0c0*/  F2FP.F16.E4M3.UNPACK_B R45, R45 ;  /* 0x0000002dff2d723e */ /* 0x000fe200020006ff */
[----:B------:R-:W-:Y:S01]  /*4f0d0*/  IMAD R47, R47, 0x100, R41 ;  /* 0x000001002f2f7824 */ /* 0x000fe200078e0229 */
[----:B------:R-:W-:Y:S02]  /*4f0e0*/  F2FP.F16.E4M3.UNPACK_B R46, R46 ;  /* 0x0000002eff2e723e */ /* 0x000fe400020006ff */
[----:B------:R-:W-:Y:S02]  /*4f0f0*/  F2FP.F16.E4M3.UNPACK_B R2, R2.H1 ;  /* 0x00000002ff02723e */ /* 0x000fe400030006ff */
[----:B------:R-:W-:Y:S02]  /*4f100*/  F2FP.F16.E4M3.UNPACK_B R47, R47 ;  /* 0x0000002fff2f723e */ /* 0x000fe400020006ff */
[----:B------:R-:W-:Y:S01]  /*4f110*/  F2FP.F16.E4M3.UNPACK_B R3, R3.H1 ;  /* 0x00000003ff03723e */ /* 0x000fe200030006ff */
[----:B------:R-:W-:Y:S02]  /*4f120*/  IMAD.MOV.U32 R11, RZ, RZ, R42 ;  /* 0x000000ffff0b7224 */ /* 0x000fe400078e002a */
[----:B------:R-:W2:Y:S04]  /*4f130*/  LDL.LU R42, [R1+0x2760] ;  /* 0x00276000012a7983 */ /* 0x000ea80000300800 */
[----:B------:R-:W-:Y:S06]  /*4f140*/  HMMA.16816.F32 R12, R44, R2, R12 ;  /* 0x000000022c0c723c */ /* 0x000fec000000180c */
[----:B------:R-:W-:Y:S01]  /*4f150*/  HMMA.16816.F32 R36, R36, R4, R56 ;  /* 0x000000042424723c */ /* 0x000fe20000001838 */
[----:B------:R-:W-:Y:S04]  /*4f160*/  STL.64 [R1+0x2860], R22 ;  /* 0x0028601601007387 */ /* 0x000fe80000100a00 */
[----:B------:R-:W-:Y:S02]  /*4f170*/  STL.64 [R1+0x2858], R20 ;  /* 0x0028581401007387 */ /* 0x000fe40000100a00 */
[----:B------:R-:W-:-:S02]  /*4f180*/  F2FP.F16.E4M3.UNPACK_B R4, R0.H1 ;  /* 0x00000000ff04723e */ /* 0x000fc400030006ff */
[----:B------:R-:W-:Y:S01]  /*4f190*/  F2FP.F16.E4M3.UNPACK_B R5, R60.H1 ;  /* 0x0000003cff05723e */ /* 0x000fe200030006ff */
[----:B------:R-:W-:Y:S04]  /*4f1a0*/  STL.64 [R1+0x2870], R26 ;  /* 0x0028701a01007387 */ /* 0x000fe80000100a00 */
[----:B------:R-:W-:Y:S09]  /*4f1b0*/  STL.64 [R1+0x2868], R24 ;  /* 0x0028681801007387 */ /* 0x000ff20000100a00 */
[----:B------:R-:W-:Y:S04]  /*4f1c0*/  STL.64 [R1+0x2880], R38 ;  /* 0x0028802601007387 */ /* 0x000fe80000100a00 */
[----:B------:R-:W-:Y:S04]  /*4f1d0*/  STL.64 [R1+0x2878], R36 ;  /* 0x0028782401007387 */ /* 0x000fe80000100a00 */
[----:B------:R-:W-:Y:S04]  /*4f1e0*/  STL.64 [R1+0x330], R12 ;  /* 0x0003300c01007387 */ /* 0x000fe80000100a00 */
[----:B------:R0:W-:Y:S02]  /*4f1f0*/  STL.64 [R1+0x338], R14 ;  /* 0x0003380e01007387 */ /* 0x0001e40000100a00 */
[----:B0-----:R-:W-:Y:S01]  /*4f200*/  HMMA.16816.F32 R12, R44, R4, R8 ;  /* 0x000000042c0c723c */ /* 0x001fe20000001808 */
[----:B------:R-:W-:-:S02]  /*4f210*/  F2FP.F16.E4M3.UNPACK_B R6, R61.H1 ;  /* 0x0000003dff06723e */ /* 0x000fc400030006ff */
[----:B------:R-:W-:-:S15]  /*4f220*/  F2FP.F16.E4M3.UNPACK_B R7, R28.H1 ;  /* 0x0000001cff07723e */ /* 0x000fde00030006ff */
[----:B------:R-:W-:-:S05]  /*4f230*/  NOP ;  /* 0x0000000000007918 */ /* 0x000fca0000000000 */
[----:B------:R-:W-:Y:S04]  /*4f240*/  STL.64 [R1+0x340], R12 ;  /* 0x0003400c01007387 */ /* 0x000fe80000100a00 */
[----:B------:R0:W-:Y:S02]  /*4f250*/  STL.64 [R1+0x348], R14 ;  /* 0x0003480e01007387 */ /* 0x0001e40000100a00 */
[----:B0-----:R-:W-:Y:S06]  /*4f260*/  HMMA.16816.F32 R12, R44, R6, R32 ;  /* 0x000000062c0c723c */ /* 0x001fec0000001820 */
[----:B------:R-:W-:Y:S04]  /*4f270*/  STL.64 [R1+0x29f8], R6 ;  /* 0x0029f80601007387 */ /* 0x000fe80000100a00 */
[----:B------:R0:W-:Y:S01]  /*4f280*/  STL.64 [R1+0x29f0], R4 ;  /* 0x0029f00401007387 */ /* 0x0001e20000100a00 */
[----:B------:R-:W-:-:S12]  /*4f290*/  IMAD.MOV.U32 R59, RZ, RZ, R43 ;  /* 0x000000ffff3b7224 */ /* 0x000fd800078e002b */
[----:B------:R1:W-:Y:S04]  /*4f2a0*/  STL.64 [R1+0x310], R12 ;  /* 0x0003100c01007387 */ /* 0x0003e80000100a00 */
[----:B------:R3:W-:Y:S04]  /*4f2b0*/  STL.64 [R1+0x318], R14 ;  /* 0x0003180e01007387 */ /* 0x0007e80000100a00 */
[----:B------:R-:W4:Y:S04]  /*4f2c0*/  LDL.LU R56, [R1+0x2c0] ;  /* 0x0002c00001387983 */ /* 0x000f280000300800 */
[----:B------:R-:W4:Y:S04]  /*4f2d0*/  LDL.LU R57, [R1+0x2c4] ;  /* 0x0002c40001397983 */ /* 0x000f280000300800 */
[----:B------:R-:W3:Y:S04]  /*4f2e0*/  LDL.LU R58, [R1+0x2c8] ;  /* 0x0002c800013a7983 */ /* 0x000ee80000300800 */
[----:B------:R-:W2:Y:S01]  /*4f2f0*/  LDL.LU R43, [R1+0x2a30] ;  /* 0x002a3000012b7983 */ /* 0x000ea20000300800 */
[----:B------:R-:W-:-:S02]  /*4f300*/  IMAD.MOV.U32 R54, RZ, RZ, R49 ;  /* 0x000000ffff367224 */ /* 0x000fc400078e0031 */
[----:B------:R-:W-:Y:S01]  /*4f310*/  IMAD.MOV.U32 R55, RZ, RZ, R48 ;  /* 0x000000ffff377224 */ /* 0x000fe200078e0030 */
[----:B---3--:R-:W-:Y:S04]  /*4f320*/  STL.64 [R1+0x2a08], R58 ;  /* 0x002a083a01007387 */ /* 0x008fe80000100a00 */
[----:B----4-:R3:W-:Y:S04]  /*4f330*/  STL.64 [R1+0x2a00], R56 ;  /* 0x002a003801007387 */ /* 0x0107e80000100a00 */
[----:B------:R-:W4:Y:S04]  /*4f340*/  LDL.LU R52, [R1+0x2d0] ;  /* 0x0002d00001347983 */ /* 0x000f280000300800 */
[----:B------:R-:W4:Y:S04]  /*4f350*/  LDL.LU R53, [R1+0x2d4] ;  /* 0x0002d40001357983 */ /* 0x000f280000300800 */
[----:B------:R-:W3:Y:S01]  /*4f360*/  LDL.LU R49, [R1+0x2a2c] ;  /* 0x002a2c0001317983 */ /* 0x000ee20000300800 */
[----:B--2---:R-:W-:-:S03]  /*4f370*/  IMAD.MOV.U32 R23, RZ, RZ, R43 ;  /* 0x000000ffff177224 */ /* 0x004fc600078e002b */
        /* <DEDUP_REMOVED lines=14> */
[----:B------:R-:W4:Y:S01]  /*4f460*/  LDL.LU R61, [R1+0x276c] ;  /* 0x00276c00013d7983 */ /* 0x000f220000300800 */
[----:B------:R-:W-:Y:S01]  /*4f470*/  F2FP.F16.E4M3.UNPACK_B R8, R29.H1 ;  /* 0x0000001dff08723e */ /* 0x000fe200030006ff */
[----:B------:R-:W-:-:S02]  /*4f480*/  IMAD.MOV.U32 R28, RZ, RZ, R50 ;  /* 0x000000ffff1c7224 */ /* 0x000fc400078e0032 */
[----:B------:R-:W-:Y:S02]  /*4f490*/  IMAD.MOV.U32 R29, RZ, RZ, R51 ;  /* 0x000000ffff1d7224 */ /* 0x000fe400078e0033 */
[----:B---3--:R-:W-:Y:S02]  /*4f4a0*/  IMAD.MOV.U32 R27, RZ, RZ, R49 ;  /* 0x000000ffff1b7224 */ /* 0x008fe400078e0031 */
[----:B--2---:R-:W-:Y:S02]  /*4f4b0*/  IMAD.MOV.U32 R26, RZ, RZ, R48 ;  /* 0x000000ffff1a7224 */ /* 0x004fe400078e0030 */
[----:B----4-:R-:W-:Y:S02]  /*4f4c0*/  IMAD.MOV.U32 R7, RZ, RZ, R43 ;  /* 0x000000ffff077224 */ /* 0x010fe400078e002b */
[----:B------:R-:W2:Y:S04]  /*4f4d0*/  LDL.LU R43, [R1+0x2768] ;  /* 0x00276800012b7983 */ /* 0x000ea80000300800 */
[----:B-1----:R-:W3:Y:S04]  /*4f4e0*/  LDL.LU R12, [R1+0x668] ;  /* 0x00066800010c7983 */ /* 0x002ee80000300800 */
        /* <DEDUP_REMOVED lines=11> */
[----:B------:R-:W3:Y:S04]  /*4f5a0*/  LDL.LU R48, [R1+0x2a20] ;  /* 0x002a200001307983 */ /* 0x000ee80000300800 */
[----:B------:R-:W3:Y:S04]  /*4f5b0*/  LDL.LU R49, [R1+0x2a1c] ;  /* 0x002a1c0001317983 */ /* 0x000ee80000300800 */
[----:B------:R-:W2:Y:S04]  /*4f5c0*/  LDL.LU R32, [R1+0x2774] ;  /* 0x0027740001207983 */ /* 0x000ea80000300800 */
[----:B------:R-:W2:Y:S04]  /*4f5d0*/  LDL.LU R33, [R1+0x2770] ;  /* 0x0027700001217983 */ /* 0x000ea80000300800 */
[----:B------:R-:W2:Y:S04]  /*4f5e0*/  LDL.LU R34, [R1+0x277c] ;  /* 0x00277c0001227983 */ /* 0x000ea80000300800 */
[----:B------:R-:W2:Y:S04]  /*4f5f0*/  LDL.LU R35, [R1+0x2778] ;  /* 0x0027780001237983 */ /* 0x000ea80000300800 */
[----:B------:R-:W3:Y:S04]  /*4f600*/  LDL.LU R50, [R1+0x2a18] ;  /* 0x002a180001327983 */ /* 0x000ee80000300800 */
[----:B------:R-:W3:Y:S01]  /*4f610*/  LDL.LU R51, [R1+0x2a14] ;  /* 0x002a140001337983 */ /* 0x000ee20000300800 */
[----:B------:R-:W-:Y:S01]  /*4f620*/  F2FP.F16.E4M3.UNPACK_B R9, R30.H1 ;  /* 0x0000001eff09723e */ /* 0x000fe200030006ff */
[----:B------:R-:W-:-:S02]  /*4f630*/  IMAD R40, R16, 0x100, R31 ;  /* 0x0000010010287824 */ /* 0x000fc400078e021f */
[----:B------:R-:W2:Y:S01]  /*4f640*/  LDL.LU R30, [R1+0x298] ;  /* 0x00029800011e7983 */ /* 0x000ea20000300800 */
[----:B------:R-:W-:-:S03]  /*4f650*/  IMAD R41, R18, 0x100, R17 ;  /* 0x0000010012297824 */ /* 0x000fc600078e0211 */
[----:B------:R-:W2:Y:S01]  /*4f660*/  LDL.LU R31, [R1+0x29c] ;  /* 0x00029c00011f7983 */ /* 0x000ea20000300800 */
[----:B------:R-:W-:-:S03]  /*4f670*/  IMAD R42, R42, 0x100, R19 ;  /* 0x000001002a2a7824 */ /* 0x000fc600078e0213 */
[----:B------:R-:W2:Y:S04]  /*4f680*/  LDL.LU R16, [R1+0x2784] ;  /* 0x0027840001107983 */ /* 0x000ea80000300800 */
[----:B------:R-:W2:Y:S04]  /*4f690*/  LDL.LU R17, [R1+0x2780] ;  /* 0x0027800001117983 */ /* 0x000ea80000300800 */
[----:B------:R-:W2:Y:S04]  /*4f6a0*/  LDL.LU R18, [R1+0x278c] ;  /* 0x00278c0001127983 */ /* 0x000ea80000300800 */
[----:B------:R-:W2:Y:S01]  /*4f6b0*/  LDL.LU R19, [R1+0x2788] ;  /* 0x0027880001137983 */ /* 0x000ea20000300800 */
[----:B---3--:R-:W-:-:S15]  /*4f6c0*/  HMMA.16816.F32 R48, R44, R8, R48 ;  /* 0x000000082c30723c */ /* 0x008fde0000001830 */
[----:B------:R-:W-:-:S08]  /*4f6d0*/  NOP ;  /* 0x0000000000007918 */ /* 0x000fd00000000000 */
[----:B------:R0:W-:Y:S04]  /*4f6e0*/  STL.64 [R1+0x700], R48 ;  /* 0x0007003001007387 */ /* 0x0001e80000100a00 */
[----:B------:R1:W-:Y:S04]  /*4f6f0*/  STL.64 [R1+0x708], R50 ;  /* 0x0007083201007387 */ /* 0x0003e80000100a00 */
[----:B0-----:R-:W3:Y:S04]  /*4f700*/  LDL.LU R48, [R1+0x370] ;  /* 0x0003700001307983 */ /* 0x001ee80000300800 */
[----:B------:R-:W3:Y:S04]  /*4f710*/  LDL.LU R49, [R1+0x374] ;  /* 0x0003740001317983 */ /* 0x000ee80000300800 */
[----:B-1----:R-:W3:Y:S04]  /*4f720*/  LDL.LU R50, [R1+0x378] ;  /* 0x0003780001327983 */ /* 0x002ee80000300800 */
[----:B------:R-:W3:Y:S01]  /*4f730*/  LDL.LU R51, [R1+0x37c] ;  /* 0x00037c0001337983 */ /* 0x000ee20000300800 */
[----:B------:R-:W-:-:S02]  /*4f740*/  F2FP.F16.E4M3.UNPACK_B R10, R10.H1 ;  /* 0x0000000aff0a723e */ /* 0x000fc400030006ff */
[----:B------:R-:W-:Y:S02]  /*4f750*/  F2FP.F16.E4M3.UNPACK_B R11, R11.H1 ;  /* 0x0000000bff0b723e */ /* 0x000fe400030006ff */
[----:B------:R-:W-:Y:S02]  /*4f760*/  F2FP.F16.E4M3.UNPACK_B R12, R12.H1 ;  /* 0x0000000cff0c723e */ /* 0x000fe400030006ff */
[----:B----4-:R-:W-:Y:S02]  /*4f770*/  F2FP.F16.E4M3.UNPACK_B R13, R13.H1 ;  /* 0x0000000dff0d723e */ /* 0x010fe400030006ff */
[----:B--2---:R-:W-:Y:S02]  /*4f780*/  F2FP.F16.E4M3.UNPACK_B R14, R14.H1 ;  /* 0x0000000eff0e723e */ /* 0x004fe400030006ff */
[----:B------:R-:W-:-:S03]  /*4f790*/  F2FP.F16.E4M3.UNPACK_B R15, R15.H1 ;  /* 0x0000000fff0f723e */ /* 0x000fc600030006ff */
[C---:B------:R-:W-:Y:S06]  /*4f7a0*/  HMMA.16816.F32 R56, R44.reuse, R12, R56 ;  /* 0x0000000c2c38723c */ /* 0x040fec0000001838 */
[C---:B------:R-:W-:Y:S01]  /*4f7b0*/  HMMA.16816.F32 R4, R44.reuse, R14, R4 ;  /* 0x0000000e2c04723c */ /* 0x040fe20000001804 */
[----:B------:R-:W-:Y:S02]  /*4f7c0*/  IMAD R43, R43, 0x100, R61 ;  /* 0x000001002b2b7824 */ /* 0x000fe400078e023d */
[----:B------:R-:W2:Y:S03]  /*4f7d0*/  LDL.LU R61, [R1+0x2a10] ;  /* 0x002a1000013d7983 */ /* 0x000ea60000300800 */
[----:B---3--:R-:W-:-:S15]  /*4f7e0*/  HMMA.16816.F32 R48, R44, R10, R48 ;  /* 0x0000000a2c30723c */ /* 0x008fde0000001830 */
[----:B------:R-:W-:-:S08]  /*4f7f0*/  NOP ;  /* 0x0000000000007918 */ /* 0x000fd00000000000 */
[----:B------:R-:W-:Y:S04]  /*4f800*/  STL.64 [R1+0x850], R48 ;  /* 0x0008503001007387 */ /* 0x000fe80000100a00 */
[----:B------:R-:W-:Y:S04]  /*4f810*/  STL.64 [R1+0x858], R50 ;  /* 0x0008583201007387 */ /* 0x000fe80000100a00 */
        /* <DEDUP_REMOVED lines=8> */
[----:B------:R-:W-:-:S02]  /*4f8a0*/  F2FP.F16.E4M3.UNPACK_B R48, R0.H1 ;  /* 0x00000000ff30723e */ /* 0x000fc400030006ff */
[----:B------:R-:W-:Y:S02]  /*4f8b0*/  F2FP.F16.E4M3.UNPACK_B R49, R60.H1 ;  /* 0x0000003cff31723e */ /* 0x000fe400030006ff */
[----:B------:R-:W-:Y:S02]  /*4f8c0*/  F2FP.F16.E4M3.UNPACK_B R40, R40 ;  /* 0x00000028ff28723e */ /* 0x000fe400020006ff */
[----:B------:R-:W-:Y:S02]  /*4f8d0*/  F2FP.F16.E4M3.UNPACK_B R41, R41 ;  /* 0x00000029ff29723e */ /* 0x000fe400020006ff */
[----:B------:R-:W-:Y:S02]  /*4f8e0*/  F2FP.F16.E4M3.UNPACK_B R42, R42 ;  /* 0x0000002aff2a723e */ /* 0x000fe400020006ff */
[----:B------:R-:W-:Y:S01]  /*4f8f0*/  F2FP.F16.E4M3.UNPACK_B R43, R43 ;  /* 0x0000002bff2b723e */ /* 0x000fe200020006ff */
[----:B------:R-:W-:Y:S06]  /*4f900*/  HMMA.16816.F32 R44, R44, R48, R36 ;  /* 0x000000302c2c723c */ /* 0x000fec0000001824 */
[----:B------:R-:W-:-:S15]  /*4f910*/  HMMA.16816.F32 R36, R40, R2, R24 ;  /* 0x000000022824723c */ /* 0x000fde0000001818 */
[----:B------:R-:W-:-:S02]  /*4f920*/  NOP ;  /* 0x0000000000007918 */ /* 0x000fc40000000000 */
[----:B------:R-:W-:Y:S04]  /*4f930*/  STL.64 [R1+0x6f0], R44 ;  /* 0x0006f02c01007387 */ /* 0x000fe80000100a00 */
[----:B------:R-:W-:Y:S04]  /*4f940*/  STL.64 [R1+0x6f8], R46 ;  /* 0x0006f82e01007387 */ /* 0x000fe80000100a00 */
[----:B------:R-:W-:Y:S04]  /*4f950*/  STL.64 [R1+0x6e0], R36 ;  /* 0x0006e02401007387 */ /* 0x000fe80000100a00 */
[----:B------:R-:W-:Y:S01]  /*4f960*/  STL.64 [R1+0x6e8], R38 ;  /* 0x0006e82601007387 */ /* 0x000fe20000100a00 */
[C---:B--2---:R-:W-:Y:S03]  /*4f970*/  HMMA.16816.F32 R24, R40.reuse, R4, R20 ;  /* 0x000000042818723c */ /* 0x044fe60000001814 */
[----:B----4-:R-:W-:Y:S03]  /*4f980*/  STL.64 [R1+0x29b8], R6 ;  /* 0x0029b80601007387 */ /* 0x010fe60000100a00 */
[----:B------:R-:W-:-:S15]  /*4f990*/  HMMA.16816.F32 R20, R40, R6, R52 ;  /* 0x000000062814723c */ /* 0x000fde0000001834 */
[----:B------:R-:W-:-:S02]  /*4f9a0*/  NOP ;  /* 0x0000000000007918 */ /* 0x000fc40000000000 */
[----:B------:R-:W-:Y:S04]  /*4f9b0*/  STL.64 [R1+0x6d0], R24 ;  /* 0x0006d01801007387 */ /* 0x000fe80000100a00 */
[----:B------:R-:W-:Y:S04]  /*4f9c0*/  STL.64 [R1+0x6d8], R26 ;  /* 0x0006d81a01007387 */ /* 0x000fe80000100a00 */
[----:B------:R3:W-:Y:S02]  /*4f9d0*/  STL.64 [R1+0x29b0], R4 ;  /* 0x0029b00401007387 */ /* 0x0007e40000100a00 */
[----:B---3--:R-:W-:Y:S02]  /*4f9e0*/  HMMA.16816.F32 R4, R40, R8, R56 ;  /* 0x000000082804723c */ /* 0x008fe40000001838 */
[----:B------:R-:W-:Y:S04]  /*4f9f0*/  STL.64 [R1+0x6c0], R20 ;  /* 0x0006c01401007387 */ /* 0x000fe80000100a00 */
[----:B------:R-:W-:-:S15]  /*4fa00*/  STL.64 [R1+0x6c8], R22 ;  /* 0x0006c81601007387 */ /* 0x000fde0000100a00 */
[----:B------:R-:W-:-:S02]  /*4fa10*/  NOP ;  /* 0x0000000000007918 */ /* 0x000fc40000000000 */
[----:B------:R-:W-:Y:S04]  /*4fa20*/  STL.64 [R1+0x6b0], R4 ;  /* 0x0006b00401007387 */ /* 0x000fe80000100a00 */
[----:B------:R0:W-:Y:S02]  /*4fa30*/  STL.64 [R1+0x6b8], R6 ;  /* 0x0006b80601007387 */ /* 0x0001e40000100a00 */
[----:B0-----:R-:W-:Y:S06]  /*4fa40*/  HMMA.16816.F32 R4, R40, R10, R28 ;  /* 0x0000000a2804723c */ /* 0x001fec000000181c */
[----:B------:R-:W-:Y:S04]  /*4fa50*/  STL.64 [R1+0x2998], R10 ;  /* 0x0029980a01007387 */ /* 0x000fe80000100a00 */
[----:B------:R-:W-:-:S13]  /*4fa60*/  STL.64 [R1+0x2990], R8 ;  /* 0x0029900801007387 */ /* 0x000fda0000100a00 */
        /* <DEDUP_REMOVED lines=58> */
[----:B------:R-:W-:-:S02]  /*4fe10*/  IMAD R46, R17, 0x100, R16 ;  /* 0x00000100112e7824 */ /* 0x000fc400078e0210 */
[----:B------:R-:W-:Y:S01]  /*4fe20*/  IMAD R47, R19, 0x100, R18 ;  /* 0x00000100132f7824 */ /* 0x000fe200078e0212 */
[----:B------:R-:W4:Y:S04]  /*4fe30*/  LDL.LU R50, [R1+0x27a4] ;  /* 0x0027a40001327983 */ /* 0x000f280000300800 */
[----:B------:R-:W4:Y:S04]  /*4fe40*/  LDL.LU R51, [R1+0x27a0] ;  /* 0x0027a00001337983 */ /* 0x000f280000300800 */
[----:B------:R-:W4:Y:S01]  /*4fe50*/  LDL.LU R0, [R1+0x27ac] ;  /* 0x0027ac0001007983 */ /* 0x000f220000300800 */
[----:B------:R-:W-:-:S03]  /*4fe60*/  F2FP.F16.E4M3.UNPACK_B R44, R44 ;  /* 0x0000002cff2c723e */ /* 0x000fc600020006ff */
[----:B------:R-:W4:Y:S01]  /*4fe70*/  LDL.LU R60, [R1+0x27a8] ;  /* 0x0027a800013c7983 */ /* 0x000f220000300800 */
[----:B------:R-:W-:-:S03]  /*4fe80*/  F2FP.F16.E4M3.UNPACK_B R45, R45 ;  /* 0x0000002dff2d723e */ /* 0x000fc600020006ff */
[----:B------:R-:W4:Y:S01]  /*4fe90*/  LDL.LU R16, [R1+0x230] ;  /* 0x0002300001107983 */ /* 0x000f220000300800 */
[----:B------:R-:W-:Y:S02]  /*4fea0*/  F2FP.F16.E4M3.UNPACK_B R46, R46 ;  /* 0x0000002eff2e723e */ /* 0x000fe400020006ff */
[----:B------:R-:W-:Y:S01]  /*4feb0*/  F2FP.F16.E4M3.UNPACK_B R47, R47 ;  /* 0x0000002fff2f723e */ /* 0x000fe200020006ff */
        /* <DEDUP_REMOVED lines=16> */
[C---:B---3--:R-:W-:Y:S06]  /*4ffc0*/  HMMA.16816.F32 R52, R40.reuse, R12, R52 ;  /* 0x0000000c2834723c */ /* 0x048fec0000001834 */
[----:B----4-:R-:W-:-:S15]  /*4ffd0*/  HMMA.16816.F32 R40, R40, R48, R36 ;  /* 0x000000302828723c */ /* 0x010fde0000001824 */
[----:B------:R-:W-:-:S02]  /*4ffe0*/  NOP ;  /* 0x0000000000007918 */ /* 0x000fc40000000000 */
[----:B------:R-:W-:Y:S01]  /*4fff0*/  STL.64 [R1+0x820], R52 ;  /* 0x0008203401007387 */ /* 0x000fe20000100a00 */
[C---:B------:R-:W-:Y:S03]  /*50000*/  HMMA.16816.F32 R4, R44.reuse, R2, R4 ;  /* 0x000000022c04723c */ /* 0x040fe60000001804 */
        /* <DEDUP_REMOVED lines=11> */
[----:B0-----:R-:W4:Y:S04]  /*500c0*/  LDL.LU R40, [R1+0x2794] ;  /* 0x0027940001287983 */ /* 0x001f280000300800 */
[----:B------:R-:W4:Y:S04]  /*500d0*/  LDL.LU R41, [R1+0x2790] ;  /* 0x0027900001297983 */ /* 0x000f280000300800 */
[----:B-1----:R-:W4:Y:S04]  /*500e0*/  LDL.LU R42, [R1+0x279c] ;  /* 0x00279c00012a7983 */ /* 0x002f280000300800 */
[----:B------:R-:W4:Y:S04]  /*500f0*/  LDL.LU R43, [R1+0x2798] ;  /* 0x00279800012b7983 */ /* 0x000f280000300800 */
[----:B------:R-:W-:Y:S04]  /*50100*/  STL.64 [R1+0x600], R4 ;  /* 0x0006000401007387 */ /* 0x000fe80000100a00 */
[----:B------:R0:W-:Y:S04]  /*50110*/  STL.64 [R1+0x608], R6 ;  /* 0x0006080601007387 */ /* 0x0001e80000100a00 */
[----:B0-----:R-:W2:Y:S04]  /*50120*/  LDL.LU.64 R6, [R1+0x29b8] ;  /* 0x0029b80001067983 */ /* 0x001ea80000300a00 */
[----:B------:R-:W3:Y:S01]  /*50130*/  LDL.LU.64 R4, [R1+0x29b0] ;  /* 0x0029b00001047983 */ /* 0x000ee20000300a00 */
[C---:B--2---:R-:W-:Y:S06]  /*50140*/  HMMA.16816.F32 R8, R44.reuse, R6, R8 ;  /* 0x000000062c08723c */ /* 0x044fec0000001808 */
        /* <DEDUP_REMOVED lines=10> */
[C---:B------:R-:W-:Y:S06]  /*501f0*/  HMMA.16816.F32 R16, R44.reuse, R12, R16 ;  /* 0x0000000c2c10723c */ /* 0x040fec0000001810 */
[C---:B----4-:R-:W-:Y:S06]  /*50200*/  HMMA.16816.F32 R52, R44.reuse, R8, R52 ;  /* 0x000000082c34723c */ /* 0x050fec0000001834 */
[----:B---3--:R-:W-:-:S15]  /*50210*/  HMMA.16816.F32 R32, R44, R10, R32 ;  /* 0x0000000a2c20723c */ /* 0x008fde0000001820 */
[----:B------:R-:W-:-:S02]  /*50220*/  NOP ;  /* 0x0000000000007918 */ /* 0x000fc40000000000 */
[----:B------:R-:W-:Y:S04]  /*50230*/  STL.64 [R1+0x5d0], R52 ;  /* 0x0005d03401007387 */ /* 0x000fe80000100a00 */
[----:B------:R0:W-:Y:S04]  /*50240*/  STL.64 [R1+0x5d8], R54 ;  /* 0x0005d83601007387 */ /* 0x0001e80000100a00 */
[----:B0-----:R-:W3:Y:S04]  /*50250*/  LDL.LU.64 R54, [R1+0x2988] ;  /* 0x0029880001367983 */ /* 0x001ee80000300a00 */
[----:B------:R-:W3:Y:S04]  /*50260*/  LDL.LU.64 R52, [R1+0x2980] ;  /* 0x0029800001347983 */ /* 0x000ee80000300a00 */
[----:B------:R-:W-:Y:S04]  /*50270*/  STL.64 [R1+0x810], R32 ;  /* 0x0008102001007387 */ /* 0x000fe80000100a00 */
[----:B------:R0:W-:Y:S04]  /*50280*/  STL.64 [R1+0x818], R34 ;  /* 0x0008182201007387 */ /* 0x0001e80000100a00 */
[----:B0-----:R-:W4:Y:S04]  /*50290*/  LDL.LU.64 R34, [R1+0x2978] ;  /* 0x0029780001227983 */ /* 0x001f280000300a00 */
[----:B------:R-:W4:Y:S04]  /*502a0*/  LDL.LU.64 R32, [R1+0x2970] ;  /* 0x0029700001207983 */ /* 0x000f280000300a00 */
[----:B------:R-:W-:Y:S04]  /*502b0*/  STL.64 [R1+0x800], R16 ;  /* 0x0008001001007387 */ /* 0x000fe80000100a00 */
[----:B------:R0:W-:Y:S04]  /*502c0*/  STL.64 [R1+0x808], R18 ;  /* 0x0008081201007387 */ /* 0x0001e80000100a00 */
[----:B0-----:R-:W4:Y:S04]  /*502d0*/  LDL.LU.64 R18, [R1+0x2968] ;  /* 0x0029680001127983 */ /* 0x001f280000300a00 */
[----:B------:R-:W4:Y:S01]  /*502e0*/  LDL.LU.64 R16, [R1+0x2960] ;  /* 0x0029600001107983 */ /* 0x000f220000300a00 */
[C---:B------:R-:W-:Y:S06]  /*502f0*/  HMMA.16816.F32 R36, R44.reuse, R14, R36 ;  /* 0x0000000e2c24723c */ /* 0x040fec0000001824 */
[----:B------:R-:W-:Y:S01]  /*50300*/  HMMA.16816.F32 R24, R44, R48, R24 ;  /* 0x000000302c18723c */ /* 0x000fe20000001818 */
[----:B------:R-:W-:-:S02]  /*50310*/  IMAD R40, R41, 0x100, R40 ;  /* 0x0000010029287824 */ /* 0x000fc400078e0228 */
[----:B------:R-:W-:Y:S02]  /*50320*/  IMAD R41, R43, 0x100, R42 ;  /* 0x000001002b297824 */ /* 0x000fe400078e022a */
[----:B------:R-:W-:Y:S02]  /*50330*/  IMAD R42, R51, 0x100, R50 ;  /* 0x00000100332a7824 */ /* 0x000fe400078e0232 */
[----:B------:R-:W-:Y:S01]  /*50340*/  IMAD R43, R60, 0x100, R0 ;  /* 0x000001003c2b7824 */ /* 0x000fe200078e0200 */
[----:B------:R-:W-:Y:S02]  /*50350*/  F2FP.F16.E4M3.UNPACK_B R40, R40 ;  /* 0x00000028ff28723e */ /* 0x000fe400020006ff */
[----:B------:R-:W-:Y:S02]  /*50360*/  F2FP.F16.E4M3.UNPACK_B R41, R41 ;  /* 0x00000029ff29723e */ /* 0x000fe400020006ff */
[----:B------:R-:W-:Y:S02]  /*50370*/  F2FP.F16.E4M3.UNPACK_B R42, R42 ;  /* 0x0000002aff2a723e */ /* 0x000fe400020006ff */
[----:B------:R-:W-:Y:S01]  /*50380*/  F2FP.F16.E4M3.UNPACK_B R43, R43 ;  /* 0x0000002bff2b723e */ /* 0x000fe200020006ff */
[----:B------:R-:W-:Y:S04]  /*50390*/  STL.64 [R1+0x2930], R48 ;  /* 0x0029303001007387 */ /* 0x000fe80000100a00 */
[----:B------:R-:W-:Y:S04]  /*503a0*/  STL.64 [R1+0x750], R36 ;  /* 0x0007502401007387 */ /* 0x000fe80000100a00 */
[----:B------:R2:W-:Y:S04]  /*503b0*/  STL.64 [R1+0x758], R38 ;  /* 0x0007582601007387 */ /* 0x0005e80000100a00 */
[----:B------:R-:W-:Y:S04]  /*503c0*/  STL.64 [R1+0x5c0], R24 ;  /* 0x0005c01801007387 */ /* 0x000fe80000100a00 */
[----:B------:R3:W-:Y:S01]  /*503d0*/  STL.64 [R1+0x5c8], R26 ;  /* 0x0005c81a01007387 */ /* 0x0007e20000100a00 */
[C---:B--2---:R-:W-:Y:S06]  /*503e0*/  HMMA.16816.F32 R36, R40.reuse, R2, R20 ;  /* 0x000000022824723c */ /* 0x044fec0000001814 */
[----:B------:R-:W-:-:S15]  /*503f0*/  HMMA.16816.F32 R20, R40, R6, R56 ;  /* 0x000000062814723c */ /* 0x000fde0000001838 */
[----:B------:R-:W-:-:S02]  /*50400*/  NOP ;  /* 0x0000000000007918 */ /* 0x000fc40000000000 */
[----:B------:R-:W-:Y:S04]  /*50410*/  STL.64 [R1+0x5b0], R36 ;  /* 0x0005b02401007387 */ /* 0x000fe80000100a00 */
[----:B------:R-:W-:Y:S04]  /*50420*/  STL.64 [R1+0x5b8], R38 ;  /* 0x0005b82601007387 */ /* 0x000fe80000100a00 */
[----:B------:R-:W-:Y:S01]  /*50430*/  STL.64 [R1+0x2928], R6 ;  /* 0x0029280601007387 */ /* 0x000fe20000100a00 */
[----:B---3--:R-:W-:-:S15]  /*50440*/  HMMA.16816.F32 R24, R40, R4, R52 ;  /* 0x000000042818723c */ /* 0x008fde0000001834 */
[----:B------:R-:W-:-:S08]  /*50450*/  NOP ;  /* 0x0000000000007918 */ /* 0x000fd00000000000 */
[----:B------:R-:W-:Y:S04]  /*50460*/  STL.64 [R1+0x5a0], R24 ;  /* 0x0005a01801007387 */ /* 0x000fe80000100a00 */
[----:B------:R-:W-:Y:S04]  /*50470*/  STL.64 [R1+0x5a8], R26 ;  /* 0x0005a81a01007387 */ /* 0x000fe80000100a00 */
[----:B------:R4:W-:Y:S02]  /*50480*/  STL.64 [R1+0x2920], R4 ;  /* 0x0029200401007387 */ /* 0x0009e40000100a00 */
[----:B----4-:R-:W-:Y:S02]  /*50490*/  HMMA.16816.F32 R4, R40, R8, R16 ;  /* 0x000000082804723c */ /* 0x010fe40000001810 */
[----:B------:R-:W-:Y:S04]  /*504a0*/  STL.64 [R1+0x590], R20 ;  /* 0x0005901401007387 */ /* 0x000fe80000100a00 */
[----:B------:R0:W-:-:S15]  /*504b0*/  STL.64 [R1+0x598], R22 ;  /* 0x0005981601007387 */ /* 0x0001de0000100a00 */
[----:B------:R-:W-:-:S02]  /*504c0*/  NOP ;  /* 0x0000000000007918 */ /* 0x000fc40000000000 */
[----:B------:R1:W-:Y:S04]  /*504d0*/  STL.64 [R1+0x580], R4 ;  /* 0x0005800401007387 */ /* 0x0003e80000100a00 */
[----:B------:R2:W-:Y:S04]  /*504e0*/  STL.64 [R1+0x588], R6 ;  /* 0x0005880601007387 */ /* 0x0005e80000100a00 */
[----:B------:R-:W3:Y:S04]  /*504f0*/  LDL.LU R44, [R1+0x100] ;  /* 0x00010000012c7983 */ /* 0x000ee80000300800 */
[----:B------:R-:W3:Y:S04]  /*50500*/  LDL.LU R45, [R1+0x104] ;  /* 0x00010400012d7983 */ /* 0x000ee80000300800 */
[----:B------:R-:W4:Y:S04]  /*50510*/  LDL.LU R46, [R1+0x108] ;  /* 0x00010800012e7983 */ /* 0x000f280000300800 */
[----:B------:R-:W4:Y:S01]  /*50520*/  LDL.LU R47, [R1+0x10c] ;  /* 0x00010c00012f7983 */ /* 0x000f220000300800 */
[----:B------:R-:W-:-:S02]  /*50530*/  IMAD R16, R29, 0x100, R28 ;  /* 0x000001001d107824 */ /* 0x000fc400078e021c */
[----:B------:R-:W-:Y:S02]  /*50540*/  IMAD R17, R31, 0x100, R30 ;  /* 0x000001001f117824 */ /* 0x000fe400078e021e */
[----:B0-----:R-:W-:Y:S02]  /*50550*/  IMAD.MOV.U32 R23, RZ, RZ, R32 ;  /* 0x000000ffff177224 */ /* 0x001fe400078e0020 */
[----:B------:R-:W-:Y:S02]  /*50560*/  IMAD.MOV.U32 R52, RZ, RZ, R33 ;  /* 0x000000ffff347224 */ /* 0x000fe400078e0021 */
[----:B------:R-:W-:Y:S02]  /*50570*/  IMAD.MOV.U32 R53, RZ, RZ, R34 ;  /* 0x000000ffff357224 */ /* 0x000fe400078e0022 */
[----:B------:R-:W-:Y:S01]  /*50580*/  IMAD.MOV.U32 R54, RZ, RZ, R35 ;  /* 0x000000ffff367224 */ /* 0x000fe200078e0023 */
        /* <DEDUP_REMOVED lines=8> */
[----:B--2---:R-:W4:Y:S04]  /*50610*/  LDL.LU R6, [R1+0x148] ;  /* 0x0001480001067983 */ /* 0x004f280000300800 */
[----:B------:R-:W4:Y:S04]  /*50620*/  LDL.LU R7, [R1+0x14c] ;  /* 0x00014c0001077983 */ /* 0x000f280000300800 */
[----:B------:R-:W2:Y:S04]  /*50630*/  LDL.LU R48, [R1+0x200] ;  /* 0x0002000001307983 */ /* 0x000ea80000300800 */
[----:B------:R-:W2:Y:S04]  /*50640*/  LDL.LU R49, [R1+0x204] ;  /* 0x0002040001317983 */ /* 0x000ea80000300800 */
[----:B------:R-:W2:Y:S04]  /*50650*/  LDL.LU R50, [R1+0x208] ;  /* 0x0002080001327983 */ /* 0x000ea80000300800 */
[----:B------:R-:W2:Y:S04]  /*50660*/  LDL.LU R51, [R1+0x20c] ;  /* 0x00020c0001337983 */ /* 0x000ea80000300800 */
[----:B------:R-:W3:Y:S04]  /*50670*/  LDL.LU R60, [R1+0x27c4] ;  /* 0x0027c400013c7983 */ /* 0x000ee80000300800 */
[----:B------:R-:W3:Y:S04]  /*50680*/  LDL.LU R18, [R1+0x27c0] ;  /* 0x0027c00001127983 */ /* 0x000ee80000300800 */
        /* <DEDUP_REMOVED lines=26> */
[----:B--2---:R-:W-:Y:S01]  /*50830*/  HMMA.16816.F32 R48, R40, R14, R48 ;  /* 0x0000000e2830723c */ /* 0x004fe20000001830 */
[----:B---3--:R-:W-:-:S05]  /*50840*/  IMAD R18, R18, 0x100, R60 ;  /* 0x0000010012127824 */ /* 0x008fca00078e023c */
[C---:B----4-:R-:W-:Y:S06]  /*50850*/  HMMA.16816.F32 R44, R40.reuse, R12, R44 ;  /* 0x0000000c282c723c */ /* 0x050fec000000182c */
[----:B------:R-:W-:-:S15]  /*50860*/  HMMA.16816.F32 R32, R40, R10, R32 ;  /* 0x0000000a2820723c */ /* 0x000fde0000001820 */
[----:B------:R-:W-:-:S08]  /*50870*/  NOP ;  /* 0x0000000000007918 */ /* 0x000fd00000000000 */
[----:B------:R0:W-:Y:S04]  /*50880*/  STL.64 [R1+0x7f0], R32 ;  /* 0x0007f02001007387 */ /* 0x0001e80000100a00 */
[----:B------:R1:W-:Y:S04]  /*50890*/  STL.64 [R1+0x7f8], R34 ;  /* 0x0007f82201007387 */ /* 0x0003e80000100a00 */
[----:B0-----:R-:W2:Y:S04]  /*508a0*/  LDL.LU R32, [R1+0x110] ;  /* 0x0001100001207983 */ /* 0x001ea80000300800 */
[----:B------:R-:W2:Y:S04]  /*508b0*/  LDL.LU R33, [R1+0x114] ;  /* 0x0001140001217983 */ /* 0x000ea80000300800 */
[----:B-1----:R-:W2:Y:S04]  /*508c0*/  LDL.LU R34, [R1+0x118] ;  /* 0x0001180001227983 */ /* 0x002ea80000300800 */
[----:B------:R-:W2:Y:S04]  /*508d0*/  LDL.LU R35, [R1+0x11c] ;  /* 0x00011c0001237983 */ /* 0x000ea80000300800 */
[----:B------:R-:W3:Y:S04]  /*508e0*/  LDL.LU R60, [R1+0x2948] ;  /* 0x00294800013c7983 */ /* 0x000ee80000300800 */
[----:B------:R-:W-:Y:S04]  /*508f0*/  STL.64 [R1+0x7e0], R44 ;  /* 0x0007e02c01007387 */ /* 0x000fe80000100a00 */
[----:B------:R0:W-:Y:S04]  /*50900*/  STL.64 [R1+0x7e8], R46 ;  /* 0x0007e82e01007387 */ /* 0x0001e80000100a00 */
[----:B0-----:R-:W4:Y:S04]  /*50910*/  LDL.LU.64 R46, [R1+0x2940] ;  /* 0x00294000012e7983 */ /* 0x001f280000300a00 */
[----:B------:R-:W4:Y:S04]  /*50920*/  LDL.LU.64 R44, [R1+0x2938] ;  /* 0x00293800012c7983 */ /* 0x000f280000300a00 */
[----:B------:R0:W-:Y:S04]  /*50930*/  STL.64 [R1+0x740], R48 ;  /* 0x0007403001007387 */ /* 0x0001e80000100a00 */
[----:B------:R-:W-:Y:S04]  /*50940*/  STL.64 [R1+0x748], R50 ;  /* 0x0007483201007387 */ /* 0x000fe80000100a00 */
[----:B0-----:R-:W2:Y:S01]  /*50950*/  LDL.LU.64 R48, [R1+0x2930] ;  /* 0x0029300001307983 */ /* 0x001ea20000300a00 */
[----:B------:R-:W-:Y:S01]  /*50960*/  IMAD R19, R36, 0x100, R19 ;  /* 0x0000010024137824 */ /* 0x000fe200078e0213 */
[----:B------:R-:W-:-:S02]  /*50970*/  F2FP.F16.E4M3.UNPACK_B R16, R16 ;  /* 0x00000010ff10723e */ /* 0x000fc400020006ff */
[----:B------:R-:W-:Y:S02]  /*50980*/  F2FP.F16.E4M3.UNPACK_B R17, R17 ;  /* 0x00000011ff11723e */ /* 0x000fe400020006ff */
[----:B------:R-:W-:Y:S02]  /*50990*/  F2FP.F16.E4M3.UNPACK_B R18, R18 ;  /* 0x00000012ff12723e */ /* 0x000fe400020006ff */
[----:B------:R-:W-:-:S07]  /*509a0*/  F2FP.F16.E4M3.UNPACK_B R19, R19 ;  /* 0x00000013ff13723e */ /* 0x000fce00020006ff */
[----:B------:R-:W-:Y:S06]  /*509b0*/  HMMA.16816.F32 R28, R16, R2, R28 ;  /* 0x00000002101c723c */ /* 0x000fec000000181c */
[----:B--2---:R-:W-:Y:S01]  /*509c0*/  HMMA.16816.F32 R40, R40, R48, R4 ;  /* 0x000000302828723c */ /* 0x004fe20000001804 */
[----:B------:R-:W2:Y:S04]  /*509d0*/  LDL.LU.64 R6, [R1+0x2928] ;  /* 0x0029280001067983 */ /* 0x000ea80000300a00 */
[----:B------:R-:W3:-:S15]  /*509e0*/  LDL.LU.64 R4, [R1+0x2920] ;  /* 0x0029200001047983 */ /* 0x000ede0000300a00 */
[----:B------:R-:W-:-:S03]  /*509f0*/  NOP ;  /* 0x0000000000007918 */ /* 0x000fc60000000000 */
        /* <DEDUP_REMOVED lines=10> */
[C---:B------:R-:W-:Y:S03]  /*50aa0*/  HMMA.16816.F32 R20, R16.reuse, R12, R20 ;  /* 0x0000000c1014723c */ /* 0x040fe60000001814 */
[----:B--2---:R-:W-:Y:S03]  /*50ab0*/  STL.64 [R1+0x28e8], R6 ;  /* 0x0028e80601007387 */ /* 0x004fe60000100a00 */
[C---:B------:R-:W-:Y:S06]  /*50ac0*/  HMMA.16816.F32 R32, R16.reuse, R6, R32 ;  /* 0x000000061020723c */ /* 0x040fec0000001820 */
[----:B---3--:R-:W-:-:S15]  /*50ad0*/  HMMA.16816.F32 R40, R16, R4, R40 ;  /* 0x000000041028723c */ /* 0x008fde0000001828 */
[----:B------:R-:W-:-:S08]  /*50ae0*/  NOP ;  /* 0x0000000000007918 */ /* 0x000fd00000000000 */
[----:B------:R-:W-:Y:S04]  /*50af0*/  STL.64 [R1+0x550], R40 ;  /* 0x0005502801007387 */ /* 0x000fe80000100a00 */
[----:B------:R-:W-:Y:S04]  /*50b00*/  STL.64 [R1+0x558], R42 ;  /* 0x0005582a01007387 */ /* 0x000fe80000100a00 */
[----:B------:R4:W-:Y:S02]  /*50b10*/  STL.64 [R1+0x28e0], R4 ;  /* 0x0028e00401007387 */ /* 0x0009e40000100a00 */
[----:B----4-:R-:W-:Y:S02]  /*50b20*/  HMMA.16816.F32 R4, R16, R8, R44 ;  /* 0x000000081004723c */ /* 0x010fe4000000182c */
[----:B------:R-:W-:Y:S04]  /*50b30*/  STL.64 [R1+0x4c0], R32 ;  /* 0x0004c02001007387 */ /* 0x000fe80000100a00 */
[----:B------:R-:W-:-:S15]  /*50b40*/  STL.64 [R1+0x4c8], R34 ;  /* 0x0004c82201007387 */ /* 0x000fde0000100a00 */
[----:B------:R-:W-:-:S02]  /*50b50*/  NOP ;  /* 0x0000000000007918 */ /* 0x000fc40000000000 */
[----:B------:R-:W-:Y:S04]  /*50b60*/  STL.64 [R1+0x4b0], R4 ;  /* 0x0004b00401007387 */ /* 0x000fe80000100a00 */
[----:B------:R0:W-:Y:S02]  /*50b70*/  STL.64 [R1+0x4b8], R6 ;  /* 0x0004b80601007387 */ /* 0x0001e40000100a00 */
[----:B0-----:R-:W-:Y:S06]  /*50b80*/  HMMA.16816.F32 R4, R16, R10, R28 ;  /* 0x0000000a1004723c */ /* 0x001fec000000181c */
[----:B------:R-:W-:-:S15]  /*50b90*/  STL [R1+0x28ac], R11 ;  /* 0x0028ac0b01007387 */ /* 0x000fde0000100800 */
[----:B------:R-:W-:-:S02]  /*50ba0*/  NOP ;  /* 0x0000000000007918 */ /* 0x000fc40000000000 */
[----:B------:R-:W-:Y:S04]  /*50bb0*/  STL.64 [R1+0x7d0], R4 ;  /* 0x0007d00401007387 */ /* 0x000fe80000100a00 */
[----:B------:R0:W-:Y:S02]  /*50bc0*/  STL.64 [R1+0x7d8], R6 ;  /* 0x0007d80601007387 */ /* 0x0001e40000100a00 */
[C---:B0-----:R-:W-:Y:S02]  /*50bd0*/  HMMA.16816.F32 R4, R16.reuse, R14, R52 ;  /* 0x0000000e1004723c */ /* 0x041fe40000001834 */
[----:B------:R-:W-:Y:S04]  /*50be0*/  STL.64 [R1+0x7c0], R20 ;  /* 0x0007c01401007387 */ /* 0x000fe80000100a00 */
[----:B------:R-:W-:Y:S04]  /*50bf0*/  STL.64 [R1+0x7c8], R22 ;  /* 0x0007c81601007387 */ /* 0x000fe80000100a00 */
[----:B------:R-:W-:Y:S04]  /*50c00*/  STL.64 [R1+0x28a0], R14 ;  /* 0x0028a00e01007387 */ /* 0x000fe80000100a00 */
[----:B------:R-:W-:Y:S09]  /*50c10*/  STL.64 [R1+0x2898], R12 ;  /* 0x0028980c01007387 */ /* 0x000ff20000100a00 */
[----:B------:R-:W-:Y:S04]  /*50c20*/  STL.64 [R1+0x730], R4 ;  /* 0x0007300401007387 */ /* 0x000fe80000100a00 */
[----:B------:R0:W-:Y:S02]  /*50c30*/  STL.64 [R1+0x738], R6 ;  /* 0x0007380601007387 */ /* 0x0001e40000100a00 */
[----:B0-----:R-:W-:Y:S06]  /*50c40*/  HMMA.16816.F32 R4, R16, R48, R56 ;  /* 0x000000301004723c */ /* 0x001fec0000001838 */
[----:B------:R-:W-:Y:S01]  /*50c50*/  STL.64 [R1+0x2890], R48 ;  /* 0x0028903001007387 */ /* 0x000fe20000100a00 */
[----:B------:R-:W-:-:S03]  /*50c60*/  IMAD R32, R38, 0x100, R37 ;  /* 0x0000010026207824 */ /* 0x000fc600078e0225 */
[----:B------:R-:W2:-:S13]  /*50c70*/  LDL.LU R36, [R1+0x70] ;  /* 0x0000700001247983 */ /* 0x000e9a0000300800 */
[----:B------:R-:W-:Y:S04]  /*50c80*/  STL.64 [R1+0x4a0], R4 ;  /* 0x0004a00401007387 */ /* 0x000fe80000100a00 */
[----:B------:R-:W-:Y:S04]  /*50c90*/  STL.64 [R1+0x4a8], R6 ;  /* 0x0004a80601007387 */ /* 0x000fe80000100a00 */
[----:B------:R-:W2:Y:S01]  /*50ca0*/  LDL.LU R37, [R1+0x74] ;  /* 0x0000740001257983 */ /* 0x000ea20000300800 */
[----:B------:R-:W-:Y:S02]  /*50cb0*/  IMAD R33, R24, 0x100, R39 ;  /* 0x0000010018217824 */ /* 0x000fe400078e0227 */
[----:B------:R-:W-:-:S02]  /*50cc0*/  IMAD.MOV.U32 R38, RZ, RZ, R60 ;  /* 0x000000ffff267224 */ /* 0x000fc400078e003c */
[----:B------:R-:W-:Y:S01]  /*50cd0*/  IMAD.MOV.U32 R39, RZ, RZ, R61 ;  /* 0x000000ffff277224 */ /* 0x000fe200078e003d */
[----:B------:R-:W3:Y:S04]  /*50ce0*/  LDL.LU R60, [R1+0x290c] ;  /* 0x00290c00013c7983 */ /* 0x000ee80000300800 */
[----:B------:R-:W4:Y:S04]  /*50cf0*/  LDL.LU R61, [R1+0x2908] ;  /* 0x00290800013d7983 */ /* 0x000f280000300800 */
[----:B------:R-:W-:Y:S04]  /*50d00*/  STL.64 [R1+0x28b8], R38 ;  /* 0x0028b82601007387 */ /* 0x000fe80000100a00 */
[----:B--2---:R0:W-:Y:S04]  /*50d10*/  STL.64 [R1+0x28b0], R36 ;  /* 0x0028b02401007387 */ /* 0x0041e80000100a00 */
[----:B------:R-:W2:Y:S04]  /*50d20*/  LDL.LU R44, [R1+0x80] ;  /* 0x00008000012c7983 */ /* 0x000ea80000300800 */
[----:B------:R-:W2:Y:S04]  /*50d30*/  LDL.LU R45, [R1+0x84] ;  /* 0x00008400012d7983 */ /* 0x000ea80000300800 */
[----:B------:R-:W2:Y:S04]  /*50d40*/  LDL.LU R46, [R1+0x88] ;  /* 0x00008800012e7983 */ /* 0x000ea80000300800 */
[----:B------:R-:W2:Y:S01]  /*50d50*/  LDL.LU R47, [R1+0x8c] ;  /* 0x00008c00012f7983 */ /* 0x000ea20000300800 */
[----:B----4-:R-:W-:-:S02]  /*50d60*/  IMAD.MOV.U32 R41, RZ, RZ, R61 ;  /* 0x000000ffff297224 */ /* 0x010fc400078e003d */
[----:B---3--:R-:W-:Y:S01]  /*50d70*/  IMAD.MOV.U32 R42, RZ, RZ, R60 ;  /* 0x000000ffff2a7224 */ /* 0x008fe200078e003c */
[----:B--2---:R-:W-:Y:S04]  /*50d80*/  STL.64 [R1+0x28c8], R46 ;  /* 0x0028c82e01007387 */ /* 0x004fe80000100a00 */
[----:B------:R1:W-:Y:S04]  /*50d90*/  STL.64 [R1+0x28c0], R44 ;  /* 0x0028c02c01007387 */ /* 0x0003e80000100a00 */
[----:B------:R-:W2:Y:S04]  /*50da0*/  LDL.LU R40, [R1+0x90] ;  /* 0x0000900001287983 */ /* 0x000ea80000300800 */
[----:B------:R-:W3:Y:S04]  /*50db0*/  LDL.LU R61, [R1+0x2904] ;  /* 0x00290400013d7983 */ /* 0x000ee80000300800 */
[----:B------:R-:W4:Y:S04]  /*50dc0*/  LDL.LU R60, [R1+0x2900] ;  /* 0x00290000013c7983 */ /* 0x000f280000300800 */
[----:B------:R-:W2:Y:S01]  /*50dd0*/  LDL.LU R43, [R1+0x9c] ;  /* 0x00009c00012b7983 */ /* 0x000ea20000300800 */
[----:B---3--:R-:W-:-:S02]  /*50de0*/  IMAD.MOV.U32 R14, RZ, RZ, R61 ;  /* 0x000000ffff0e7224 */ /* 0x008fc400078e003d */
[----:B----4-:R-:W-:Y:S01]  /*50df0*/  IMAD.MOV.U32 R15, RZ, RZ, R60 ;  /* 0x000000ffff0f7224 */ /* 0x010fe200078e003c */
[----:B--2---:R-:W-:Y:S04]  /*50e00*/  STL.64 [R1+0x28d8], R42 ;  /* 0x0028d82a01007387 */ /* 0x004fe80000100a00 */
[----:B------:R2:W-:Y:S04]  /*50e10*/  STL.64 [R1+0x28d0], R40 ;  /* 0x0028d02801007387 */ /* 0x0005e80000100a00 */
[----:B------:R-:W3:Y:S04]  /*50e20*/  LDL.LU R12, [R1+0xa0] ;  /* 0x0000a000010c7983 */ /* 0x000ee80000300800 */
[----:B------:R-:W3:Y:S04]  /*50e30*/  LDL.LU R13, [R1+0xa4] ;  /* 0x0000a400010d7983 */ /* 0x000ee80000300800 */
[----:B------:R-:W4:Y:S04]  /*50e40*/  LDL.LU R61, [R1+0x28fc] ;  /* 0x0028fc00013d7983 */ /* 0x000f280000300800 */
[----:B------:R-:W2:Y:S04]  /*50e50*/  LDL.LU R60, [R1+0x28f8] ;  /* 0x0028f800013c7983 */ /* 0x000ea80000300800 */
[----:B0-----:R-:W3:Y:S04]  /*50e60*/  LDL.LU R36, [R1+0xb0] ;  /* 0x0000b00001247983 */ /* 0x001ee80000300800 */
[----:B------:R-:W3:Y:S04]  /*50e70*/  LDL.LU R37, [R1+0xb4] ;  /* 0x0000b40001257983 */ /* 0x000ee80000300800 */
[----:B------:R-:W3:Y:S04]  /*50e80*/  LDL.LU R38, [R1+0xb8] ;  /* 0x0000b80001267983 */ /* 0x000ee80000300800 */
[----:B------:R-:W3:Y:S04]  /*50e90*/  LDL.LU R39, [R1+0xbc] ;  /* 0x0000bc0001277983 */ /* 0x000ee80000300800 */
[----:B-1----:R-:W3:Y:S04]  /*50ea0*/  LDL.LU R44, [R1+0xc0] ;  /* 0x0000c000012c7983 */ /* 0x002ee80000300800 */
[----:B------:R-:W3:Y:S01]  /*50eb0*/  LDL.LU R45, [R1+0xc4] ;  /* 0x0000c400012d7983 */ /* 0x000ee20000300800 */
[----:B----4-:R-:W-:-:S02]  /*50ec0*/  IMAD.MOV.U32 R47, RZ, RZ, R61 ;  /* 0x000000ffff2f7224 */ /* 0x010fc400078e003d */
[----:B--2---:R-:W-:Y:S02]  /*50ed0*/  IMAD.MOV.U32 R46, RZ, RZ, R60 ;  /* 0x000000ffff2e7224 */ /* 0x004fe400078e003c */
[----:B------:R-:W2:Y:S04]  /*50ee0*/  LDL.LU R60, [R1+0x28f4] ;  /* 0x0028f400013c7983 */ /* 0x000ea80000300800 */
[----:B------:R-:W4:Y:S04]  /*50ef0*/  LDL.LU R61, [R1+0x28f0] ;  /* 0x0028f000013d7983 */ /* 0x000f280000300800 */
[----:B------:R-:W3:Y:S04]  /*50f00*/  LDL.LU R40, [R1+0xd0] ;  /* 0x0000d00001287983 */ /* 0x000ee80000300800 */
[----:B------:R-:W3:Y:S04]  /*50f10*/  LDL.LU R41, [R1+0xd4] ;  /* 0x0000d40001297983 */ /* 0x000ee80000300800 */
[----:B------:R-:W3:Y:S04]  /*50f20*/  LDL.LU R42, [R1+0xd8] ;  /* 0x0000d800012a7983 */ /* 0x000ee80000300800 */
[----:B------:R-:W3:Y:S04]  /*50f30*/  LDL.LU R43, [R1+0xdc] ;  /* 0x0000dc00012b7983 */ /* 0x000ee80000300800 */
[----:B------:R-:W3:Y:S04]  /*50f40*/  LDL.LU R4, [R1+0xe0] ;  /* 0x0000e00001047983 */ /* 0x000ee80000300800 */
[----:B------:R-:W3:Y:S01]  /*50f50*/  LDL.LU R5, [R1+0xe4] ;  /* 0x0000e40001057983 */ /* 0x000ee20000300800 */
[----:B------:R-:W-:-:S02]  /*50f60*/  IMAD R30, R26, 0x100, R25 ;  /* 0x000001001a1e7824 */ /* 0x000fc400078e0219 */
[----:B------:R-:W-:Y:S01]  /*50f70*/  IMAD R31, R0, 0x100, R27 ;  /* 0x00000100001f7824 */ /* 0x000fe200078e021b */
[----:B------:R-:W3:Y:S01]  /*50f80*/  LDL.LU R11, [R1+0x27f4] ;  /* 0x0027f400010b7983 */ /* 0x000ee20000300800 */
[----:B------:R-:W-:Y:S02]  /*50f90*/  F2FP.F16.E4M3.UNPACK_B R28, R32 ;  /* 0x00000020ff1c723e */ /* 0x000fe400020006ff */
[----:B------:R-:W-:Y:S01]  /*50fa0*/  F2FP.F16.E4M3.UNPACK_B R29, R33 ;  /* 0x00000021ff1d723e */ /* 0x000fe200020006ff */
[----:B------:R-:W3:Y:S01]  /*50fb0*/  LDL.LU R16, [R1+0x27f0] ;  /* 0x0027f00001107983 */ /* 0x000ee20000300800 */
[----:B------:R-:W-:Y:S02]  /*50fc0*/  F2FP.F16.E4M3.UNPACK_B R30, R30 ;  /* 0x0000001eff1e723e */ /* 0x000fe400020006ff */
[----:B------:R-:W-:Y:S01]  /*50fd0*/  F2FP.F16.E4M3.UNPACK_B R31, R31 ;  /* 0x0000001fff1f723e */ /* 0x000fe200020006ff */
[----:B------:R-:W3:Y:S04]  /*50fe0*/  LDL.LU R0, [R1+0x27fc] ;  /* 0x0027fc0001007983 */ /* 0x000ee80000300800 */
[----:B------:R-:W3:Y:S04]  /*50ff0*/  LDL.LU R17, [R1+0x27f8] ;  /* 0x0027f80001117983 */ /* 0x000ee80000300800 */
[----:B------:R-:W3:Y:S04]  /*51000*/  LDL.LU R18, [R1+0x2804] ;  /* 0x0028040001127983 */ /* 0x000ee80000300800 */
[----:B------:R-:W3:Y:S01]  /*51010*/  LDL.LU R19, [R1+0x2800] ;  /* 0x0028000001137983 */ /* 0x000ee20000300800 */
[----:B--2---:R-:W-:-:S02]  /*51020*/  IMAD.MOV.U32 R7, RZ, RZ, R60 ;  /* 0x000000ffff077224 */ /* 0x004fc400078e003c */
[----:B----4-:R-:W-:Y:S02]  /*51030*/  IMAD.MOV.U32 R6, RZ, RZ, R61 ;  /* 0x000000ffff067224 */ /* 0x010fe400078e003d */
[----:B------:R-:W2:Y:S04]  /*51040*/  LDL.LU R61, [R1+0x280c] ;  /* 0x00280c00013d7983 */ /* 0x000ea80000300800 */
[----:B------:R-:W2:Y:S04]  /*51050*/  LDL.LU R60, [R1+0x2808] ;  /* 0x00280800013c7983 */ /* 0x000ea80000300800 */
[----:B------:R-:W4:Y:S04]  /*51060*/  LDL.LU R48, [R1+0x1d0] ;  /* 0x0001d00001307983 */ /* 0x000f280000300800 */
[----:B------:R-:W4:Y:S04]  /*51070*/  LDL.LU R49, [R1+0x1d4] ;  /* 0x0001d40001317983 */ /* 0x000f280000300800 */
[----:B------:R-:W4:Y:S04]  /*51080*/  LDL.LU R50, [R1+0x1d8] ;  /* 0x0001d80001327983 */ /* 0x000f280000300800 */
[----:B------:R-:W4:Y:S01]  /*51090*/  LDL.LU R51, [R1+0x1dc] ;  /* 0x0001dc0001337983 */ /* 0x000f220000300800 */
[C---:B---3--:R-:W-:Y:S03]  /*510a0*/  HMMA.16816.F32 R4, R28.reuse, R2, R4 ;  /* 0x000000021c04723c */ /* 0x048fe60000001804 */
        /* <DEDUP_REMOVED lines=22> */
[----:B0-----:R-:W4:Y:S04]  /*51210*/  LDL.LU.64 R6, [R1+0x28e8] ;  /* 0x0028e80001067983 */ /* 0x001f280000300a00 */
[----:B------:R-:W3:Y:S01]  /*51220*/  LDL.LU.64 R4, [R1+0x28e0] ;  /* 0x0028e00001047983 */ /* 0x000ee20000300a00 */
[----:B------:R-:W-:Y:S01]  /*51230*/  HMMA.16816.F32 R36, R28, R8, R36 ;  /* 0x000000081c24723c */ /* 0x000fe20000001824 */
[----:B------:R-:W-:-:S05]  /*51240*/  IMAD R16, R16, 0x100, R11 ;  /* 0x0000010010107824 */ /* 0x000fca00078e020b */
        /* <DEDUP_REMOVED lines=13> */
[----:B0-----:R-:W3:Y:S04]  /*51320*/  LDL.LU.64 R38, [R1+0x28b8] ;  /* 0x0028b80001267983 */ /* 0x001ee80000300a00 */
[----:B------:R-:W3:Y:S04]  /*51330*/  LDL.LU.64 R36, [R1+0x28b0] ;  /* 0x0028b00001247983 */ /* 0x000ee80000300a00 */
[----:B------:R-:W2:Y:S01]  /*51340*/  LDL.LU R11, [R1+0x28ac] ;  /* 0x0028ac00010b7983 */ /* 0x000ea20000300800 */
[----:B------:R-:W-:-:S03]  /*51350*/  IMAD R17, R17, 0x100, R0 ;  /* 0x0000010011117824 */ /* 0x000fc600078e0200 */
[----:B------:R-:W3:Y:S01]  /*51360*/  LDL.LU R0, [R1+0x28a8] ;  /* 0x0028a80001007983 */ /* 0x000ee20000300800 */
[----:B--2---:R-:W-:-:S15]  /*51370*/  HMMA.16816.F32 R12, R28, R10, R12 ;  /* 0x0000000a1c0c723c */ /* 0x004fde000000180c */
[----:B------:R-:W-:-:S08]  /*51380*/  NOP ;  /* 0x0000000000007918 */ /* 0x000fd00000000000 */
[----:B------:R-:W-:Y:S04]  /*51390*/  STL.64 [R1+0x7b0], R12 ;  /* 0x0007b00c01007387 */ /* 0x000fe80000100a00 */
[----:B------:R0:W-:Y:S04]  /*513a0*/  STL.64 [R1+0x7b8], R14 ;  /* 0x0007b80e01007387 */ /* 0x0001e80000100a00 */
[----:B0-----:R-:W2:Y:S04]  /*513b0*/  LDL.LU.64 R14, [R1+0x28a0] ;  /* 0x0028a000010e7983 */ /* 0x001ea80000300a00 */
[----:B------:R-:W4:Y:S02]  /*513c0*/  LDL.LU.64 R12, [R1+0x2898] ;  /* 0x00289800010c7983 */ /* 0x000f240000300a00 */
[----:B----4-:R-:W-:-:S15]  /*513d0*/  HMMA.16816.F32 R48, R28, R12, R48 ;  /* 0x0000000c1c30723c */ /* 0x010fde0000001830 */
[----:B------:R-:W-:-:S08]  /*513e0*/  NOP ;  /* 0x0000000000007918 */ /* 0x000fd00000000000 */
[----:B------:R0:W-:Y:S04]  /*513f0*/  STL.64 [R1+0x7a0], R48 ;  /* 0x0007a03001007387 */ /* 0x0001e80000100a00 */
[----:B------:R-:W-:Y:S04]  /*51400*/  STL.64 [R1+0x7a8], R50 ;  /* 0x0007a83201007387 */ /* 0x000fe80000100a00 */
[----:B0-----:R-:W3:Y:S01]  /*51410*/  LDL.LU.64 R48, [R1+0x2890] ;  /* 0x0028900001307983 */ /* 0x001ee20000300a00 */
[----:B--2---:R-:W-:Y:S01]  /*51420*/  HMMA.16816.F32 R32, R28, R14, R32 ;  /* 0x0000000e1c20723c */ /* 0x004fe20000001820 */
[----:B------:R-:W-:-:S02]  /*51430*/  IMAD R18, R19, 0x100, R18 ;  /* 0x0000010013127824 */ /* 0x000fc400078e0212 */
[----:B------:R-:W-:Y:S01]  /*51440*/  IMAD R19, R60, 0x100, R61 ;  /* 0x000001003c137824 */ /* 0x000fe200078e023d */
[----:B------:R-:W-:Y:S02]  /*51450*/  F2FP.F16.E4M3.UNPACK_B R16, R16 ;  /* 0x00000010ff10723e */ /* 0x000fe400020006ff */
[----:B------:R-:W-:Y:S02]  /*51460*/  F2FP.F16.E4M3.UNPACK_B R17, R17 ;  /* 0x00000011ff11723e */ /* 0x000fe400020006ff */
[----:B------:R-:W-:Y:S02]  /*51470*/  F2FP.F16.E4M3.UNPACK_B R18, R18 ;  /* 0x00000012ff12723e */ /* 0x000fe400020006ff */
[----:B------:R-:W-:-:S13]  /*51480*/  F2FP.F16.E4M3.UNPACK_B R19, R19 ;  /* 0x00000013ff13723e */ /* 0x000fda00020006ff */
[----:B------:R-:W-:Y:S04]  /*51490*/  STL.64 [R1+0x720], R32 ;  /* 0x0007202001007387 */ /* 0x000fe80000100a00 */
[----:B------:R0:W-:Y:S01]  /*514a0*/  STL.64 [R1+0x728], R34 ;  /* 0x0007282201007387 */ /* 0x0001e20000100a00 */
[C---:B------:R-:W-:Y:S06]  /*514b0*/  HMMA.16816.F32 R24, R16.reuse, R6, R24 ;  /* 0x000000061018723c */ /* 0x040fec0000001818 */
[C---:B0-----:R-:W-:Y:S06]  /*514c0*/  HMMA.16816.F32 R32, R16.reuse, R2, R44 ;  /* 0x000000021020723c */ /* 0x041fec000000182c */
[----:B------:R-:W-:Y:S06]  /*514d0*/  HMMA.16816.F32 R20, R16, R8, R20 ;  /* 0x000000081014723c */ /* 0x000fec0000001814 */
[----:B---3--:R-:W-:Y:S06]  /*514e0*/  HMMA.16816.F32 R40, R28, R48, R40 ;  /* 0x000000301c28723c */ /* 0x008fec0000001828 */
[----:B------:R-:W-:-:S15]  /*514f0*/  HMMA.16816.F32 R28, R16, R4, R36 ;  /* 0x00000004101c723c */ /* 0x000fde0000001824 */
[----:B------:R-:W-:-:S02]  /*51500*/  NOP ;  /* 0x0000000000007918 */ /* 0x000fc40000000000 */
[----:B------:R-:W-:Y:S04]  /*51510*/  STL.64 [R1+0x450], R40 ;  /* 0x0004502801007387 */ /* 0x000fe80000100a00 */
[----:B------:R-:W-:Y:S04]  /*51520*/  STL.64 [R1+0x458], R42 ;  /* 0x0004582a01007387 */ /* 0x000fe80000100a00 */
[----:B------:R-:W2:Y:S04]  /*51530*/  LDL.LU R50, [R1+0x2824] ;  /* 0x0028240001327983 */ /* 0x000ea80000300800 */
[----:B------:R-:W-:Y:S04]  /*51540*/  STL.64 [R1+0x440], R32 ;  /* 0x0004402001007387 */ /* 0x000fe80000100a00 */
[----:B------:R-:W-:Y:S04]  /*51550*/  STL.64 [R1+0x448], R34 ;  /* 0x0004482201007387 */ /* 0x000fe80000100a00 */
[----:B------:R-:W2:Y:S04]  /*51560*/  LDL.LU R51, [R1+0x2820] ;  /* 0x0028200001337983 */ /* 0x000ea80000300800 */
[----:B------:R-:W-:Y:S04]  /*51570*/  STL.64 [R1+0x430], R28 ;  /* 0x0004301c01007387 */ /* 0x000fe80000100a00 */
[----:B------:R-:W-:Y:S04]  /*51580*/  STL.64 [R1+0x438], R30 ;  /* 0x0004381e01007387 */ /* 0x000fe80000100a00 */
[----:B------:R-:W3:Y:S04]  /*51590*/  LDL.LU R61, [R1+0x282c] ;  /* 0x00282c00013d7983 */ /* 0x000ee80000300800 */
[----:B------:R-:W3:Y:S04]  /*515a0*/  LDL.LU R60, [R1+0x2828] ;  /* 0x00282800013c7983 */ /* 0x000ee80000300800 */
[----:B------:R-:W4:Y:S04]  /*515b0*/  LDL.LU R44, [R1+0x1b0] ;  /* 0x0001b000012c7983 */ /* 0x000f280000300800 */
[----:B------:R-:W4:Y:S04]  /*515c0*/  LDL.LU R45, [R1+0x1b4] ;  /* 0x0001b400012d7983 */ /* 0x000f280000300800 */
[----:B------:R-:W4:Y:S04]  /*515d0*/  LDL.LU R46, [R1+0x1b8] ;  /* 0x0001b800012e7983 */ /* 0x000f280000300800 */
[----:B------:R-:W4:Y:S04]  /*515e0*/  LDL.LU R47, [R1+0x1bc] ;  /* 0x0001bc00012f7983 */ /* 0x000f280000300800 */
[----:B------:R-:W-:Y:S04]  /*515f0*/  STL.64 [R1+0x420], R24 ;  /* 0x0004201801007387 */ /* 0x000fe80000100a00 */
[----:B------:R-:W-:Y:S04]  /*51600*/  STL.64 [R1+0x428], R26 ;  /* 0x0004281a01007387 */ /* 0x000fe80000100a00 */
[----:B------:R-:W-:Y:S04]  /*51610*/  STL.64 [R1+0x410], R20 ;  /* 0x0004101401007387 */ /* 0x000fe80000100a00 */
[----:B------:R0:W-:Y:S02]  /*51620*/  STL.64 [R1+0x418], R22 ;  /* 0x0004181601007387 */ /* 0x0001e40000100a00 */
[----:B0-----:R-:W-:Y:S01]  /*51630*/  HMMA.16816.F32 R20, R16, R10, R56 ;  /* 0x0000000a1014723c */ /* 0x001fe20000001838 */
[----:B------:R-:W-:-:S02]  /*51640*/  IMAD R28, R53, 0x100, R52 ;  /* 0x00000100351c7824 */ /* 0x000fc400078e0234 */
[----:B------:R-:W4:Y:S01]  /*51650*/  LDL.LU R52, [R1+0x10] ;  /* 0x0000100001347983 */ /* 0x000f220000300800 */
[----:B------:R-:W-:-:S15]  /*51660*/  IMAD R29, R55, 0x100, R54 ;  /* 0x00000100371d7824 */ /* 0x000fde00078e0236 */
[----:B------:R-:W-:-:S04]  /*51670*/  NOP ;  /* 0x0000000000007918 */ /* 0x000fc80000000000 */
        /* <DEDUP_REMOVED lines=17> */
[----:B------:R-:W4:Y:S04]  /*51790*/  LDL.LU R56, [R1] ;  /* 0x0000000001387983 */ /* 0x000f280000300800 */
[----:B------:R-:W4:Y:S04]  /*517a0*/  LDL.LU R57, [R1+0x4] ;  /* 0x0000040001397983 */ /* 0x000f280000300800 */
[----:B------:R-:W4:Y:S01]  /*517b0*/  LDL.LU R58, [R1+0x8] ;  /* 0x00000800013a7983 */ /* 0x000f220000300800 */
[----:B------:R-:W-:Y:S01]  /*517c0*/  IMAD.MOV.U32 R59, RZ, RZ, R0 ;  /* 0x000000ffff3b7224 */ /* 0x000fe200078e0000 */
[----:B------:R-:W-:-:S02]  /*517d0*/  F2FP.F16.E4M3.UNPACK_B R28, R28 ;  /* 0x0000001cff1c723e */ /* 0x000fc400020006ff */
[----:B------:R0:W5:Y:S01]  /*517e0*/  LDL.LU R0, [R1+0x2888] ;  /* 0x0028880001007983 */ /* 0x0001620000300800 */
[----:B------:R-:W-:-:S03]  /*517f0*/  F2FP.F16.E4M3.UNPACK_B R29, R29 ;  /* 0x0000001dff1d723e */ /* 0x000fc600020006ff */
[----:B------:R-:W4:Y:S01]  /*51800*/  LDL.LU R33, [R1+0x8fc] ;  /* 0x0008fc0001217983 */ /* 0x000f220000300800 */
[----:B--2---:R-:W-:-:S05]  /*51810*/  IMAD R30, R51, 0x100, R50 ;  /* 0x00000100331e7824 */ /* 0x004fca00078e0232 */
[----:B------:R-:W-:Y:S01]  /*51820*/  F2FP.F16.E4M3.UNPACK_B R30, R30 ;  /* 0x0000001eff1e723e */ /* 0x000fe200020006ff */
[----:B---3--:R-:W-:Y:S02]  /*51830*/  IMAD R31, R60, 0x100, R61 ;  /* 0x000001003c1f7824 */ /* 0x008fe400078e023d */
[----:B------:R-:W2:Y:S01]  /*51840*/  LDL.LU R61, [R1+0x904] ;  /* 0x00090400013d7983 */ /* 0x000ea20000300800 */
[----:B----4-:R-:W-:Y:S02]  /*51850*/  HMMA.16816.F32 R40, R16, R12, R44 ;  /* 0x0000000c1028723c */ /* 0x010fe4000000182c */
[----:B------:R-:W-:-:S15]  /*51860*/  F2FP.F16.E4M3.UNPACK_B R31, R31 ;  /* 0x0000001fff1f723e */ /* 0x000fde00020006ff */
[----:B------:R-:W-:-:S06]  /*51870*/  NOP ;  /* 0x0000000000007918 */ /* 0x000fcc0000000000 */
[----:B------:R1:W-:Y:S04]  /*51880*/  STL.64 [R1+0x780], R40 ;  /* 0x0007802801007387 */ /* 0x0003e80000100a00 */
[----:B------:R3:W-:Y:S04]  /*51890*/  STL.64 [R1+0x788], R42 ;  /* 0x0007882a01007387 */ /* 0x0007e80000100a00 */
[----:B------:R-:W4:Y:S04]  /*518a0*/  LDL.LU R32, [R1+0x14b0] ;  /* 0x0014b00001207983 */ /* 0x000f280000300800 */
[----:B-1----:R-:W4:Y:S04]  /*518b0*/  LDL.LU R40, [R1+0x14a8] ;  /* 0x0014a80001287983 */ /* 0x002f280000300800 */
[----:B------:R-:W4:Y:S04]  /*518c0*/  LDL.LU R41, [R1+0x8e8] ;  /* 0x0008e80001297983 */ /* 0x000f280000300800 */
[----:B---3--:R-:W3:Y:S04]  /*518d0*/  LDL.LU R42, [R1+0x14a0] ;  /* 0x0014a000012a7983 */ /* 0x008ee80000300800 */
[----:B------:R-:W3:Y:S04]  /*518e0*/  LDL.LU R43, [R1+0x8f0] ;  /* 0x0008f000012b7983 */ /* 0x000ee80000300800 */
[----:B------:R-:W3:Y:S04]  /*518f0*/  LDL.LU R34, [R1+0x1498] ;  /* 0x0014980001227983 */ /* 0x000ee80000300800 */
[----:B------:R-:W3:Y:S04]  /*51900*/  LDL.LU R35, [R1+0x8f8] ;  /* 0x0008f80001237983 */ /* 0x000ee80000300800 */
[----:B------:R-:W3:Y:S04]  /*51910*/  LDL.LU R44, [R1+0x1490] ;  /* 0x00149000012c7983 */ /* 0x000ee80000300800 */
[----:B------:R-:W3:Y:S01]  /*51920*/  LDL.LU R45, [R1+0x900] ;  /* 0x00090000012d7983 */ /* 0x000ee20000300800 */
[----:B------:R-:W-:Y:S03]  /*51930*/  HMMA.16816.F32 R52, R28, R4, R52 ;  /* 0x000000041c34723c */ /* 0x000fe60000001834 */
[----:B------:R-:W3:Y:S04]  /*51940*/  LDL.LU R46, [R1+0x1488] ;  /* 0x00148800012e7983 */ /* 0x000ee80000300800 */
[----:B------:R-:W3:Y:S04]  /*51950*/  LDL.LU R47, [R1+0x14ac] ;  /* 0x0014ac00012f7983 */ /* 0x000ee80000300800 */
[----:B------:R-:W3:Y:S04]  /*51960*/  LDL.LU R50, [R1+0x1480] ;  /* 0x0014800001327983 */ /* 0x000ee80000300800 */
[----:B------:R-:W3:Y:S01]  /*51970*/  LDL.LU R60, [R1+0x14a4] ;  /* 0x0014a400013c7983 */ /* 0x000ee20000300800 */
[C---:B------:R-:W-:Y:S06]  /*51980*/  HMMA.16816.F32 R36, R16.reuse, R14, R36 ;  /* 0x0000000e1024723c */ /* 0x040fec0000001824 */
[----:B------:R-:W-:Y:S06]  /*51990*/  HMMA.16816.F32 R16, R16, R48, R24 ;  /* 0x000000301010723c */ /* 0x000fec0000001818 */
[C---:B------:R-:W-:Y:S01]  /*519a0*/  HMMA.16816.F32 R20, R28.reuse, R2, R20 ;  /* 0x000000021c14723c */ /* 0x040fe20000001814 */
[----:B------:R-:W1:Y:S10]  /*519b0*/  LDC R3, c[0x0][0x230] ;  /* 0x00008c00ff037b82 */ /* 0x000e740000000800 */
[----:B------:R-:W-:Y:S04]  /*519c0*/  STL.64 [R1+0x710], R36 ;  /* 0x0007102401007387 */ /* 0x000fe80000100a00 */
[----:B------:R0:W-:Y:S04]  /*519d0*/  STL.64 [R1+0x718], R38 ;  /* 0x0007182601007387 */ /* 0x0001e80000100a00 */
[----:B0-----:R-:W3:Y:S04]  /*519e0*/  LDL.LU.64 R38, [R1+0x2880] ;  /* 0x0028800001267983 */ /* 0x001ee80000300a00 */
[----:B------:R-:W3:Y:S04]  /*519f0*/  LDL.LU.64 R36, [R1+0x2878] ;  /* 0x0028780001247983 */ /* 0x000ee80000300a00 */
[----:B------:R-:W3:Y:S04]  /*51a00*/  LDL.LU.64 R26, [R1+0x2870] ;  /* 0x00287000011a7983 */ /* 0x000ee80000300a00 */
[----:B------:R-:W3:Y:S04]  /*51a10*/  LDL.LU.64 R24, [R1+0x2868] ;  /* 0x0028680001187983 */ /* 0x000ee80000300a00 */
[----:B------:R0:W-:Y:S04]  /*51a20*/  STL.64 [R1+0x400], R16 ;  /* 0x0004001001007387 */ /* 0x0001e80000100a00 */
[----:B------:R1:W-:Y:S04]  /*51a30*/  STL.64 [R1+0x408], R18 ;  /* 0x0004081201007387 */ /* 0x0003e80000100a00 */
[----:B0-----:R-:W3:Y:S04]  /*51a40*/  LDL.LU R17, [R1+0xd5c] ;  /* 0x000d5c0001117983 */ /* 0x001ee80000300800 */
[----:B-1----:R-:W3:Y:S04]  /*51a50*/  LDL.LU R18, [R1+0x8ec] ;  /* 0x0008ec0001127983 */ /* 0x002ee80000300800 */
[----:B------:R-:W3:Y:S04]  /*51a60*/  LDL.LU R19, [R1+0x8f4] ;  /* 0x0008f40001137983 */ /* 0x000ee80000300800 */
[----:B------:R-:W3:Y:S04]  /*51a70*/  LDL.LU R51, [R1+0x1478] ;  /* 0x0014780001337983 */ /* 0x000ee80000300800 */
[----:B------:R-:W-:Y:S04]  /*51a80*/  STL.64 [R1+0x380], R20 ;  /* 0x0003801401007387 */ /* 0x000fe80000100a00 */
[----:B------:R0:W-:Y:S01]  /*51a90*/  STL.64 [R1+0x388], R22 ;  /* 0x0003881601007387 */ /* 0x0001e20000100a00 */
[----:B------:R-:W-:Y:S03]  /*51aa0*/  HMMA.16816.F32 R4, R28, R6, R56 ;  /* 0x000000061c04723c */ /* 0x000fe60000001838 */
[----:B0-----:R-:W3:Y:S04]  /*51ab0*/  LDL.LU.64 R22, [R1+0x2860] ;  /* 0x0028600001167983 */ /* 0x001ee80000300a00 */
[----:B------:R-:W3:Y:S04]  /*51ac0*/  LDL.LU.64 R20, [R1+0x2858] ;  /* 0x0028580001147983 */ /* 0x000ee80000300a00 */
[----:B------:R-:W-:Y:S04]  /*51ad0*/  STL.64 [R1+0x370], R52 ;  /* 0x0003703401007387 */ /* 0x000fe80000100a00 */
[----:B------:R0:W-:Y:S04]  /*51ae0*/  STL.64 [R1+0x378], R54 ;  /* 0x0003783601007387 */ /* 0x0001e80000100a00 */
[----:B0-----:R-:W3:Y:S04]  /*51af0*/  LDL.LU.64 R54, [R1+0x2850] ;  /* 0x0028500001367983 */ /* 0x001ee80000300a00 */
[----:B------:R-:W3:Y:S04]  /*51b00*/  LDL.LU.64 R52, [R1+0x2848] ;  /* 0x0028480001347983 */ /* 0x000ee80000300a00 */
[----:B------:R-:W3:Y:S04]  /*51b10*/  LDL.LU.64 R58, [R1+0x2840] ;  /* 0x00284000013a7983 */ /* 0x000ee80000300a00 */
[----:B------:R-:W3:Y:S04]  /*51b20*/  LDL.LU.64 R56, [R1+0x2838] ;  /* 0x0028380001387983 */ /* 0x000ee80000300a00 */
[----:B------:R-:W-:Y:S04]  /*51b30*/  STL.64 [R1+0x360], R4 ;  /* 0x0003600401007387 */ /* 0x000fe80000100a00 */
[----:B------:R0:W-:Y:S01]  /*51b40*/  STL.64 [R1+0x368], R6 ;  /* 0x0003680601007387 */ /* 0x0001e20000100a00 */
[----:B------:R-:W-:-:S02]  /*51b50*/  IADD3 R33, P6, R33, UR9, RZ ;  /* 0x0000000921217c10 */ /* 0x000fc4000ffde0ff */
[----:B--2---:R-:W-:Y:S02]  /*51b60*/  IADD3 R61, P1, R61, UR9, RZ ;  /* 0x000000093d3d7c10 */ /* 0x004fe4000ff3e0ff */
[----:B----4-:R-:W-:Y:S02]  /*51b70*/  IADD3 R32, P2, R32, UR9, RZ ;  /* 0x0000000920207c10 */ /* 0x010fe4000ff5e0ff */
[----:B------:R-:W-:Y:S02]  /*51b80*/  IADD3 R40, P3, R40, UR9, RZ ;  /* 0x0000000928287c10 */ /* 0x000fe4000ff7e0ff */
[----:B---3--:R-:W-:Y:S02]  /*51b90*/  IADD3.X R35, R35, UR30, RZ, P6, !PT ;  /* 0x0000001e23237c10 */ /* 0x008fe4000b7fe4ff */
[----:B------:R-:W-:Y:S02]  /*51ba0*/  IADD3 R44, P6, R44, UR9, RZ ;  /* 0x000000092c2c7c10 */ /* 0x000fe4000ffde0ff */
[----:B------:R-:W-:-:S02]  /*51bb0*/  IADD3.X R45, R45, UR30, RZ, P1, !PT ;  /* 0x0000001e2d2d7c10 */ /* 0x000fc40008ffe4ff */
[----:B------:R-:W-:Y:S02]  /*51bc0*/  IADD3 R46, P1, R46, UR9, RZ ;  /* 0x000000092e2e7c10 */ /* 0x000fe4000ff3e0ff */
[----:B------:R-:W-:Y:S02]  /*51bd0*/  IADD3.X R47, R47, UR30, RZ, P2, !PT ;  /* 0x0000001e2f2f7c10 */ /* 0x000fe400097fe4ff */
[----:B------:R-:W-:Y:S02]  /*51be0*/  IADD3 R50, P2, R50, UR9, RZ ;  /* 0x0000000932327c10 */ /* 0x000fe4000ff5e0ff */
[----:B------:R-:W-:Y:S01]  /*51bf0*/  IADD3.X R60, R60, UR30, RZ, P3, !PT ;  /* 0x0000001e3c3c7c10 */ /* 0x000fe20009ffe4ff */
[----:B------:R-:W-:Y:S01]  /*51c00*/  VIADD R17, R17, 0x1 ;  /* 0x0000000111117836 */ /* 0x000fe20000000000 */
[C---:B0-----:R-:W-:Y:S06]  /*51c10*/  HMMA.16816.F32 R4, R28.reuse, R8, R56 ;  /* 0x000000081c04723c */ /* 0x041fec0000001838 */
[C---:B------:R-:W-:Y:S06]  /*51c20*/  HMMA.16816.F32 R52, R28.reuse, R10, R52 ;  /* 0x0000000a1c34723c */ /* 0x040fec0000001834 */
[C---:B------:R-:W-:Y:S11]  /*51c30*/  HMMA.16816.F32 R8, R28.reuse, R12, R20 ;  /* 0x0000000c1c08723c */ /* 0x040ff60000001814 */
        /* <DEDUP_REMOVED lines=9> */
[----:B0-----:R-:W-:Y:S01]  /*51cd0*/  HMMA.16816.F32 R4, R28, R48, R36 ;  /* 0x000000301c04723c */ /* 0x001fe20000001824 */
[----:B------:R-:W-:Y:S01]  /*51ce0*/  IADD3 R18, P4, R18, UR9, RZ ;  /* 0x0000000912127c10 */ /* 0x000fe2000ff9e0ff */
[----:B------:R-:W-:Y:S01]  /*51cf0*/  STL [R1+0xd5c], R17 ;  /* 0x000d5c1101007387 */ /* 0x000fe20000100800 */
[----:B------:R-:W-:-:S02]  /*51d00*/  IADD3 R19, P5, R19, UR9, RZ ;  /* 0x0000000913137c10 */ /* 0x000fc4000ffbe0ff */
[----:B------:R-:W-:Y:S02]  /*51d10*/  IADD3.X R41, R41, UR30, RZ, P4, !PT ;  /* 0x0000001e29297c10 */ /* 0x000fe4000a7fe4ff */
[----:B------:R-:W-:Y:S02]  /*51d20*/  IADD3 R42, P4, R42, UR9, RZ ;  /* 0x000000092a2a7c10 */ /* 0x000fe4000ff9e0ff */
[----:B------:R-:W-:Y:S02]  /*51d30*/  IADD3.X R43, R43, UR30, RZ, P5, !PT ;  /* 0x0000001e2b2b7c10 */ /* 0x000fe4000affe4ff */
[----:B------:R-:W-:-:S12]  /*51d40*/  IADD3 R34, P5, R34, UR9, RZ ;  /* 0x0000000922227c10 */ /* 0x000fd8000ffbe0ff */
[----:B------:R-:W-:Y:S04]  /*51d50*/  STL.64 [R1+0x3e0], R4 ;  /* 0x0003e00401007387 */ /* 0x000fe80000100a00 */
[----:B------:R-:W-:Y:S04]  /*51d60*/  STL.64 [R1+0x3e8], R6 ;  /* 0x0003e80601007387 */ /* 0x000fe80000100a00 */
[----:B------:R-:W-:Y:S04]  /*51d70*/  STL [R1+0x8ec], R18 ;  /* 0x0008ec1201007387 */ /* 0x000fe80000100800 */
[----:B------:R0:W-:Y:S04]  /*51d80*/  STL [R1+0x904], R61 ;  /* 0x0009043d01007387 */ /* 0x0001e80000100800 */
[----:B------:R-:W-:Y:S04]  /*51d90*/  STL [R1+0x8f4], R19 ;  /* 0x0008f41301007387 */ /* 0x000fe80000100800 */
[----:B0-----:R-:W2:Y:S04]  /*51da0*/  LDL.LU R61, [R1+0x149c] ;  /* 0x00149c00013d7983 */ /* 0x001ea80000300800 */
        /* <DEDUP_REMOVED lines=11> */
[----:B------:R-:W3:Y:S04]  /*51e60*/  LDL.LU R57, [R1+0x1470] ;  /* 0x0014700001397983 */ /* 0x000ee80000300800 */
[----:B------:R-:W-:Y:S04]  /*51e70*/  STL [R1+0x14ac], R47 ;  /* 0x0014ac2f01007387 */ /* 0x000fe80000100800 */
[----:B------:R0:W-:Y:S04]  /*51e80*/  STL [R1+0x14a4], R60 ;  /* 0x0014a43c01007387 */ /* 0x0001e80000100800 */
[----:B------:R-:W-:Y:S04]  /*51e90*/  STL [R1+0x1480], R50 ;  /* 0x0014803201007387 */ /* 0x000fe80000100800 */
[----:B0-----:R-:W4:Y:S01]  /*51ea0*/  LDL.LU R60, [R1+0x1494] ;  /* 0x00149400013c7983 */ /* 0x001f220000300800 */
[----:B------:R-:W-:Y:S01]  /*51eb0*/  VIADD R3, R3, 0x7f ;  /* 0x0000007f03037836 */ /* 0x000fe20000000000 */
[----:B------:R-:W-:-:S02]  /*51ec0*/  IADD3 R51, P3, R51, UR9, RZ ;  /* 0x0000000933337c10 */ /* 0x000fc4000ff7e0ff */
[----:B------:R-:W3:Y:S02]  /*51ed0*/  LDL.LU R58, [R1+0x1468] ;  /* 0x00146800013a7983 */ /* 0x000ee40000300800 */
[----:B------:R-:W-:Y:S02]  /*51ee0*/  SHF.R.S32.HI R16, RZ, 0x1f, R3 ;  /* 0x0000001fff107819 */ /* 0x000fe40000011403 */
[----:B------:R-:W3:Y:S02]  /*51ef0*/  LDL.LU R59, [R1+0x148c] ;  /* 0x00148c00013b7983 */ /* 0x000ee40000300800 */
[----:B------:R-:W-:Y:S02]  /*51f00*/  LEA.HI R16, R16, R3, RZ, 0x7 ;  /* 0x0000000310107211 */ /* 0x000fe400078f38ff */
[----:B------:R-:W3:Y:S02]  /*51f10*/  LDL.LU R6, [R1+0x1460] ;  /* 0x0014600001067983 */ /* 0x000ee40000300800 */
[----:B------:R-:W-:-:S02]  /*51f20*/  SHF.R.S32.HI R16, RZ, 0x7, R16 ;  /* 0x00000007ff107819 */ /* 0x000fc40000011410 */
[----:B------:R0:W-:Y:S04]  /*51f30*/  STL [R1+0x1478], R51 ;  /* 0x0014783301007387 */ /* 0x0001e80000100800 */
[----:B------:R-:W3:Y:S01]  /*51f40*/  LDL.LU R7, [R1+0x1484] ;  /* 0x0014840001077983 */ /* 0x000ee20000300800 */
[----:B------:R-:W-:-:S03]  /*51f50*/  ISETP.NE.U32.AND P0, PT, R17, R16, PT ;  /* 0x000000101100720c */ /* 0x000fc60003f05070 */
        /* <DEDUP_REMOVED lines=11> */
[----:B------:R-:W3:Y:S04]  /*52010*/  LDL.LU R40, [R1+0x1454] ;  /* 0x0014540001287983 */ /* 0x000ee80000300800 */
[----:B------:R-:W3:Y:S01]  /*52020*/  LDL.LU R41, [R1+0x1428] ;  /* 0x0014280001297983 */ /* 0x000ee20000300800 */
[----:B--2---:R-:W-:-:S05]  /*52030*/  IADD3.X R61, R61, UR30, RZ, P4, !PT ;  /* 0x0000001e3d3d7c10 */ /* 0x004fca000a7fe4ff */
[----:B------:R0:W-:Y:S04]  /*52040*/  STL [R1+0x149c], R61 ;  /* 0x00149c3d01007387 */ /* 0x0001e80000100800 */
        /* <DEDUP_REMOVED lines=9> */
[----:B0-----:R-:W2:Y:S01]  /*520e0*/  LDL.LU R61, [R1+0x1400] ;  /* 0x00140000013d7983 */ /* 0x001ea20000300800 */
[----:B----4-:R-:W-:-:S05]  /*520f0*/  IADD3.X R60, R60, UR30, RZ, P5, !PT ;  /* 0x0000001e3c3c7c10 */ /* 0x010fca000affe4ff */
[----:B------:R0:W-:Y:S04]  /*52100*/  STL [R1+0x1494], R60 ;  /* 0x0014943c01007387 */ /* 0x0001e80000100800 */
[----:B0-----:R-:W4:Y:S01]  /*52110*/  LDL.LU R60, [R1+0x1424] ;  /* 0x00142400013c7983 */ /* 0x001f220000300800 */
[----:B---3--:R-:W-:Y:S02]  /*52120*/  IADD3 R57, P4, R57, UR9, RZ ;  /* 0x0000000939397c10 */ /* 0x008fe4000ff9e0ff */
[----:B------:R-:W-:Y:S02]  /*52130*/  IADD3 R58, P5, R58, UR9, RZ ;  /* 0x000000093a3a7c10 */ /* 0x000fe4000ffbe0ff */
[----:B------:R-:W-:Y:S02]  /*52140*/  IADD3.X R59, R59, UR30, RZ, P6, !PT ;  /* 0x0000001e3b3b7c10 */ /* 0x000fe4000b7fe4ff */
[----:B------:R-:W-:Y:S01]  /*52150*/  IADD3 R6, P6, R6, UR9, RZ ;  /* 0x0000000906067c10 */ /* 0x000fe2000ffde0ff */
[----:B------:R-:W-:Y:S01]  /*52160*/  STL [R1+0x1470], R57 ;  /* 0x0014703901007387 */ /* 0x000fe20000100800 */
[----:B------:R-:W-:-:S02]  /*52170*/  IADD3.X R7, R7, UR30, RZ, P1, !PT ;  /* 0x0000001e07077c10 */ /* 0x000fc40008ffe4ff */
[----:B------:R-:W-:Y:S01]  /*52180*/  IADD3 R4, P1, R4, UR9, RZ ;  /* 0x0000000904047c10 */ /* 0x000fe2000ff3e0ff */
[----:B------:R-:W-:Y:S01]  /*52190*/  STL [R1+0x1468], R58 ;  /* 0x0014683a01007387 */ /* 0x000fe20000100800 */
[----:B------:R-:W-:-:S03]  /*521a0*/  IADD3.X R5, R5, UR30, RZ, P2, !PT ;  /* 0x0000001e05057c10 */ /* 0x000fc600097fe4ff */
[----:B------:R-:W-:Y:S01]  /*521b0*/  STL [R1+0x148c], R59 ;  /* 0x00148c3b01007387 */ /* 0x000fe20000100800 */
[----:B------:R-:W-:-:S03]  /*521c0*/  IADD3 R2, P2, R2, UR9, RZ ;  /* 0x0000000902027c10 */ /* 0x000fc6000ff5e0ff */
        /* <DEDUP_REMOVED lines=11> */
[----:B------:R-:W-:-:S03]  /*52280*/  IADD3.X R51, R51, UR30, RZ, P6, !PT ;  /* 0x0000001e33337c10 */ /* 0x000fc6000b7fe4ff */
[----:B------:R-:W-:Y:S04]  /*52290*/  STL [R1+0x1448], R16 ;  /* 0x0014481001007387 */ /* 0x000fe80000100800 */
[----:B------:R-:W-:Y:S04]  /*522a0*/  STL [R1+0x146c], R17 ;  /* 0x00146c1101007387 */ /* 0x000fe80000100800 */
[----:B------:R-:W-:Y:S04]  /*522b0*/  STL [R1+0x1440], R18 ;  /* 0x0014401201007387 */ /* 0x000fe80000100800 */
[----:B------:R0:W-:Y:S04]  /*522c0*/  STL [R1+0x145c], R51 ;  /* 0x00145c3301007387 */ /* 0x0001e80000100800 */
[----:B------:R-:W-:Y:S04]  /*522d0*/  STL [R1+0x1464], R19 ;  /* 0x0014641301007387 */ /* 0x000fe80000100800 */
[----:B0-----:R-:W3:Y:S01]  /*522e0*/  LDL.LU R51, [R1+0x13f8] ;  /* 0x0013f80001337983 */ /* 0x001ee20000300800 */
[----:B------:R-:W-:-:S02]  /*522f0*/  IADD3 R33, P5, R33, UR9, RZ ;  /* 0x0000000921217c10 */ /* 0x000fc4000ffbe0ff */
[----:B------:R-:W-:Y:S02]  /*52300*/  IADD3 R32, P6, R32, UR9, RZ ;  /* 0x0000000920207c10 */ /* 0x000fe4000ffde0ff */
[----:B------:R-:W-:Y:S02]  /*52310*/  IADD3.X R40, R40, UR30, RZ, P1, !PT ;  /* 0x0000001e28287c10 */ /* 0x000fe40008ffe4ff */
[----:B------:R-:W-:Y:S01]  /*52320*/  IADD3 R41, P1, R41, UR9, RZ ;  /* 0x0000000929297c10 */ /* 0x000fe2000ff3e0ff */
[----:B------:R-:W-:Y:S04]  /*52330*/  STL [R1+0x1438], R33 ;  /* 0x0014382101007387 */ /* 0x000fe80000100800 */
[----:B------:R-:W-:Y:S04]  /*52340*/  STL [R1+0x1430], R32 ;  /* 0x0014302001007387 */ /* 0x000fe80000100800 */
[----:B------:R-:W-:Y:S04]  /*52350*/  STL [R1+0x1454], R40 ;  /* 0x0014542801007387 */ /* 0x000fe80000100800 */
[----:B------:R-:W-:Y:S01]  /*52360*/  STL [R1+0x1428], R41 ;  /* 0x0014282901007387 */ /* 0x000fe20000100800 */
[----:B--2---:R-:W-:-:S02]  /*52370*/  IADD3.X R42, R42, UR30, RZ, P2, !PT ;  /* 0x0000001e2a2a7c10 */ /* 0x004fc400097fe4ff */
        /* <DEDUP_REMOVED lines=15> */
[----:B------:R-:W2:Y:S01]  /*52470*/  LDL.LU R57, [R1+0x141c] ;  /* 0x00141c0001397983 */ /* 0x000ea20000300800 */
[----:B------:R-:W-:-:S03]  /*52480*/  IADD3 R61, P6, R61, UR9, RZ ;  /* 0x000000093d3d7c10 */ /* 0x000fc6000ffde0ff */
[----:B------:R-:W-:Y:S04]  /*52490*/  STL [R1+0x1408], R47 ;  /* 0x0014082f01007387 */ /* 0x000fe80000100800 */
[----:B------:R0:W-:Y:S04]  /*524a0*/  STL [R1+0x1400], R61 ;  /* 0x0014003d01007387 */ /* 0x0001e80000100800 */
[----:B------:R-:W-:Y:S04]  /*524b0*/  STL [R1+0x142c], R50 ;  /* 0x00142c3201007387 */ /* 0x000fe80000100800 */
[----:B0-----:R-:W2:Y:S04]  /*524c0*/  LDL.LU R61, [R1+0x13f0] ;  /* 0x0013f000013d7983 */ /* 0x001ea80000300800 */
[----:B------:R-:W2:Y:S04]  /*524d0*/  LDL.LU R58, [R1+0x1414] ;  /* 0x00141400013a7983 */ /* 0x000ea80000300800 */
[----:B------:R-:W2:Y:S04]  /*524e0*/  LDL.LU R59, [R1+0x13e8] ;  /* 0x0013e800013b7983 */ /* 0x000ea80000300800 */
[----:B------:R-:W2:Y:S01]  /*524f0*/  LDL.LU R6, [R1+0x140c] ;  /* 0x00140c0001067983 */ /* 0x000ea20000300800 */
[----:B----4-:R-:W-:-:S05]  /*52500*/  IADD3.X R60, R60, UR30, RZ, P1, !PT ;  /* 0x0000001e3c3c7c10 */ /* 0x010fca0008ffe4ff */
[----:B------:R0:W-:Y:S04]  /*52510*/  STL [R1+0x1424], R60 ;  /* 0x0014243c01007387 */ /* 0x0001e80000100800 */
        /* <DEDUP_REMOVED lines=14> */
[----:B---3--:R-:W-:-:S05]  /*52600*/  IADD3 R51, P1, R51, UR9, RZ ;  /* 0x0000000933337c10 */ /* 0x008fca000ff3e0ff */
[----:B------:R0:W-:Y:S04]  /*52610*/  STL [R1+0x13f8], R51 ;  /* 0x0013f83301007387 */ /* 0x0001e80000100800 */
        /* <DEDUP_REMOVED lines=9> */
[----:B0-----:R-:W3:Y:S01]  /*526b0*/  LDL.LU R51, [R1+0x13ac] ;  /* 0x0013ac0001337983 */ /* 0x001ee20000300800 */
[----:B--2---:R-:W-:-:S02]  /*526c0*/  IADD3.X R57, R57, UR30, RZ, P2, !PT ;  /* 0x0000001e39397c10 */ /* 0x004fc400097fe4ff */
[----:B------:R-:W-:Y:S02]  /*526d0*/  IADD3 R61, P2, R61, UR9, RZ ;  /* 0x000000093d3d7c10 */ /* 0x000fe4000ff5e0ff */
[----:B------:R-:W-:-:S03]  /*526e0*/  IADD3.X R58, R58, UR30, RZ, P3, !PT ;  /* 0x0000001e3a3a7c10 */ /* 0x000fc60009ffe4ff */
[----:B------:R0:W-:Y:S01]  /*526f0*/  STL [R1+0x13f0], R61 ;  /* 0x0013f03d01007387 */ /* 0x0001e20000100800 */
[----:B------:R-:W-:Y:S02]  /*52700*/  IADD3 R59, P3, R59, UR9, RZ ;  /* 0x000000093b3b7c10 */ /* 0x000fe4000ff7e0ff */
[----:B------:R-:W-:Y:S01]  /*52710*/  IADD3.X R6, R6, UR30, RZ, P4, !PT ;  /* 0x0000001e06067c10 */ /* 0x000fe2000a7fe4ff */
[----:B0-----:R-:W2:Y:S04]  /*52720*/  LDL.LU R61, [R1+0x1380] ;  /* 0x00138000013d7983 */ /* 0x001ea80000300800 */
[----:B------:R-:W-:Y:S04]  /*52730*/  STL [R1+0x141c], R57 ;  /* 0x00141c3901007387 */ /* 0x000fe80000100800 */
[----:B------:R-:W-:Y:S04]  /*52740*/  STL [R1+0x1414], R58 ;  /* 0x0014143a01007387 */ /* 0x000fe80000100800 */
[----:B------:R-:W-:Y:S01]  /*52750*/  STL [R1+0x13e8], R59 ;  /* 0x0013e83b01007387 */ /* 0x000fe20000100800 */
[----:B----4-:R-:W-:-:S03]  /*52760*/  IADD3 R7, P4, R7, UR9, RZ ;  /* 0x0000000907077c10 */ /* 0x010fc6000ff9e0ff */
        /* <DEDUP_REMOVED lines=15> */
[----:B------:R-:W-:Y:S02]  /*52860*/  IADD3 R19, P2, R19, UR9, RZ ;  /* 0x0000000913137c10 */ /* 0x000fe4000ff5e0ff */
[----:B------:R-:W-:Y:S02]  /*52870*/  IADD3.X R33, R33, UR30, RZ, P3, !PT ;  /* 0x0000001e21217c10 */ /* 0x000fe40009ffe4ff */
[----:B------:R-:W-:Y:S01]  /*52880*/  IADD3 R60, P3, R60, UR9, RZ ;  /* 0x000000093c3c7c10 */ /* 0x000fe2000ff7e0ff */
[----:B------:R-:W-:Y:S04]  /*52890*/  STL [R1+0x13ec], R18 ;  /* 0x0013ec1201007387 */ /* 0x000fe80000100800 */
[----:B------:R0:W-:Y:S04]  /*528a0*/  STL [R1+0x13b8], R60 ;  /* 0x0013b83c01007387 */ /* 0x0001e80000100800 */
[----:B------:R-:W-:Y:S04]  /*528b0*/  STL [R1+0x13c0], R19 ;  /* 0x0013c01301007387 */ /* 0x000fe80000100800 */
[----:B0-----:R-:W4:Y:S01]  /*528c0*/  LDL.LU R60, [R1+0x13a4] ;  /* 0x0013a400013c7983 */ /* 0x001f220000300800 */
[----:B------:R-:W-:-:S02]  /*528d0*/  IADD3.X R32, R32, UR30, RZ, P4, !PT ;  /* 0x0000001e20207c10 */ /* 0x000fc4000a7fe4ff */
[----:B------:R-:W-:Y:S02]  /*528e0*/  IADD3 R40, P4, R40, UR9, RZ ;  /* 0x0000000928287c10 */ /* 0x000fe4000ff9e0ff */
[----:B------:R-:W-:Y:S01]  /*528f0*/  IADD3.X R41, R41, UR30, RZ, P5, !PT ;  /* 0x0000001e29297c10 */ /* 0x000fe2000affe4ff */
[----:B------:R-:W-:Y:S04]  /*52900*/  STL [R1+0x13e4], R33 ;  /* 0x0013e42101007387 */ /* 0x000fe80000100800 */
[----:B------:R-:W-:Y:S01]  /*52910*/  STL [R1+0x13dc], R32 ;  /* 0x0013dc2001007387 */ /* 0x000fe20000100800 */
[----:B---3--:R-:W-:-:S03]  /*52920*/  IADD3 R42, P5, R42, UR9, RZ ;  /* 0x000000092a2a7c10 */ /* 0x008fc6000ffbe0ff */
        /* <DEDUP_REMOVED lines=18> */
[----:B------:R-:W3:Y:S04]  /*52a50*/  LDL.LU R57, [R1+0x1378] ;  /* 0x0013780001397983 */ /* 0x000ee80000300800 */
[----:B------:R-:W-:Y:S04]  /*52a60*/  STL [R1+0x13b4], R47 ;  /* 0x0013b42f01007387 */ /* 0x000fe80000100800 */
[----:B------:R0:W-:Y:S04]  /*52a70*/  STL [R1+0x13ac], R51 ;  /* 0x0013ac3301007387 */ /* 0x0001e80000100800 */
[----:B------:R-:W-:Y:S04]  /*52a80*/  STL [R1+0x1388], R50 ;  /* 0x0013883201007387 */ /* 0x000fe80000100800 */
[----:B0-----:R-:W3:Y:S04]  /*52a90*/  LDL.LU R51, [R1+0x139c] ;  /* 0x00139c0001337983 */ /* 0x001ee80000300800 */
[----:B------:R-:W3:Y:S04]  /*52aa0*/  LDL.LU R58, [R1+0x1370] ;  /* 0x00137000013a7983 */ /* 0x000ee80000300800 */
[----:B------:R-:W3:Y:S04]  /*52ab0*/  LDL.LU R59, [R1+0x1394] ;  /* 0x00139400013b7983 */ /* 0x000ee80000300800 */
[----:B------:R-:W3:Y:S01]  /*52ac0*/  LDL.LU R6, [R1+0x1368] ;  /* 0x0013680001067983 */ /* 0x000ee20000300800 */
[----:B--2---:R-:W-:-:S05]  /*52ad0*/  IADD3 R61, P4, R61, UR9, RZ ;  /* 0x000000093d3d7c10 */ /* 0x004fca000ff9e0ff */
        /* <DEDUP_REMOVED lines=26> */
[----:B0-----:R-:W4:Y:S01]  /*52c80*/  LDL.LU R60, [R1+0x1308] ;  /* 0x00130800013c7983 */ /* 0x001f220000300800 */
[----:B---3--:R-:W-:-:S05]  /*52c90*/  IADD3.X R51, R51, UR30, RZ, P6, !PT ;  /* 0x0000001e33337c10 */ /* 0x008fca000b7fe4ff */
[----:B------:R0:W-:Y:S04]  /*52ca0*/  STL [R1+0x139c], R51 ;  /* 0x00139c3301007387 */ /* 0x0001e80000100800 */
[----:B0-----:R-:W3:Y:S01]  /*52cb0*/  LDL.LU R51, [R1+0x132c] ;  /* 0x00132c0001337983 */ /* 0x001ee20000300800 */
[----:B------:R-:W-:Y:S02]  /*52cc0*/  IADD3 R57, P5, R57, UR9, RZ ;  /* 0x0000000939397c10 */ /* 0x000fe4000ffbe0ff */
        /* <DEDUP_REMOVED lines=26> */
[----:B------:R-:W-:-:S03]  /*52e70*/  IADD3 R32, P1, R32, UR9, RZ ;  /* 0x0000000920207c10 */ /* 0x000fc6000ff3e0ff */
[----:B------:R0:W-:Y:S01]  /*52e80*/  STL [R1+0x1364], R61 ;  /* 0x0013643d01007387 */ /* 0x0001e20000100800 */
[----:B------:R-:W-:-:S03]  /*52e90*/  IADD3.X R40, R40, UR30, RZ, P2, !PT ;  /* 0x0000001e28287c10 */ /* 0x000fc600097fe4ff */
[----:B------:R-:W-:Y:S01]  /*52ea0*/  STL [R1+0x136c], R19 ;  /* 0x00136c1301007387 */ /* 0x000fe20000100800 */
[----:B------:R-:W-:-:S03]  /*52eb0*/  IADD3 R41, P2, R41, UR9, RZ ;  /* 0x0000000929297c10 */ /* 0x000fc6000ff5e0ff */
[----:B0-----:R-:W2:Y:S04]  /*52ec0*/  LDL.LU R61, [R1+0x1300] ;  /* 0x00130000013d7983 */ /* 0x001ea80000300800 */
[----:B------:R-:W-:Y:S04]  /*52ed0*/  STL [R1+0x1340], R33 ;  /* 0x0013402101007387 */ /* 0x000fe80000100800 */
[----:B------:R-:W-:Y:S04]  /*52ee0*/  STL [R1+0x1338], R32 ;  /* 0x0013382001007387 */ /* 0x000fe80000100800 */
[----:B------:R-:W-:Y:S01]  /*52ef0*/  STL [R1+0x135c], R40 ;  /* 0x00135c2801007387 */ /* 0x000fe20000100800 */
[----:B----4-:R-:W-:-:S03]  /*52f00*/  IADD3.X R42, R42, UR30, RZ, P3, !PT ;  /* 0x0000001e2a2a7c10 */ /* 0x010fc60009ffe4ff */
        /* <DEDUP_REMOVED lines=16> */
[----:B------:R-:W4:Y:S01]  /*53010*/  LDL.LU R57, [R1+0x1324] ;  /* 0x0013240001397983 */ /* 0x000f220000300800 */
[----:B------:R-:W-:-:S03]  /*53020*/  IADD3 R60, P1, R60, UR9, RZ ;  /* 0x000000093c3c7c10 */ /* 0x000fc6000ff3e0ff */
[----:B------:R-:W-:Y:S04]  /*53030*/  STL [R1+0x1310], R47 ;  /* 0x0013102f01007387 */ /* 0x000fe80000100800 */
[----:B------:R0:W-:Y:S04]  /*53040*/  STL [R1+0x1308], R60 ;  /* 0x0013083c01007387 */ /* 0x0001e80000100800 */
[----:B------:R-:W-:Y:S04]  /*53050*/  STL [R1+0x1334], R50 ;  /* 0x0013343201007387 */ /* 0x000fe80000100800 */
[----:B0-----:R-:W4:Y:S04]  /*53060*/  LDL.LU R60, [R1+0x12f8] ;  /* 0x0012f800013c7983 */ /* 0x001f280000300800 */
[----:B------:R-:W4:Y:S04]  /*53070*/  LDL.LU R58, [R1+0x131c] ;  /* 0x00131c00013a7983 */ /* 0x000f280000300800 */
[----:B------:R-:W4:Y:S04]  /*53080*/  LDL.LU R59, [R1+0x12f0] ;  /* 0x0012f000013b7983 */ /* 0x000f280000300800 */
[----:B------:R-:W4:Y:S01]  /*53090*/  LDL.LU R6, [R1+0x1314] ;  /* 0x0013140001067983 */ /* 0x000f220000300800 */
[----:B---3--:R-:W-:-:S05]  /*530a0*/  IADD3.X R51, R51, UR30, RZ, P2, !PT ;  /* 0x0000001e33337c10 */ /* 0x008fca00097fe4ff */
        /* <DEDUP_REMOVED lines=27> */
[----:B----4-:R-:W-:-:S02]  /*53260*/  IADD3.X R57, R57, UR30, RZ, P3, !PT ;  /* 0x0000001e39397c10 */ /* 0x010fc40009ffe4ff */
[----:B------:R-:W-:-:S05]  /*53270*/  IADD3 R60, P3, R60, UR9, RZ ;  /* 0x000000093c3c7c10 */ /* 0x000fca000ff7e0ff */
[----:B------:R0:W-:Y:S04]  /*53280*/  STL [R1+0x12f8], R60 ;  /* 0x0012f83c01007387 */ /* 0x0001e80000100800 */
[----:B0-----:R-:W4:Y:S01]  /*53290*/  LDL.LU R60, [R1+0x1288] ;  /* 0x00128800013c7983 */ /* 0x001f220000300800 */
[----:B------:R-:W-:Y:S02]  /*532a0*/  IADD3.X R58, R58, UR30, RZ, P4, !PT ;  /* 0x0000001e3a3a7c10 */ /* 0x000fe4000a7fe4ff */
[----:B------:R-:W-:Y:S02]  /*532b0*/  IADD3 R59, P4, R59, UR9, RZ ;  /* 0x000000093b3b7c10 */ /* 0x000fe4000ff9e0ff */
[----:B------:R-:W-:Y:S01]  /*532c0*/  IADD3.X R6, R6, UR30, RZ, P5, !PT ;  /* 0x0000001e06067c10 */ /* 0x000fe2000affe4ff */
[----:B------:R-:W-:Y:S04]  /*532d0*/  STL [R1+0x1324], R57 ;  /* 0x0013243901007387 */ /* 0x000fe80000100800 */
        /* <DEDUP_REMOVED lines=24> */
[----:B0-----:R-:W3:Y:S01]  /*53460*/  LDL.LU R51, [R1+0x12ac] ;  /* 0x0012ac0001337983 */ /* 0x001ee20000300800 */
[----:B------:R-:W-:-:S02]  /*53470*/  IADD3.X R32, R32, UR30, RZ, P5, !PT ;  /* 0x0000001e20207c10 */ /* 0x000fc4000affe4ff */
[----:B------:R-:W-:Y:S02]  /*53480*/  IADD3 R40, P5, R40, UR9, RZ ;  /* 0x0000000928287c10 */ /* 0x000fe4000ffbe0ff */
[----:B------:R-:W-:Y:S01]  /*53490*/  IADD3.X R41, R41, UR30, RZ, P6, !PT ;  /* 0x0000001e29297c10 */ /* 0x000fe2000b7fe4ff */
[----:B------:R-:W-:Y:S04]  /*534a0*/  STL [R1+0x12ec], R33 ;  /* 0x0012ec2101007387 */ /* 0x000fe80000100800 */
[----:B------:R-:W-:Y:S04]  /*534b0*/  STL [R1+0x12e4], R32 ;  /* 0x0012e42001007387 */ /* 0x000fe80000100800 */
[----:B------:R-:W-:Y:S04]  /*534c0*/  STL [R1+0x12b8], R40 ;  /* 0x0012b82801007387 */ /* 0x000fe80000100800 */
[----:B------:R-:W-:Y:S01]  /*534d0*/  STL [R1+0x12dc], R41 ;  /* 0x0012dc2901007387 */ /* 0x000fe20000100800 */
[----:B--2---:R-:W-:-:S02]  /*534e0*/  IADD3 R42, P6, R42, UR9, RZ ;  /* 0x000000092a2a7c10 */ /* 0x004fc4000ffde0ff */
        /* <DEDUP_REMOVED lines=15> */
[----:B------:R-:W2:Y:S01]  /*535e0*/  LDL.LU R57, [R1+0x1280] ;  /* 0x0012800001397983 */ /* 0x000ea20000300800 */
[----:B------:R-:W-:-:S03]  /*535f0*/  IADD3.X R61, R61, UR30, RZ, P5, !PT ;  /* 0x0000001e3d3d7c10 */ /* 0x000fc6000affe4ff */
[----:B------:R-:W-:Y:S04]  /*53600*/  STL [R1+0x12bc], R47 ;  /* 0x0012bc2f01007387 */ /* 0x000fe80000100800 */
[----:B------:R0:W-:Y:S04]  /*53610*/  STL [R1+0x12b4], R61 ;  /* 0x0012b43d01007387 */ /* 0x0001e80000100800 */
[----:B------:R-:W-:Y:S04]  /*53620*/  STL [R1+0x1290], R50 ;  /* 0x0012903201007387 */ /* 0x000fe80000100800 */
[----:B0-----:R-:W2:Y:S04]  /*53630*/  LDL.LU R61, [R1+0x12a4] ;  /* 0x0012a400013d7983 */ /* 0x001ea80000300800 */
[----:B------:R-:W2:Y:S04]  /*53640*/  LDL.LU R58, [R1+0x1278] ;  /* 0x00127800013a7983 */ /* 0x000ea80000300800 */
[----:B------:R-:W2:Y:S04]  /*53650*/  LDL.LU R59, [R1+0x129c] ;  /* 0x00129c00013b7983 */ /* 0x000ea80000300800 */
[----:B------:R-:W2:Y:S01]  /*53660*/  LDL.LU R6, [R1+0x1270] ;  /* 0x0012700001067983 */ /* 0x000ea20000300800 */
[----:B----4-:R-:W-:-:S05]  /*53670*/  IADD3 R60, P5, R60, UR9, RZ ;  /* 0x000000093c3c7c10 */ /* 0x010fca000ffbe0ff */
        /* <DEDUP_REMOVED lines=27> */
[----:B--2---:R-:W-:-:S02]  /*53830*/  IADD3 R57, P6, R57, UR9, RZ ;  /* 0x0000000939397c10 */ /* 0x004fc4000ffde0ff */
[----:B------:R-:W-:Y:S02]  /*53840*/  IADD3.X R61, R61, UR30, RZ, P1, !PT ;  /* 0x0000001e3d3d7c10 */ /* 0x000fe40008ffe4ff */
[----:B------:R-:W-:-:S03]  /*53850*/  IADD3 R58, P1, R58, UR9, RZ ;  /* 0x000000093a3a7c10 */ /* 0x000fc6000ff3e0ff */
[----:B------:R0:W-:Y:S01]  /*53860*/  STL [R1+0x12a4], R61 ;  /* 0x0012a43d01007387 */ /* 0x0001e20000100800 */
[----:B------:R-:W-:Y:S02]  /*53870*/  IADD3.X R59, R59, UR30, RZ, P2, !PT ;  /* 0x0000001e3b3b7c10 */ /* 0x000fe400097fe4ff */
[----:B------:R-:W-:Y:S01]  /*53880*/  IADD3 R6, P2, R6, UR9, RZ ;  /* 0x0000000906067c10 */ /* 0x000fe2000ff5e0ff */
        /* <DEDUP_REMOVED lines=22> */
[----:B------:R-:W-:-:S05]  /*539f0*/  IADD3.X R60, R60, UR30, RZ, P2, !PT ;  /* 0x0000001e3c3c7c10 */ /* 0x000fca00097fe4ff */
[----:B------:R0:W-:Y:S04]  /*53a00*/  STL [R1+0x126c], R60 ;  /* 0x00126c3c01007387 */ /* 0x0001e80000100800 */
[----:B------:R-:W-:Y:S04]  /*53a10*/  STL [R1+0x1274], R19 ;  /* 0x0012741301007387 */ /* 0x000fe80000100800 */
[----:B0-----:R-:W4:Y:S01]  /*53a20*/  LDL.LU R60, [R1+0x1208] ;  /* 0x00120800013c7983 */ /* 0x001f220000300800 */
[----:B------:R-:W-:Y:S02]  /*53a30*/  IADD3 R33, P1, R33, UR9, RZ ;  /* 0x0000000921217c10 */ /* 0x000fe4000ff3e0ff */
[----:B------:R-:W-:-:S02]  /*53a40*/  IADD3 R32, P2, R32, UR9, RZ ;  /* 0x0000000920207c10 */ /* 0x000fc4000ff5e0ff */
[----:B------:R-:W-:Y:S02]  /*53a50*/  IADD3.X R40, R40, UR30, RZ, P3, !PT ;  /* 0x0000001e28287c10 */ /* 0x000fe40009ffe4ff */
[----:B------:R-:W-:Y:S01]  /*53a60*/  IADD3 R41, P3, R41, UR9, RZ ;  /* 0x0000000929297c10 */ /* 0x000fe2000ff7e0ff */
[----:B------:R-:W-:Y:S04]  /*53a70*/  STL [R1+0x1248], R33 ;  /* 0x0012482101007387 */ /* 0x000fe80000100800 */
[----:B------:R-:W-:Y:S01]  /*53a80*/  STL [R1+0x1240], R32 ;  /* 0x0012402001007387 */ /* 0x000fe20000100800 */
[----:B---3--:R-:W-:-:S03]  /*53a90*/  IADD3.X R42, R42, UR30, RZ, P4, !PT ;  /* 0x0000001e2a2a7c10 */ /* 0x008fc6000a7fe4ff */
        /* <DEDUP_REMOVED lines=54> */
[----:B---3--:R-:W-:-:S02]  /*53e00*/  IADD3.X R57, R57, UR30, RZ, P4, !PT ;  /* 0x0000001e39397c10 */ /* 0x008fc4000a7fe4ff */
[----:B------:R-:W-:-:S05]  /*53e10*/  IADD3 R51, P4, R51, UR9, RZ ;  /* 0x0000000933337c10 */ /* 0x000fca000ff9e0ff */
[----:B------:R0:W-:Y:S04]  /*53e20*/  STL [R1+0x1200], R51 ;  /* 0x0012003301007387 */ /* 0x0001e80000100800 */
[----:B0-----:R-:W3:Y:S01]  /*53e30*/  LDL.LU R51, [R1+0x1190] ;  /* 0x0011900001337983 */ /* 0x001ee20000300800 */
[----:B------:R-:W-:Y:S02]  /*53e40*/  IADD3.X R58, R58, UR30, RZ, P5, !PT ;  /* 0x0000001e3a3a7c10 */ /* 0x000fe4000affe4ff */
        /* <DEDUP_REMOVED lines=24> */
[----:B------:R-:W-:Y:S01]  /*53fd0*/  STL [R1+0x11fc], R18 ;  /* 0x0011fc1201007387 */ /* 0x000fe20000100800 */
[----:B------:R-:W-:-:S03]  /*53fe0*/  IADD3.X R32, R32, UR30, RZ, P6, !PT ;  /* 0x0000001e20207c10 */ /* 0x000fc6000b7fe4ff */
[----:B------:R0:W-:Y:S01]  /*53ff0*/  STL [R1+0x11c8], R61 ;  /* 0x0011c83d01007387 */ /* 0x0001e20000100800 */
[----:B------:R-:W-:-:S03]  /*54000*/  IADD3 R40, P6, R40, UR9, RZ ;  /* 0x0000000928287c10 */ /* 0x000fc6000ffde0ff */
[----:B------:R-:W-:Y:S01]  /*54010*/  STL [R1+0x11d0], R19 ;  /* 0x0011d01301007387 */ /* 0x000fe20000100800 */
[----:B------:R-:W-:-:S03]  /*54020*/  IADD3.X R41, R41, UR30, RZ, P1, !PT ;  /* 0x0000001e29297c10 */ /* 0x000fc60008ffe4ff */
        /* <DEDUP_REMOVED lines=21> */
[----:B------:R-:W4:Y:S01]  /*54180*/  LDL.LU R57, [R1+0x1188] ;  /* 0x0011880001397983 */ /* 0x000f220000300800 */
[----:B------:R-:W-:-:S03]  /*54190*/  IADD3.X R60, R60, UR30, RZ, P6, !PT ;  /* 0x0000001e3c3c7c10 */ /* 0x000fc6000b7fe4ff */
[----:B------:R-:W-:Y:S04]  /*541a0*/  STL [R1+0x11c4], R47 ;  /* 0x0011c42f01007387 */ /* 0x000fe80000100800 */
[----:B------:R0:W-:Y:S04]  /*541b0*/  STL [R1+0x11bc], R60 ;  /* 0x0011bc3c01007387 */ /* 0x0001e80000100800 */
[----:B------:R-:W-:Y:S04]  /*541c0*/  STL [R1+0x1198], R50 ;  /* 0x0011983201007387 */ /* 0x000fe80000100800 */
        /* <DEDUP_REMOVED lines=35> */
[----:B------:R-:W-:Y:S02]  /*54400*/  IADD3 R57, P1, R57, UR9, RZ ;  /* 0x0000000939397c10 */ /* 0x000fe4000ff3e0ff */
[----:B------:R-:W-:Y:S02]  /*54410*/  IADD3 R58, P2, R58, UR9, RZ ;  /* 0x000000093a3a7c10 */ /* 0x000fe4000ff5e0ff */
[----:B------:R-:W-:Y:S02]  /*54420*/  IADD3.X R59, R59, UR30, RZ, P3, !PT ;  /* 0x0000001e3b3b7c10 */ /* 0x000fe40009ffe4ff */
[----:B------:R-:W-:Y:S01]  /*54430*/  IADD3 R6, P3, R6, UR9, RZ ;  /* 0x0000000906067c10 */ /* 0x000fe2000ff7e0ff */
[----:B------:R-:W-:Y:S04]  /*54440*/  STL [R1+0x1188], R57 ;  /* 0x0011883901007387 */ /* 0x000fe80000100800 */
        /* <DEDUP_REMOVED lines=23> */
[----:B0-----:R-:W3:Y:S01]  /*545c0*/  LDL.LU R51, [R1+0x1110] ;  /* 0x0011100001337983 */ /* 0x001ee20000300800 */
[----:B------:R-:W-:Y:S02]  /*545d0*/  IADD3 R33, P2, R33, UR9, RZ ;  /* 0x0000000921217c10 */ /* 0x000fe4000ff5e0ff */
[----:B------:R-:W-:-:S02]  /*545e0*/  IADD3 R32, P3, R32, UR9, RZ ;  /* 0x0000000920207c10 */ /* 0x000fc4000ff7e0ff */
        /* <DEDUP_REMOVED lines=115> */
[----:B------:R-:W3:Y:S01]  /*54d20*/  LDL.LU R57, [R1+0x1090] ;  /* 0x0010900001397983 */ /* 0x000ee20000300800 */
[----:B------:R-:W-:-:S03]  /*54d30*/  IADD3.X R51, R51, UR30, RZ, P1, !PT ;  /* 0x0000001e33337c10 */ /* 0x000fc60008ffe4ff */
        /* <DEDUP_REMOVED lines=277> */
[----:B------:R-:W3:Y:S01]  /*55e90*/  LDL.LU R57, [R1+0xf44] ;  /* 0x000f440001397983 */ /* 0x000ee20000300800 */
[----:B------:R-:W-:-:S03]  /*55ea0*/  IADD3 R51, P5, R51, UR9, RZ ;  /* 0x0000000933337c10 */ /* 0x000fc6000ffbe0ff */
        /* <DEDUP_REMOVED lines=1926> */
[----:B------:R1:W-:Y:S04]  /*5d710*/  STL [R1+0x1d24], R19 ;  /* 0x001d241301007387 */ /* 0x0003e80000100800 */
[----:B0-----:R-:W4:Y:S01]  /*5d720*/  LDL.LU R60, [R1+0x1d08] ;  /* 0x001d0800013c7983 */ /* 0x001f220000300800 */
[----:B------:R-:W-:-:S02]  /*5d730*/  IADD3.X R32, R32, UR30, RZ, P1, !PT ;  /* 0x0000001e20207c10 */ /* 0x000fc40008ffe4ff */
[----:B------:R-:W-:Y:S02]  /*5d740*/  IADD3 R40, P1, R40, UR9, RZ ;  /* 0x0000000928287c10 */ /* 0x000fe4000ff3e0ff */
[----:B------:R-:W-:Y:S01]  /*5d750*/  IADD3.X R41, R41, UR30, RZ, P2, !PT ;  /* 0x0000001e29297c10 */ /* 0x000fe200097fe4ff */
[----:B------:R0:W-:Y:S04]  /*5d760*/  STL [R1+0x1d48], R33 ;  /* 0x001d482101007387 */ /* 0x0001e80000100800 */
[----:B------:R0:W-:Y:S04]  /*5d770*/  STL [R1+0x1d40], R32 ;  /* 0x001d402001007387 */ /* 0x0001e80000100800 */
[----:B------:R0:W-:Y:S01]  /*5d780*/  STL [R1+0x1d14], R40 ;  /* 0x001d142801007387 */ /* 0x0001e20000100800 */
[----:B---3--:R-:W-:-:S03]  /*5d790*/  IADD3 R42, P2, R42, UR9, RZ ;  /* 0x000000092a2a7c10 */ /* 0x008fc6000ff5e0ff */
[----:B------:R3:W-:Y:S01]  /*5d7a0*/  STL [R1+0x1d38], R41 ;  /* 0x001d382901007387 */ /* 0x0007e20000100800 */
[----:B------:R-:W-:-:S03]  /*5d7b0*/  IADD3.X R43, R43, UR30, RZ, P3, !PT ;  /* 0x0000001e2b2b7c10 */ /* 0x000fc60009ffe4ff */
[----:B------:R3:W-:Y:S01]  /*5d7c0*/  STL [R1+0x1d0c], R42 ;  /* 0x001d0c2a01007387 */ /* 0x0007e20000100800 */
[----:B------:R-:W-:-:S03]  /*5d7d0*/  IADD3 R34, P3, R34, UR9, RZ ;  /* 0x0000000922227c10 */ /* 0x000fc6000ff7e0ff */
        /* <DEDUP_REMOVED lines=10> */
[----:B------:R4:W-:Y:S04]  /*5d880*/  STL [R1+0x1cf4], R46 ;  /* 0x001cf42e01007387 */ /* 0x0009e80000100800 */
[----:B------:R-:W4:Y:S04]  /*5d890*/  LDL.LU R57, [R1+0x1cdc] ;  /* 0x001cdc0001397983 */ /* 0x000f280000300800 */
[----:B------:R4:W-:Y:S04]  /*5d8a0*/  STL [R1+0x1d18], R47 ;  /* 0x001d182f01007387 */ /* 0x0009e80000100800 */
[----:B------:R-:W4:Y:S01]  /*5d8b0*/  LDL.LU R3, [R1+0x1d00] ;  /* 0x001d000001037983 */ /* 0x000f220000300800 */
[----:B------:R-:W-:-:S02]  /*5d8c0*/  IADD3 R50, P6, R50, UR9, RZ ;  /* 0x0000000932327c10 */ /* 0x000fc4000ffde0ff */
[----:B------:R-:W-:-:S03]  /*5d8d0*/  IADD3.X R51, R51, UR30, RZ, P1, !PT ;  /* 0x0000001e33337c10 */ /* 0x000fc60008ffe4ff */
[----:B------:R4:W-:Y:S04]  /*5d8e0*/  STL [R1+0x1cec], R50 ;  /* 0x001cec3201007387 */ /* 0x0009e80000100800 */
[----:B------:R4:W-:Y:S04]  /*5d8f0*/  STL [R1+0x1d10], R51 ;  /* 0x001d103301007387 */ /* 0x0009e80000100800 */
[----:B------:R-:W4:Y:S04]  /*5d900*/  LDL.LU R58, [R1+0x1cd4] ;  /* 0x001cd400013a7983 */ /* 0x000f280000300800 */
[----:B------:R-:W4:Y:S04]  /*5d910*/  LDL.LU R59, [R1+0x1cf8] ;  /* 0x001cf800013b7983 */ /* 0x000f280000300800 */
[----:B------:R-:W4:Y:S01]  /*5d920*/  LDL.LU R6, [R1+0x1ccc] ;  /* 0x001ccc0001067983 */ /* 0x000f220000300800 */
        /* <DEDUP_REMOVED lines=9> */
[----:B-1----:R-:W2:Y:S04]  /*5d9c0*/  LDL.LU R19, [R1+0x14e8] ;  /* 0x0014e80001137983 */ /* 0x002ea80000300800 */
[----:B0-----:R-:W2:Y:S04]  /*5d9d0*/  LDL.LU R33, [R1+0x1cd0] ;  /* 0x001cd00001217983 */ /* 0x001ea80000300800 */
[----:B------:R-:W2:Y:S04]  /*5d9e0*/  LDL.LU R32, [R1+0x14f0] ;  /* 0x0014f00001207983 */ /* 0x000ea80000300800 */
[----:B------:R-:W2:Y:S04]  /*5d9f0*/  LDL.LU R40, [R1+0x1cc8] ;  /* 0x001cc80001287983 */ /* 0x000ea80000300800 */
[----:B---3--:R-:W3:Y:S04]  /*5da00*/  LDL.LU R41, [R1+0x1cbc] ;  /* 0x001cbc0001297983 */ /* 0x008ee80000300800 */
[----:B------:R-:W3:Y:S04]  /*5da10*/  LDL.LU R42, [R1+0x1cc0] ;  /* 0x001cc000012a7983 */ /* 0x000ee80000300800 */
[----:B------:R-:W3:Y:S01]  /*5da20*/  LDL.LU R43, [R1+0x1cb8] ;  /* 0x001cb800012b7983 */ /* 0x000ee20000300800 */
        /* <DEDUP_REMOVED lines=10> */
[----:B--2---:R-:W2:Y:S04]  /*5dad0*/  LDL.LU R61, [R1+0x14cc] ;  /* 0x0014cc00013d7983 */ /* 0x004ea80000300800 */
[----:B0-----:R-:W2:Y:S01]  /*5dae0*/  LDL.LU R60, [R1+0x1ca0] ;  /* 0x001ca000013c7983 */ /* 0x001ea20000300800 */
[----:B------:R-:W-:-:S05]  /*5daf0*/  IADD3.X R3, R3, UR30, RZ, P3, !PT ;  /* 0x0000001e03037c10 */ /* 0x000fca0009ffe4ff */
[----:B------:R0:W-:Y:S02]  /*5db00*/  STL [R1+0x1d00], R3 ;  /* 0x001d000301007387 */ /* 0x0001e40000100800 */
[----:B0-----:R-:W0:Y:S01]  /*5db10*/  LDC R3, c[0x0][0x23c] ;  /* 0x00008f00ff037b82 */ /* 0x001e220000000800 */
[----:B------:R-:W-:Y:S02]  /*5db20*/  IADD3 R57, P2, R57, UR9, RZ ;  /* 0x0000000939397c10 */ /* 0x000fe4000ff5e0ff */
[----:B------:R-:W-:Y:S02]  /*5db30*/  IADD3 R58, P3, R58, UR9, RZ ;  /* 0x000000093a3a7c10 */ /* 0x000fe4000ff7e0ff */
[----:B------:R-:W-:Y:S02]  /*5db40*/  IADD3.X R59, R59, UR30, RZ, P4, !PT ;  /* 0x0000001e3b3b7c10 */ /* 0x000fe4000a7fe4ff */
[----:B------:R-:W-:Y:S01]  /*5db50*/  IADD3 R6, P4, R6, UR9, RZ ;  /* 0x0000000906067c10 */ /* 0x000fe2000ff9e0ff */
[----:B------:R-:W-:Y:S04]  /*5db60*/  STL [R1+0x1cdc], R57 ;  /* 0x001cdc3901007387 */ /* 0x000fe80000100800 */
[----:B------:R-:W-:Y:S04]  /*5db70*/  STL [R1+0x1cd4], R58 ;  /* 0x001cd43a01007387 */ /* 0x000fe80000100800 */
[----:B------:R-:W-:Y:S01]  /*5db80*/  STL [R1+0x1cf8], R59 ;  /* 0x001cf83b01007387 */ /* 0x000fe20000100800 */
[----:B0-----:R-:W-:-:S03]  /*5db90*/  IMAD.SHL.U32 R3, R3, 0x80, RZ ;  /* 0x0000008003037824 */ /* 0x001fc600078e00ff */
[----:B------:R-:W-:Y:S01]  /*5dba0*/  STL [R1+0x1ccc], R6 ;  /* 0x001ccc0601007387 */ /* 0x000fe20000100800 */
[----:B------:R-:W-:Y:S02]  /*5dbb0*/  IADD3.X R7, R7, UR30, RZ, P5, !PT ;  /* 0x0000001e07077c10 */ /* 0x000fe4000affe4ff */
[----:B------:R-:W-:-:S03]  /*5dbc0*/  IADD3 R4, P5, R4, UR9, RZ ;  /* 0x0000000904047c10 */ /* 0x000fc6000ffbe0ff */
[----:B------:R-:W-:Y:S01]  /*5dbd0*/  STL [R1+0x1cf0], R7 ;  /* 0x001cf00701007387 */ /* 0x000fe20000100800 */
[----:B------:R-:W-:-:S03]  /*5dbe0*/  IADD3.X R5, R5, UR30, RZ, P6, !PT ;  /* 0x0000001e05057c10 */ /* 0x000fc6000b7fe4ff */
[----:B------:R-:W-:Y:S01]  /*5dbf0*/  STL [R1+0x1cc4], R4 ;  /* 0x001cc40401007387 */ /* 0x000fe20000100800 */
[----:B------:R-:W-:-:S03]  /*5dc00*/  IADD3 R2, P6, R3, R2, RZ ;  /* 0x0000000203027210 */ /* 0x000fc60007fde0ff */
[----:B------:R-:W-:Y:S01]  /*5dc10*/  STL [R1+0x1ce8], R5 ;  /* 0x001ce80501007387 */ /* 0x000fe20000100800 */
[----:B------:R-:W-:-:S03]  /*5dc20*/  IADD3.X R16, R16, UR30, RZ, P1, !PT ;  /* 0x0000001e10107c10 */ /* 0x000fc60008ffe4ff */
[----:B------:R0:W-:Y:S01]  /*5dc30*/  STL [R1+0x14d0], R2 ;  /* 0x0014d00201007387 */ /* 0x0001e20000100800 */
[----:B------:R-:W-:-:S03]  /*5dc40*/  IADD3 R17, P1, R3, R17, RZ ;  /* 0x0000001103117210 */ /* 0x000fc60007f3e0ff */
[----:B------:R1:W-:Y:S01]  /*5dc50*/  STL [R1+0x1ce0], R16 ;  /* 0x001ce01001007387 */ /* 0x0003e20000100800 */
[----:B------:R-:W-:-:S03]  /*5dc60*/  IADD3.X R18, R18, UR30, RZ, P2, !PT ;  /* 0x0000001e12127c10 */ /* 0x000fc600097fe4ff */
[----:B------:R1:W-:Y:S01]  /*5dc70*/  STL [R1+0x14e0], R17 ;  /* 0x0014e01101007387 */ /* 0x0003e20000100800 */
[----:B------:R-:W-:Y:S02]  /*5dc80*/  IADD3 R19, P2, R3, R19, RZ ;  /* 0x0000001303137210 */ /* 0x000fe40007f5e0ff */
[----:B0-----:R-:W-:Y:S02]  /*5dc90*/  SHF.R.S32.HI R2, RZ, 0x1f, R3 ;  /* 0x0000001fff027819 */ /* 0x001fe40000011403 */
[----:B------:R-:W-:Y:S01]  /*5dca0*/  IADD3.X R33, R33, UR30, RZ, P3, !PT ;  /* 0x0000001e21217c10 */ /* 0x000fe20009ffe4ff */
[----:B------:R0:W-:Y:S01]  /*5dcb0*/  STL [R1+0x1cd8], R18 ;  /* 0x001cd81201007387 */ /* 0x0001e20000100800 */
[----:B------:R-:W-:-:S03]  /*5dcc0*/  IADD3 R32, P3, R3, R32, RZ ;  /* 0x0000002003207210 */ /* 0x000fc60007f7e0ff */
[----:B------:R0:W-:Y:S01]  /*5dcd0*/  STL [R1+0x14e8], R19 ;  /* 0x0014e81301007387 */ /* 0x0001e20000100800 */
[----:B------:R-:W-:-:S03]  /*5dce0*/  IADD3.X R40, R40, UR30, RZ, P4, !PT ;  /* 0x0000001e28287c10 */ /* 0x000fc6000a7fe4ff */
[----:B------:R0:W-:Y:S01]  /*5dcf0*/  STL [R1+0x1cd0], R33 ;  /* 0x001cd02101007387 */ /* 0x0001e20000100800 */
[----:B---3--:R-:W-:-:S03]  /*5dd00*/  IADD3 R41, P4, R3, R41, RZ ;  /* 0x0000002903297210 */ /* 0x008fc60007f9e0ff */
[----:B------:R3:W-:Y:S01]  /*5dd10*/  STL [R1+0x14f0], R32 ;  /* 0x0014f02001007387 */ /* 0x0007e20000100800 */
[----:B------:R-:W-:-:S03]  /*5dd20*/  IADD3.X R42, R42, UR30, RZ, P5, !PT ;  /* 0x0000001e2a2a7c10 */ /* 0x000fc6000affe4ff */
[----:B------:R3:W-:Y:S01]  /*5dd30*/  STL [R1+0x1cc8], R40 ;  /* 0x001cc82801007387 */ /* 0x0007e20000100800 */
[----:B------:R-:W-:-:S03]  /*5dd40*/  IADD3 R43, P5, R3, R43, RZ ;  /* 0x0000002b032b7210 */ /* 0x000fc60007fbe0ff */
[----:B------:R3:W-:Y:S04]  /*5dd50*/  STL [R1+0x1cbc], R41 ;  /* 0x001cbc2901007387 */ /* 0x0007e80000100800 */
[----:B------:R3:W-:Y:S04]  /*5dd60*/  STL [R1+0x1cc0], R42 ;  /* 0x001cc02a01007387 */ /* 0x0007e80000100800 */
[----:B------:R3:W-:Y:S01]  /*5dd70*/  STL [R1+0x1cb8], R43 ;  /* 0x001cb82b01007387 */ /* 0x0007e20000100800 */
[----:B----4-:R-:W-:Y:S01]  /*5dd80*/  IMAD.X R34, R2, 0x1, R34, P6 ;  /* 0x0000000102227824 */ /* 0x010fe200030e0622 */
[----:B------:R-:W-:-:S04]  /*5dd90*/  IADD3 R35, P6, R3, R35, RZ ;  /* 0x0000002303237210 */ /* 0x000fc80007fde0ff */
[----:B------:R4:W-:Y:S01]  /*5dda0*/  STL [R1+0xe40], R34 ;  /* 0x000e402201007387 */ /* 0x0009e20000100800 */
[----:B------:R-:W-:-:S03]  /*5ddb0*/  IMAD.X R44, R2, 0x1, R44, P1 ;  /* 0x00000001022c7824 */ /* 0x000fc600008e062c */
[----:B------:R4:W-:Y:S01]  /*5ddc0*/  STL [R1+0x1cb4], R35 ;  /* 0x001cb42301007387 */ /* 0x0009e20000100800 */
[----:B------:R-:W-:-:S03]  /*5ddd0*/  IADD3 R45, P1, R3, R45, RZ ;  /* 0x0000002d032d7210 */ /* 0x000fc60007f3e0ff */
        /* <DEDUP_REMOVED lines=9> */
[----:B--2---:R-:W-:-:S03]  /*5de70*/  IMAD.X R61, R2, 0x1, R61, P4 ;  /* 0x00000001023d7824 */ /* 0x004fc600020e063d */
[----:B------:R-:W2:Y:S01]  /*5de80*/  LDL.LU R55, [R1+0x14c8] ;  /* 0x0014c80001377983 */ /* 0x000ea20000300800 */
[----:B------:R-:W-:-:S03]  /*5de90*/  IADD3 R60, P4, R3, R60, RZ ;  /* 0x0000003c033c7210 */ /* 0x000fc60007f9e0ff */
[----:B------:R4:W-:Y:S04]  /*5dea0*/  STL [R1+0x1ca8], R51 ;  /* 0x001ca83301007387 */ /* 0x0009e80000100800 */
[----:B------:R-:W2:Y:S04]  /*5deb0*/  LDL.LU R8, [R1+0x1c98] ;  /* 0x001c980001087983 */ /* 0x000ea80000300800 */
[----:B------:R4:W-:Y:S04]  /*5dec0*/  STL [R1+0x14cc], R61 ;  /* 0x0014cc3d01007387 */ /* 0x0009e80000100800 */
[----:B------:R-:W2:Y:S04]  /*5ded0*/  LDL.LU R9, [R1+0x14dc] ;  /* 0x0014dc0001097983 */ /* 0x000ea80000300800 */
        /* <DEDUP_REMOVED lines=10> */
[----:B------:R-:W2:Y:S04]  /*5df80*/  LDL.LU R17, [R1+0x1c94] ;  /* 0x001c940001117983 */ /* 0x000ea80000300800 */
[----:B0-----:R-:W2:Y:S04]  /*5df90*/  LDL.LU R18, [R1+0x1c68] ;  /* 0x001c680001127983 */ /* 0x001ea80000300800 */
[----:B------:R-:W2:Y:S04]  /*5dfa0*/  LDL.LU R19, [R1+0x1c8c] ;  /* 0x001c8c0001137983 */ /* 0x000ea80000300800 */
[----:B------:R-:W2:Y:S04]  /*5dfb0*/  LDL.LU R33, [R1+0x1c60] ;  /* 0x001c600001217983 */ /* 0x000ea80000300800 */
[----:B---3--:R-:W3:Y:S04]  /*5dfc0*/  LDL.LU R32, [R1+0x1c84] ;  /* 0x001c840001207983 */ /* 0x008ee80000300800 */
        /* <DEDUP_REMOVED lines=14> */
[----:B--2---:R-:W-:Y:S01]  /*5e0b0*/  IMAD.X R55, R2, 0x1, R55, P5 ;  /* 0x0000000102377824 */ /* 0x004fe200028e0637 */
        /* <DEDUP_REMOVED lines=30> */
[----:B---3--:R-:W-:-:S03]  /*5e2a0*/  IMAD.X R32, R2, 0x1, R32, P1 ;  /* 0x0000000102207824 */ /* 0x008fc600008e0620 */
        /* <DEDUP_REMOVED lines=9> */
[----:B----4-:R-:W-:-:S03]  /*5e340*/  IADD3 R34, P3, R3, R34, RZ ;  /* 0x0000002203227210 */ /* 0x010fc60007f7e0ff */
        /* <DEDUP_REMOVED lines=16> */
[----:B0-----:R-:W4:Y:S01]  /*5e450*/  LDL.LU R55, [R1+0x1c20] ;  /* 0x001c200001377983 */ /* 0x001f220000300800 */
[----:B------:R-:W-:-:S03]  /*5e460*/  IMAD.X R60, R2, 0x1, R60, P2 ;  /* 0x00000001023c7824 */ /* 0x000fc600010e063c */
[----:B------:R0:W-:Y:S04]  /*5e470*/  STL [R1+0x1c54], R51 ;  /* 0x001c543301007387 */ /* 0x0001e80000100800 */
[----:B-1----:R-:W4:Y:S04]  /*5e480*/  LDL.LU R8, [R1+0x1c44] ;  /* 0x001c440001087983 */ /* 0x002f280000300800 */
[----:B------:R1:W-:Y:S04]  /*5e490*/  STL [R1+0x1c28], R61 ;  /* 0x001c283d01007387 */ /* 0x0003e80000100800 */
[----:B--2---:R-:W2:Y:S04]  /*5e4a0*/  LDL.LU R9, [R1+0x1c18] ;  /* 0x001c180001097983 */ /* 0x004ea80000300800 */
        /* <DEDUP_REMOVED lines=27> */
[----:B-1----:R-:W4:Y:S04]  /*5e660*/  LDL.LU R61, [R1+0x1bd4] ;  /* 0x001bd400013d7983 */ /* 0x002f280000300800 */
[----:B------:R-:W4:Y:S01]  /*5e670*/  LDL.LU R60, [R1+0x1ba8] ;  /* 0x001ba800013c7983 */ /* 0x000f220000300800 */
[----:B------:R-:W-:Y:S01]  /*5e680*/  IADD3 R55, P2, R3, R55, RZ ;  /* 0x0000003703377210 */ /* 0x000fe20007f5e0ff */
[----:B------:R-:W-:-:S04]  /*5e690*/  IMAD.X R8, R2, 0x1, R8, P3 ;  /* 0x0000000102087824 */ /* 0x000fc800018e0608 */
[----:B------:R0:W-:Y:S01]  /*5e6a0*/  STL [R1+0x1c20], R55 ;  /* 0x001c203701007387 */ /* 0x0001e20000100800 */
[----:B--2---:R-:W-:-:S03]  /*5e6b0*/  IADD3 R9, P3, R3, R9, RZ ;  /* 0x0000000903097210 */ /* 0x004fc60007f7e0ff */
        /* <DEDUP_REMOVED lines=54> */
[----:B0-----:R-:W4:Y:S01]  /*5ea20*/  LDL.LU R55, [R1+0x1bcc] ;  /* 0x001bcc0001377983 */ /* 0x001f220000300800 */
[----:B------:R-:W-:-:S03]  /*5ea30*/  IADD3 R60, P5, R3, R60, RZ ;  /* 0x0000003c033c7210 */ /* 0x000fc60007fbe0ff */
        /* <DEDUP_REMOVED lines=33> */
[----:B------:R-:W-:Y:S01]  /*5ec50*/  IMAD.X R55, R2, 0x1, R55, P6 ;  /* 0x0000000102377824 */ /* 0x000fe200030e0637 */
[----:B------:R-:W-:-:S04]  /*5ec60*/  IADD3 R8, P6, R3, R8, RZ ;  /* 0x0000000803087210 */ /* 0x000fc80007fde0ff */
[----:B------:R0:W-:Y:S01]  /*5ec70*/  STL [R1+0x1bcc], R55 ;  /* 0x001bcc3701007387 */ /* 0x0001e20000100800 */
[----:B--2---:R-:W-:-:S03]  /*5ec80*/  IMAD.X R9, R2, 0x1, R9, P1 ;  /* 0x0000000102097824 */ /* 0x004fc600008e0609 */
        /* <DEDUP_REMOVED lines=870> */
[C---:B------:R-:W-:Y:S01]  /*622f0*/  IMAD.X R42, R2.reuse, 0x1, R42, P5 ;  /* 0x00000001022a7824 */ /* 0x040fe200028e062a */
[C---:B------:R-:W-:Y:S01]  /*62300*/  IADD3 R43, P5, R3.reuse, R43, RZ ;  /* 0x0000002b032b7210 */ /* 0x040fe20007fbe0ff */
[C---:B------:R-:W-:Y:S01]  /*62310*/  IMAD.X R34, R2.reuse, 0x1, R34, P6 ;  /* 0x0000000102227824 */ /* 0x040fe200030e0622 */
[----:B------:R-:W-:Y:S01]  /*62320*/  IADD3 R35, P6, R3, R35, RZ ;  /* 0x0000002303237210 */ /* 0x000fe20007fde0ff */
        /* <DEDUP_REMOVED lines=10> */
[----:B------:R4:W-:Y:S04]  /*623d0*/  STL [R1+0x1714], R44 ;  /* 0x0017142c01007387 */ /* 0x0009e80000100800 */
[----:B------:R4:W-:Y:S01]  /*623e0*/  STL [R1+0x16e8], R45 ;  /* 0x0016e82d01007387 */ /* 0x0009e20000100800 */
[----:B------:R-:W-:-:S03]  /*623f0*/  IADD3 R51, P3, R3, R51, RZ ;  /* 0x0000003303337210 */ /* 0x000fc60007f7e0ff */
[----:B------:R4:W-:Y:S01]  /*62400*/  STL [R1+0x170c], R46 ;  /* 0x00170c2e01007387 */ /* 0x0009e20000100800 */
[----:B------:R-:W-:-:S03]  /*62410*/  IMAD.X R61, R2, 0x1, R61, P4 ;  /* 0x00000001023d7824 */ /* 0x000fc600020e063d */
[----:B------:R4:W-:Y:S04]  /*62420*/  STL [R1+0x16e0], R47 ;  /* 0x0016e02f01007387 */ /* 0x0009e80000100800 */
[----:B------:R4:W-:Y:S01]  /*62430*/  STL [R1+0x1704], R50 ;  /* 0x0017043201007387 */ /* 0x0009e20000100800 */
[----:B------:R-:W-:-:S03]  /*62440*/  IADD3 R60, P4, R3, R60, RZ ;  /* 0x0000003c033c7210 */ /* 0x000fc60007f9e0ff */
[----:B0-----:R-:W4:Y:S04]  /*62450*/  LDL.LU R55, [R1+0x16f4] ;  /* 0x0016f40001377983 */ /* 0x001f280000300800 */
[----:B------:R0:W-:Y:S04]  /*62460*/  STL [R1+0x16d8], R51 ;  /* 0x0016d83301007387 */ /* 0x0001e80000100800 */
[----:B-1----:R-:W4:Y:S04]  /*62470*/  LDL.LU R8, [R1+0x16c8] ;  /* 0x0016c80001087983 */ /* 0x002f280000300800 */
[----:B------:R1:W-:Y:S04]  /*62480*/  STL [R1+0x16fc], R61 ;  /* 0x0016fc3d01007387 */ /* 0x0003e80000100800 */
[----:B--2---:R-:W2:Y:S04]  /*62490*/  LDL.LU R9, [R1+0x16ec] ;  /* 0x0016ec0001097983 */ /* 0x004ea80000300800 */
[----:B------:R1:W-:Y:S04]  /*624a0*/  STL [R1+0x16d0], R60 ;  /* 0x0016d03c01007387 */ /* 0x0003e80000100800 */
        /* <DEDUP_REMOVED lines=28> */
[C---:B------:R-:W-:Y:S01]  /*62670*/  IMAD.X R55, R2.reuse, 0x1, R55, P5 ;  /* 0x0000000102377824 */ /* 0x040fe200028e0637 */
[C---:B------:R-:W-:Y:S01]  /*62680*/  IADD3 R8, P5, R3.reuse, R8, RZ ;  /* 0x0000000803087210 */ /* 0x040fe20007fbe0ff */
[C---:B--2---:R-:W-:Y:S01]  /*62690*/  IMAD.X R9, R2.reuse, 0x1, R9, P6 ;  /* 0x0000000102097824 */ /* 0x044fe200030e0609 */
[C---:B------:R-:W-:Y:S01]  /*626a0*/  IADD3 R56, P6, R3.reuse, R56, RZ ;  /* 0x0000003803387210 */ /* 0x040fe20007fde0ff */
[----:B---3--:R-:W-:Y:S01]  /*626b0*/  IMAD.X R57, R2, 0x1, R57, P1 ;  /* 0x0000000102397824 */ /* 0x008fe200008e0639 */
        /* <DEDUP_REMOVED lines=46> */
[----:B------:R4:W-:Y:S04]  /*629a0*/  STL [R1+0x1670], R44 ;  /* 0x0016702c01007387 */ /* 0x0009e80000100800 */
[----:B------:R4:W-:Y:S01]  /*629b0*/  STL [R1+0x1694], R45 ;  /* 0x0016942d01007387 */ /* 0x0009e20000100800 */
[----:B------:R-:W-:-:S03]  /*629c0*/  IMAD.X R51, R2, 0x1, R51, P1 ;  /* 0x0000000102337824 */ /* 0x000fc600008e0633 */
[----:B------:R4:W-:Y:S01]  /*629d0*/  STL [R1+0x1668], R46 ;  /* 0x0016682e01007387 */ /* 0x0009e20000100800 */
[----:B------:R-:W-:-:S03]  /*629e0*/  IADD3 R61, P1, R3, R61, RZ ;  /* 0x0000003d033d7210 */ /* 0x000fc60007f3e0ff */
[----:B------:R4:W-:Y:S04]  /*629f0*/  STL [R1+0x168c], R47 ;  /* 0x00168c2f01007387 */ /* 0x0009e80000100800 */
[----:B------:R4:W-:Y:S01]  /*62a00*/  STL [R1+0x1660], R50 ;  /* 0x0016603201007387 */ /* 0x0009e20000100800 */
[----:B------:R-:W-:-:S03]  /*62a10*/  IMAD.X R60, R2, 0x1, R60, P2 ;  /* 0x00000001023c7824 */ /* 0x000fc600010e063c */
[----:B0-----:R-:W4:Y:S04]  /*62a20*/  LDL.LU R55, [R1+0x1650] ;  /* 0x0016500001377983 */ /* 0x001f280000300800 */
[----:B------:R0:W-:Y:S04]  /*62a30*/  STL [R1+0x1684], R51 ;  /* 0x0016843301007387 */ /* 0x0001e80000100800 */
[----:B-1----:R-:W4:Y:S04]  /*62a40*/  LDL.LU R8, [R1+0x1674] ;  /* 0x0016740001087983 */ /* 0x002f280000300800 */
[----:B------:R1:W-:Y:S04]  /*62a50*/  STL [R1+0x1658], R61 ;  /* 0x0016583d01007387 */ /* 0x0003e80000100800 */
[----:B--2---:R-:W2:Y:S04]  /*62a60*/  LDL.LU R9, [R1+0x1648] ;  /* 0x0016480001097983 */ /* 0x004ea80000300800 */
[----:B------:R1:W-:Y:S04]  /*62a70*/  STL [R1+0x167c], R60 ;  /* 0x00167c3c01007387 */ /* 0x0003e80000100800 */
[----:B---3--:R-:W3:Y:S04]  /*62a80*/  LDL.LU R56, [R1+0x166c] ;  /* 0x00166c0001387983 */ /* 0x008ee80000300800 */
        /* <DEDUP_REMOVED lines=27> */
[C---:B------:R-:W-:Y:S01]  /*62c40*/  IADD3 R55, P2, R3.reuse, R55, RZ ;  /* 0x0000003703377210 */ /* 0x040fe20007f5e0ff */
[C---:B------:R-:W-:Y:S01]  /*62c50*/  IMAD.X R8, R2.reuse, 0x1, R8, P3 ;  /* 0x0000000102087824 */ /* 0x040fe200018e0608 */
[C---:B--2---:R-:W-:Y:S01]  /*62c60*/  IADD3 R9, P3, R3.reuse, R9, RZ ;  /* 0x0000000903097210 */ /* 0x044fe20007f7e0ff */
[C---:B---3--:R-:W-:Y:S01]  /*62c70*/  IMAD.X R56, R2.reuse, 0x1, R56, P4 ;  /* 0x0000000102387824 */ /* 0x048fe200020e0638 */
[----:B------:R-:W-:Y:S01]  /*62c80*/  IADD3 R57, P4, R3, R57, RZ ;  /* 0x0000003903397210 */ /* 0x000fe20007f9e0ff */
[----:B------:R0:W-:Y:S01]  /*62c90*/  STL [R1+0x1650], R55 ;  /* 0x0016503701007387 */ /* 0x0001e20000100800 */
[----:B----4-:R-:W-:-:S03]  /*62ca0*/  IMAD.X R58, R2, 0x1, R58, P5 ;  /* 0x00000001023a7824 */ /* 0x010fc600028e063a */
        /* <DEDUP_REMOVED lines=58> */
[----:B---3--:R-:W3:Y:S04]  /*63050*/  LDL.LU R56, [R1+0x15c8] ;  /* 0x0015c80001387983 */ /* 0x008ee80000300800 */
        /* <DEDUP_REMOVED lines=30> */
[C---:B---3--:R-:W-:Y:S01]  /*63240*/  IADD3 R56, P1, R3.reuse, R56, RZ ;  /* 0x0000003803387210 */ /* 0x048fe20007f3e0ff */
[----:B----4-:R-:W-:Y:S01]  /*63250*/  IMAD.X R57, R2, 0x1, R57, P2 ;  /* 0x0000000102397824 */ /* 0x010fe200010e0639 */
        /* <DEDUP_REMOVED lines=92> */
[----:B----4-:R-:W-:Y:S01]  /*63820*/  IADD3 R57, P5, R3, R57, RZ ;  /* 0x0000003903397210 */ /* 0x010fe20007fbe0ff */
        /* <DEDUP_REMOVED lines=35> */
[C---:B------:R-:W-:Y:S01]  /*63a60*/  IADD3 R35, P2, R3.reuse, R35, RZ ;  /* 0x0000002303237210 */ /* 0x040fe20007f5e0ff */
[----:B------:R-:W-:Y:S02]  /*63a70*/  IMAD.X R44, R2, 0x1, R44, P3 ;  /* 0x00000001022c7824 */ /* 0x000fe400018e062c */
[----:B------:R2:W-:Y:S01]  /*63a80*/  STL [R1+0x1510], R41 ;  /* 0x0015102901007387 */ /* 0x0005e20000100800 */
[----:B------:R-:W-:-:S03]  /*63a90*/  IADD3 R45, P3, R3, R45, RZ ;  /* 0x0000002d032d7210 */ /* 0x000fc60007f7e0ff */
[----:B------:R2:W-:Y:S04]  /*63aa0*/  STL [R1+0x1534], R42 ;  /* 0x0015342a01007387 */ /* 0x0005e80000100800 */
[----:B------:R2:W-:Y:S01]  /*63ab0*/  STL [R1+0x1508], R43 ;  /* 0x0015082b01007387 */ /* 0x0005e20000100800 */
[----:B------:R-:W-:-:S03]  /*63ac0*/  IMAD.X R46, R2, 0x1, R46, P4 ;  /* 0x00000001022e7824 */ /* 0x000fc600020e062e */
        /* <DEDUP_REMOVED lines=10> */
[----:B------:R2:W-:Y:S04]  /*63b70*/  STL [R1+0x1514], R47 ;  /* 0x0015142f01007387 */ /* 0x0005e80000100800 */
[----:B------:R2:W-:Y:S04]  /*63b80*/  STL [R1+0x150c], R50 ;  /* 0x00150c3201007387 */ /* 0x0005e80000100800 */
[----:B------:R2:W-:Y:S04]  /*63b90*/  STL [R1+0x14f4], R60 ;  /* 0x0014f43c01007387 */ /* 0x0005e80000100800 */
[----:B------:R2:W-:Y:S04]  /*63ba0*/  STL [R1+0x1504], R51 ;  /* 0x0015043301007387 */ /* 0x0005e80000100800 */
[----:B------:R2:W-:Y:S01]  /*63bb0*/  STL [R1+0x14fc], R61 ;  /* 0x0014fc3d01007387 */ /* 0x0005e20000100800 */
[----:B------:R-:W-:Y:S05]  /*63bc0*/  @P0 BRA `(.L_x_1) ;  /* 0xfffffb1800040947 */ /* 0x000fea000383ffff */
.L_x_0:
[----:B--2---:R-:W2:Y:S01]  /*63bd0*/  LDL.LU R41, [R1+0x330] ;  /* 0x0003300001297983 */ /* 0x004ea20000300800 */
[----:B------:R-:W-:Y:S01]  /*63be0*/  ULDC.64 UR6, c[0x0][0x228] ;  /* 0x00008a0000067ab9 */ /* 0x000fe20000000a00 */
[----:B------:R-:W-:Y:S01]  /*63bf0*/  ULDC.64 UR18, c[0x0][0x228] ;  /* 0x00008a0000127ab9 */ /* 0x000fe20000000a00 */
[----:B------:R-:W0:Y:S01]  /*63c00*/  S2UR UR5, SR_CgaCtaId ;  /* 0x00000000000579c3 */ /* 0x000e220000008800 */
[----:B------:R-:W2:Y:S01]  /*63c10*/  LDL.LU R40, [R1+0x334] ;  /* 0x0003340001287983 */ /* 0x000ea20000300800 */
[----:B------:R-:W-:Y:S01]  /*63c20*/  UMOV UR4, 0x400 ;  /* 0x0000040000047882 */ /* 0x000fe20000000000 */
[----:B------:R-:W-:Y:S01]  /*63c30*/  ULDC.64 UR24, c[0x0][0x228] ;  /* 0x00008a0000187ab9 */ /* 0x000fe20000000a00 */
[----:B------:R-:W-:Y:S01]  /*63c40*/  ULDC.64 UR14, c[0x0][0x228] ;  /* 0x00008a00000e7ab9 */ /* 0x000fe20000000a00 */
[----:B------:R-:W3:Y:S01]  /*63c50*/  LDL.LU R39, [R1+0x338] ;  /* 0x0003380001277983 */ /* 0x000ee20000300800 */
[----:B------:R-:W-:Y:S01]  /*63c60*/  ULDC.64 UR26, c[0x0][0x228] ;  /* 0x00008a00001a7ab9 */ /* 0x000fe20000000a00 */
[----:B------:R-:W-:Y:S01]  /*63c70*/  ULDC.64 UR20, c[0x0][0x228] ;  /* 0x00008a0000147ab9 */ /* 0x000fe20000000a00 */
[----:B------:R-:W-:Y:S01]  /*63c80*/  ULDC.64 UR22, c[0x0][0x228] ;  /* 0x00008a0000167ab9 */ /* 0x000fe20000000a00 */
[----:B------:R-:W3:Y:S01]  /*63c90*/  LDL.LU R38, [R1+0x33c] ;  /* 0x00033c0001267983 */ /* 0x000ee20000300800 */
[----:B------:R-:W-:Y:S01]  /*63ca0*/  ULDC.64 UR28, c[0x0][0x228] ;  /* 0x00008a00001c7ab9 */ /* 0x000fe20000000a00 */
[----:B------:R-:W-:Y:S01]  /*63cb0*/  ULDC.64 UR30, c[0x0][0x228] ;  /* 0x00008a00001e7ab9 */ /* 0x000fe20000000a00 */
[----:B------:R-:W-:Y:S01]  /*63cc0*/  ULDC.64 UR12, c[0x0][0x228] ;  /* 0x00008a00000c7ab9 */ /* 0x000fe20000000a00 */
[----:B------:R-:W4:Y:S01]  /*63cd0*/  LDL.LU R37, [R1+0x340] ;  /* 0x0003400001257983 */ /* 0x000f220000300800 */
[----:B------:R-:W-:Y:S01]  /*63ce0*/  ULDC.64 UR10, c[0x0][0x228] ;  /* 0x00008a00000a7ab9 */ /* 0x000fe20000000a00 */
[----:B------:R-:W-:Y:S01]  /*63cf0*/  ULDC.64 UR8, c[0x0][0x228] ;  /* 0x00008a0000087ab9 */ /* 0x000fe20000000a00 */
[----:B------:R-:W-:Y:S01]  /*63d00*/  ULDC.64 UR16, c[0x0][0x228] ;  /* 0x00008a0000107ab9 */ /* 0x000fe20000000a00 */
        /* <DEDUP_REMOVED lines=35> */
[----:B--2---:R-:W-:-:S05]  /*63f40*/  F2FP.SATFINITE.E4M3.F32.PACK_AB_MERGE_C R49, R40, R41, RZ ;  /* 0x000000292831723e */ /* 0x004fca00048070ff */
[----:B------:R-:W-:Y:S01]  /*63f50*/  STL [R1+0x28b0], R49 ;  /* 0x0028b03101007387 */ /* 0x000fe20000100800 */
[----:B---3--:R-:W-:-:S05]  /*63f60*/  F2FP.SATFINITE.E4M3.F32.PACK_AB_MERGE_C R42, R38, R39, RZ ;  /* 0x00000027262a723e */ /* 0x008fca00048070ff */
[----:B------:R-:W-:Y:S01]  /*63f70*/  STL [R1+0x28b4], R42 ;  /* 0x0028b42a01007387 */ /* 0x000fe20000100800 */
[----:B----4-:R-:W-:-:S05]  /*63f80*/  F2FP.SATFINITE.E4M3.F32.PACK_AB_MERGE_C R58, R36, R37, RZ ;  /* 0x00000025243a723e */ /* 0x010fca00048070ff */
[----:B------:R-:W-:Y:S01]  /*63f90*/  STL [R1+0x28b8], R58 ;  /* 0x0028b83a01007387 */ /* 0x000fe20000100800 */
[----:B------:R-:W-:-:S05]  /*63fa0*/  F2FP.SATFINITE.E4M3.F32.PACK_AB_MERGE_C R50, R34, R35, RZ ;  /* 0x000000232232723e */ /* 0x000fca00048070ff */
[----:B------:R-:W-:Y:S01]  /*63fb0*/  STL [R1+0x28bc], R50 ;  /* 0x0028bc3201007387 */ /* 0x000fe20000100800 */
[----:B------:R-:W-:-:S05]  /*63fc0*/  F2FP.SATFINITE.E4M3.F32.PACK_AB_MERGE_C R32, R32, R33, RZ ;  /* 0x000000212020723e */ /* 0x000fca00048070ff */
[----:B------:R-:W-:Y:S01]  /*63fd0*/  STL [R1+0x68], R32 ;  /* 0x0000682001007387 */ /* 0x000fe20000100800 */
[----:B------:R-:W-:-:S05]  /*63fe0*/  F2FP.SATFINITE.E4M3.F32.PACK_AB_MERGE_C R30, R30, R31, RZ ;  /* 0x0000001f1e1e723e */ /* 0x000fca00048070ff */
[----:B------:R-:W-:Y:S01]  /*63ff0*/  STL [R1+0x64], R30 ;  /* 0x0000641e01007387 */ /* 0x000fe20000100800 */
[----:B-----5:R-:W-:-:S05]  /*64000*/  F2FP.SATFINITE.E4M3.F32.PACK_AB_MERGE_C R0, R28, R29, RZ ;  /* 0x0000001d1c00723e */ /* 0x020fca00048070ff */
[----:B------:R1:W-:Y:S01]  /*64010*/  STL [R1+0x7c], R0 ;  /* 0x00007c0001007387 */ /* 0x0003e20000100800 */
[----:B------:R-:W-:-:S05]  /*64020*/  F2FP.SATFINITE.E4M3.F32.PACK_AB_MERGE_C R26, R26, R27, RZ ;  /* 0x0000001b1a1a723e */ /* 0x000fca00048070ff */
[----:B------:R-:W-:Y:S01]  /*64030*/  STL [R1+0x74], R26 ;  /* 0x0000741a01007387 */ /* 0x000fe20000100800 */
[----:B------:R-:W-:-:S05]  /*64040*/  F2FP.SATFINITE.E4M3.F32.PACK_AB_MERGE_C R24, R24, R25, RZ ;  /* 0x000000191818723e */ /* 0x000fca00048070ff */
[----:B------:R-:W-:Y:S01]  /*64050*/  STL [R1+0x90], R24 ;  /* 0x0000901801007387 */ /* 0x000fe20000100800 */
[----:B-1----:R-:W-:-:S05]  /*64060*/  F2FP.SATFINITE.E4M3.F32.PACK_AB_MERGE_C R0, R22, R23, RZ ;  /* 0x000000171600723e */ /* 0x002fca00048070ff */
        /* <DEDUP_REMOVED lines=8> */
[----:B------:R2:W-:Y:S01]  /*640f0*/  STL [R1+0xb4], R14 ;  /* 0x0000b40e01007387 */ /* 0x0005e20000100800 */
[----:B------:R-:W-:-:S05]  /*64100*/  F2FP.SATFINITE.E4M3.F32.PACK_AB_MERGE_C R12, R12, R13, RZ ;  /* 0x0000000d0c0c723e */ /* 0x000fca00048070ff */
[----:B------:R3:W-:Y:S01]  /*64110*/  STL [R1+0xc4], R12 ;  /* 0x0000c40c01007387 */ /* 0x0007e20000100800 */
[----:B-1----:R-:W-:Y:S02]  /*64120*/  F2FP.SATFINITE.E4M3.F32.PACK_AB_MERGE_C R0, R10, R11, RZ ;  /* 0x0000000b0a00723e */ /* 0x002fe400048070ff */
[----:B------:R-:W-:-:S05]  /*64130*/  F2FP.SATFINITE.E4M3.F32.PACK_AB_MERGE_C R37, R8, R9, RZ ;  /* 0x000000090825723e */ /* 0x000fca00048070ff */
[----:B------:R-:W-:Y:S01]  /*64140*/  STL [R1+0x28c0], R37 ;  /* 0x0028c02501007387 */ /* 0x000fe20000100800 */
[----:B------:R-:W-:-:S03]  /*64150*/  F2FP.SATFINITE.E4M3.F32.PACK_AB_MERGE_C R41, R6, R7, RZ ;  /* 0x000000070629723e */ /* 0x000fc600048070ff */
[----:B------:R-:W-:Y:S04]  /*64160*/  STL [R1+0xc0], R0 ;  /* 0x0000c00001007387 */ /* 0x000fe80000100800 */
[----:B------:R1:W-:Y:S01]  /*64170*/  STL [R1+0x28c4], R41 ;  /* 0x0028c42901007387 */ /* 0x0003e20000100800 */
[----:B------:R-:W-:-:S05]  /*64180*/  F2FP.SATFINITE.E4M3.F32.PACK_AB_MERGE_C R47, R4, R5, RZ ;  /* 0x00000005042f723e */ /* 0x000fca00048070ff */
[----:B------:R-:W-:Y:S01]  /*64190*/  STL [R1+0x28c8], R47 ;  /* 0x0028c82f01007387 */ /* 0x000fe20000100800 */
[----:B------:R-:W-:-:S03]  /*641a0*/  F2FP.SATFINITE.E4M3.F32.PACK_AB_MERGE_C R44, R2, R3, RZ ;  /* 0x00000003022c723e */ /* 0x000fc600048070ff */
[----:B------:R-:W1:Y:S04]  /*641b0*/  LDL.LU R54, [R1+0x6c0] ;  /* 0x0006c00001367983 */ /* 0x000e680000300800 */
[----:B------:R-:W1:Y:S04]  /*641c0*/  LDL.LU R53, [R1+0x6c4] ;  /* 0x0006c40001357983 */ /* 0x000e680000300800 */
        /* <DEDUP_REMOVED lines=32> */
[----:B------:R-:W2:Y:S04]  /*643d0*/  LDL.LU R13, [R1+0x5e8] ;  /* 0x0005e800010d7983 */ /* 0x000ea80000300800 */
[----:B---3--:R-:W3:Y:S04]  /*643e0*/  LDL.LU R12, [R1+0x5ec] ;  /* 0x0005ec00010c7983 */ /* 0x008ee80000300800 */
        /* <DEDUP_REMOVED lines=10> */
[----:B------:R-:W-:Y:S01]  /*64490*/  STL [R1+0x28cc], R44 ;  /* 0x0028cc2c01007387 */ /* 0x000fe20000100800 */
[----:B-1----:R-:W-:-:S05]  /*644a0*/  F2FP.SATFINITE.E4M3.F32.PACK_AB_MERGE_C R41, R53, R54, RZ ;  /* 0x000000363529723e */ /* 0x002fca00048070ff */
[----:B------:R1:W-:Y:S01]  /*644b0*/  STL [R1+0x40], R41 ;  /* 0x0000402901007387 */ /* 0x0003e20000100800 */
[----:B----4-:R-:W-:-:S05]  /*644c0*/  F2FP.SATFINITE.E4M3.F32.PACK_AB_MERGE_C R37, R51, R52, RZ ;  /* 0x000000343325723e */ /* 0x010fca00048070ff */
[----:B------:R4:W-:Y:S01]  /*644d0*/  STL [R1+0x38], R37 ;  /* 0x0000382501007387 */ /* 0x0009e20000100800 */
[----:B------:R-:W-:-:S05]  /*644e0*/  F2FP.SATFINITE.E4M3.F32.PACK_AB_MERGE_C R0, R46, R48, RZ ;  /* 0x000000302e00723e */ /* 0x000fca00048070ff */
[----:B------:R0:W-:Y:S01]  /*644f0*/  STL [R1+0x5c], R0 ;  /* 0x00005c0001007387 */ /* 0x0001e20000100800 */
[----:B-1----:R-:W-:-:S05]  /*64500*/  F2FP.SATFINITE.E4M3.F32.PACK_AB_MERGE_C R41, R43, R45, RZ ;  /* 0x0000002d2b29723e */ /* 0x002fca00048070ff */
[----:B------:R-:W-:Y:S01]  /*64510*/  STL [R1+0x58], R41 ;  /* 0x0000582901007387 */ /* 0x000fe20000100800 */
[----:B----4-:R-:W-:-:S05]  /*64520*/  F2FP.SATFINITE.E4M3.F32.PACK_AB_MERGE_C R37, R39, R40, RZ ;  /* 0x000000282725723e */ /* 0x010fca00048070ff */
[----:B------:R-:W-:Y:S01]  /*64530*/  STL [R1+0x70], R37 ;  /* 0x0000702501007387 */ /* 0x000fe20000100800 */
[----:B0-----:R-:W-:-:S05]  /*64540*/  F2FP.SATFINITE.E4M3.F32.PACK_AB_MERGE_C R0, R36, R38, RZ ;  /* 0x000000262400723e */ /* 0x001fca00048070ff */
[----:B------:R0:W-:Y:S01]  /*64550*/  STL [R1+0x6c], R0 ;  /* 0x00006c0001007387 */ /* 0x0001e20000100800 */
[----:B------:R-:W-:-:S05]  /*64560*/  F2FP.SATFINITE.E4M3.F32.PACK_AB_MERGE_C R34, R34, R35, RZ ;  /* 0x000000232222723e */ /* 0x000fca00048070ff */
[----:B------:R-:W-:Y:S01]  /*64570*/  STL [R1+0x84], R34 ;  /* 0x0000842201007387 */ /* 0x000fe20000100800 */
[----:B------:R-:W-:-:S05]  /*64580*/  F2FP.SATFINITE.E4M3.F32.PACK_AB_MERGE_C R32, R32, R33, RZ ;  /* 0x000000212020723e */ /* 0x000fca00048070ff */
[----:B------:R-:W-:Y:S01]  /*64590*/  STL [R1+0x80], R32 ;  /* 0x0000802001007387 */ /* 0x000fe20000100800 */
[----:B0-----:R-:W-:-:S05]  /*645a0*/  F2FP.SATFINITE.E4M3.F32.PACK_AB_MERGE_C R0, R30, R31, RZ ;  /* 0x0000001f1e00723e */ /* 0x001fca00048070ff */
[----:B------:R0:W-:Y:S01]  /*645b0*/  STL [R1+0x98], R0 ;  /* 0x0000980001007387 */ /* 0x0001e20000100800 */
[----:B------:R-:W-:-:S05]  /*645c0*/  F2FP.SATFINITE.E4M3.F32.PACK_AB_MERGE_C R28, R28, R29, RZ ;  /* 0x0000001d1c1c723e */ /* 0x000fca00048070ff */
[----:B------:R1:W-:Y:S01]  /*645d0*/  STL [R1+0x94], R28 ;  /* 0x0000941c01007387 */ /* 0x0003e20000100800 */
[----:B------:R-:W-:-:S05]  /*645e0*/  F2FP.SATFINITE.E4M3.F32.PACK_AB_MERGE_C R26, R26, R27, RZ ;  /* 0x0000001b1a1a723e */ /* 0x000fca00048070ff */
[----:B------:R-:W-:Y:S01]  /*645f0*/  STL [R1+0xac], R26 ;  /* 0x0000ac1a01007387 */ /* 0x000fe20000100800 */
[----:B0-----:R-:W-:Y:S02]  /*64600*/  F2FP.SATFINITE.E4M3.F32.PACK_AB_MERGE_C R0, R24, R25, RZ ;  /* 0x000000191800723e */ /* 0x001fe400048070ff */
[----:B-1----:R-:W-:-:S05]  /*64610*/  F2FP.SATFINITE.E4M3.F32.PACK_AB_MERGE_C R28, R22, R23, RZ ;  /* 0x00000017161c723e */ /* 0x002fca00048070ff */
[----:B------:R-:W-:Y:S01]  /*64620*/  STL [R1+0x28d0], R28 ;  /* 0x0028d01c01007387 */ /* 0x000fe20000100800 */
[----:B------:R-:W-:-:S03]  /*64630*/  F2FP.SATFINITE.E4M3.F32.PACK_AB_MERGE_C R27, R20, R21, RZ ;  /* 0x00000015141b723e */ /* 0x000fc600048070ff */
[----:B------:R0:W-:Y:S04]  /*64640*/  STL [R1+0xa4], R0 ;  /* 0x0000a40001007387 */ /* 0x0001e80000100800 */
[----:B------:R-:W-:Y:S01]  /*64650*/  STL [R1+0x28d4], R27 ;  /* 0x0028d41b01007387 */ /* 0x000fe20000100800 */
[----:B------:R-:W-:-:S05]  /*64660*/  F2FP.SATFINITE.E4M3.F32.PACK_AB_MERGE_C R30, R18, R19, RZ ;  /* 0x00000013121e723e */ /* 0x000fca00048070ff */
[----:B------:R-:W-:Y:S01]  /*64670*/  STL [R1+0x28d8], R30 ;  /* 0x0028d81e01007387 */ /* 0x000fe20000100800 */
[----:B------:R-:W-:-:S05]  /*64680*/  F2FP.SATFINITE.E4M3.F32.PACK_AB_MERGE_C R29, R16, R17, RZ ;  /* 0x00000011101d723e */ /* 0x000fca00048070ff */
[----:B------:R-:W-:Y:S01]  /*64690*/  STL [R1+0x28dc], R29 ;  /* 0x0028dc1d01007387 */ /* 0x000fe20000100800 */
[----:B--2---:R-:W-:-:S05]  /*646a0*/  F2FP.SATFINITE.E4M3.F32.PACK_AB_MERGE_C R34, R14, R15, RZ ;  /* 0x0000000f0e22723e */ /* 0x004fca00048070ff */
[----:B------:R-:W-:Y:S01]  /*646b0*/  STL [R1+0x28e0], R34 ;  /* 0x0028e02201007387 */ /* 0x000fe20000100800 */
[----:B---3--:R-:W-:-:S05]  /*646c0*/  F2FP.SATFINITE.E4M3.F32.PACK_AB_MERGE_C R32, R12, R13, RZ ;  /* 0x0000000d0c20723e */ /* 0x008fca00048070ff */
[----:B------:R-:W-:Y:S01]  /*646d0*/  STL [R1+0x28e4], R32 ;  /* 0x0028e42001007387 */ /* 0x000fe20000100800 */
[----:B------:R-:W-:-:S05]  /*646e0*/  F2FP.SATFINITE.E4M3.F32.PACK_AB_MERGE_C R36, R10, R11, RZ ;  /* 0x0000000b0a24723e */ /* 0x000fca00048070ff */
[----:B------:R-:W-:Y:S01]  /*646f0*/  STL [R1+0x28e8], R36 ;  /* 0x0028e82401007387 */ /* 0x000fe20000100800 */
[----:B------:R-:W-:-:S05]  /*64700*/  F2FP.SATFINITE.E4M3.F32.PACK_AB_MERGE_C R39, R8, R9, RZ ;  /* 0x000000090827723e */ /* 0x000fca00048070ff */
[----:B------:R-:W-:Y:S01]  /*64710*/  STL [R1+0x28ec], R39 ;  /* 0x0028ec2701007387 */ /* 0x000fe20000100800 */
[----:B------:R-:W-:-:S05]  /*64720*/  F2FP.SATFINITE.E4M3.F32.PACK_AB_MERGE_C R6, R6, R7, RZ ;  /* 0x000000070606723e */ /* 0x000fca00048070ff */
[----:B------:R1:W-:Y:S01]  /*64730*/  STL [R1+0x14], R6 ;  /* 0x0000140601007387 */ /* 0x0003e20000100800 */
[----:B------:R-:W-:-:S03]  /*64740*/  F2FP.SATFINITE.E4M3.F32.PACK_AB_MERGE_C R4, R4, R5, RZ ;  /* 0x000000050404723e */ /* 0x000fc600048070ff */
[----:B------:R-:W2:Y:S04]  /*64750*/  LDL.LU R59, [R1+0x808] ;  /* 0x00080800013b7983 */ /* 0x000ea80000300800 */
[----:B------:R3:W-:Y:S01]  /*64760*/  STL [R1+0x10], R4 ;  /* 0x0000100401007387 */ /* 0x0007e20000100800 */
[----:B0-----:R-:W-:-:S03]  /*64770*/  F2FP.SATFINITE.E4M3.F32.PACK_AB_MERGE_C R0, R2, R3, RZ ;  /* 0x000000030200723e */ /* 0x001fc600048070ff */
[----:B------:R-:W2:Y:S04]  /*64780*/  LDL.LU R57, [R1+0x80c] ;  /* 0x00080c0001397983 */ /* 0x000ea80000300800 */
[----:B------:R0:W-:Y:S04]  /*64790*/  STL [R1+0x2c], R0 ;  /* 0x00002c0001007387 */ /* 0x0001e80000100800 */
[----:B------:R-:W0:Y:S04]  /*647a0*/  LDL.LU R56, [R1+0x750] ;  /* 0x0007500001387983 */ /* 0x000e280000300800 */
[----:B------:R-:W0:Y:S04]  /*647b0*/  LDL.LU R55, [R1+0x754] ;  /* 0x0007540001377983 */ /* 0x000e280000300800 */
        /* <DEDUP_REMOVED lines=35> */
[----:B---3--:R-:W3:Y:S04]  /*649f0*/  LDL.LU R4, [R1+0x574] ;  /* 0x0005740001047983 */ /* 0x008ee80000300800 */
[----:B------:R-:W3:Y:S04]  /*64a00*/  LDL.LU R3, [R1+0x578] ;  /* 0x0005780001037983 */ /* 0x000ee80000300800 */
[----:B------:R-:W3:Y:S01]  /*64a10*/  LDL.LU R2, [R1+0x57c] ;  /* 0x00057c0001027983 */ /* 0x000ee20000300800 */
[----:B--2---:R-:W-:-:S05]  /*64a20*/  F2FP.SATFINITE.E4M3.F32.PACK_AB_MERGE_C R27, R57, R59, RZ ;  /* 0x0000003b391b723e */ /* 0x004fca00048070ff */
[----:B------:R1:W-:Y:S01]  /*64a30*/  STL [R1+0x28], R27 ;  /* 0x0000281b01007387 */ /* 0x0003e20000100800 */
[----:B0-----:R-:W-:-:S05]  /*64a40*/  F2FP.SATFINITE.E4M3.F32.PACK_AB_MERGE_C R0, R55, R56, RZ ;  /* 0x000000383700723e */ /* 0x001fca00048070ff */
[----:B------:R0:W-:Y:S01]  /*64a50*/  STL [R1+0x44], R0 ;  /* 0x0000440001007387 */ /* 0x0001e20000100800 */
[----:B----4-:R-:W-:Y:S02]  /*64a60*/  F2FP.SATFINITE.E4M3.F32.PACK_AB_MERGE_C R28, R53, R54, RZ ;  /* 0x00000036351c723e */ /* 0x010fe400048070ff */
[----:B-1----:R-:W-:-:S03]  /*64a70*/  F2FP.SATFINITE.E4M3.F32.PACK_AB_MERGE_C R27, R51, R52, RZ ;  /* 0x00000034331b723e */ /* 0x002fc600048070ff */
[----:B------:R-:W-:Y:S04]  /*64a80*/  STL [R1+0x34], R28 ;  /* 0x0000341c01007387 */ /* 0x000fe80000100800 */
[----:B------:R-:W-:Y:S01]  /*64a90*/  STL [R1+0x54], R27 ;  /* 0x0000541b01007387 */ /* 0x000fe20000100800 */
[----:B0-----:R-:W-:Y:S02]  /*64aa0*/  F2FP.SATFINITE.E4M3.F32.PACK_AB_MERGE_C R0, R46, R48, RZ ;  /* 0x000000302e00723e */ /* 0x001fe400048070ff */
[----:B------:R-:W-:-:S05]  /*64ab0*/  F2FP.SATFINITE.E4M3.F32.PACK_AB_MERGE_C R35, R35, R45, RZ ;  /* 0x0000002d2323723e */ /* 0x000fca00048070ff */
[----:B------:R-:W-:Y:S01]  /*64ac0*/  STL [R1+0x28f0], R35 ;  /* 0x0028f02301007387 */ /* 0x000fe20000100800 */
[----:B------:R-:W-:-:S03]  /*64ad0*/  F2FP.SATFINITE.E4M3.F32.PACK_AB_MERGE_C R20, R20, R43, RZ ;  /* 0x0000002b1414723e */ /* 0x000fc600048070ff */
[----:B------:R0:W-:Y:S01]  /*64ae0*/  STL [R1+0x50], R0 ;  /* 0x0000500001007387 */ /* 0x0001e20000100800 */
[----:B------:R-:W-:-:S03]  /*64af0*/  F2FP.SATFINITE.E4M3.F32.PACK_AB_MERGE_C R24, R24, R40, RZ ;  /* 0x000000281818723e */ /* 0x000fc600048070ff */
[----:B------:R-:W-:Y:S01]  /*64b00*/  STL [R1+0x28f4], R20 ;  /* 0x0028f41401007387 */ /* 0x000fe20000100800 */
        /* <DEDUP_REMOVED lines=18> */
[----:B0-----:R-:W-:-:S03]  /*64c30*/  F2FP.SATFINITE.E4M3.F32.PACK_AB_MERGE_C R0, R8, R9, RZ ;  /* 0x000000090800723e */ /* 0x001fc600048070ff */
[----:B------:R-:W-:Y:S04]  /*64c40*/  STL [R1+0x8], R10 ;  /* 0x0000080a01007387 */ /* 0x000fe80000100800 */
[----:B------:R0:W-:Y:S01]  /*64c50*/  STL [R1+0x1c], R0 ;  /* 0x00001c0001007387 */ /* 0x0001e20000100800 */
[----:B------:R-:W-:-:S05]  /*64c60*/  F2FP.SATFINITE.E4M3.F32.PACK_AB_MERGE_C R6, R6, R7, RZ ;  /* 0x000000070606723e */ /* 0x000fca00048070ff */
[----:B------:R1:W-:Y:S01]  /*64c70*/  STL [R1+0x18], R6 ;  /* 0x0000180601007387 */ /* 0x0003e20000100800 */
[----:B---3--:R-:W-:-:S03]  /*64c80*/  F2FP.SATFINITE.E4M3.F32.PACK_AB_MERGE_C R4, R4, R5, RZ ;  /* 0x000000050404723e */ /* 0x008fc600048070ff */
[----:B------:R-:W2:Y:S04]  /*64c90*/  LDL.LU R55, [R1+0x560] ;  /* 0x0005600001377983 */ /* 0x000ea80000300800 */
[----:B------:R3:W-:Y:S01]  /*64ca0*/  STL [R1+0x24], R4 ;  /* 0x0000240401007387 */ /* 0x0007e20000100800 */
[----:B0-----:R-:W-:-:S03]  /*64cb0*/  F2FP.SATFINITE.E4M3.F32.PACK_AB_MERGE_C R0, R2, R3, RZ ;  /* 0x000000030200723e */ /* 0x001fc600048070ff */
[----:B------:R-:W2:Y:S04]  /*64cc0*/  LDL.LU R19, [R1+0x564] ;  /* 0x0005640001137983 */ /* 0x000ea80000300800 */
        /* <DEDUP_REMOVED lines=32> */
[----:B------:R-:W-:Y:S01]  /*64ed0*/  STL [R1+0x2918], R19 ;  /* 0x0029181301007387 */ /* 0x000fe20000100800 */
[----:B----4-:R-:W-:Y:S02]  /*64ee0*/  F2FP.SATFINITE.E4M3.F32.PACK_AB_MERGE_C R18, R18, R54, RZ ;  /* 0x000000361212723e */ /* 0x010fe400048070ff */
        /* <DEDUP_REMOVED lines=24> */
[----:B---3--:R-:W-:-:S03]  /*65070*/  F2FP.SATFINITE.E4M3.F32.PACK_AB_MERGE_C R57, R4, R5, RZ ;  /* 0x000000050439723e */ /* 0x008fc600048070ff */
[----:B------:R-:W-:Y:S04]  /*65080*/  STL [R1+0x294c], R54 ;  /* 0x00294c3601007387 */ /* 0x000fe80000100800 */
[----:B------:R-:W-:Y:S04]  /*65090*/  STL [R1+0x28a8], R57 ;  /* 0x0028a83901007387 */ /* 0x000fe80000100800 */
[----:B------:R-:W2:Y:S04]  /*650a0*/  LDL.LU R35, [R1+0x490] ;  /* 0x0004900001237983 */ /* 0x000ea80000300800 */
[----:B------:R-:W2:Y:S04]  /*650b0*/  LDL.LU R16, [R1+0x494] ;  /* 0x0004940001107983 */ /* 0x000ea80000300800 */
        /* <DEDUP_REMOVED lines=21> */
[----:B------:R-:W-:-:S03]  /*65210*/  F2FP.SATFINITE.E4M3.F32.PACK_AB_MERGE_C R45, R2, R3, RZ ;  /* 0x00000003022d723e */ /* 0x000fc600048070ff */
        /* <DEDUP_REMOVED lines=13> */
[----:B------:R-:W-:Y:S01]  /*652f0*/  STL [R1+0x28ac], R45 ;  /* 0x0028ac2d01007387 */ /* 0x000fe20000100800 */
[----:B--2---:R-:W-:-:S02]  /*65300*/  F2FP.SATFINITE.E4M3.F32.PACK_AB_MERGE_C R16, R16, R35, RZ ;  /* 0x000000231010723e */ /* 0x004fc400048070ff */
[----:B---3--:R-:W-:-:S03]  /*65310*/  F2FP.SATFINITE.E4M3.F32.PACK_AB_MERGE_C R15, R15, R39, RZ ;  /* 0x000000270f0f723e */ /* 0x008fc600048070ff */
[----:B------:R-:W-:Y:S01]  /*65320*/  STL [R1+0x2950], R16 ;  /* 0x0029501001007387 */ /* 0x000fe20000100800 */
[----:B----4-:R-:W-:-:S03]  /*65330*/  F2FP.SATFINITE.E4M3.F32.PACK_AB_MERGE_C R14, R14, R36, RZ ;  /* 0x000000240e0e723e */ /* 0x010fc600048070ff */
        /* <DEDUP_REMOVED lines=20> */
[----:B------:R-:W-:Y:S04]  /*65480*/  STL [R1+0x297c], R5 ;  /* 0x00297c0501007387 */ /* 0x000fe80000100800 */
[----:B------:R-:W-:Y:S01]  /*65490*/  STL [R1+0x2980], R4 ;  /* 0x0029800401007387 */ /* 0x000fe20000100800 */
[----:B------:R-:W-:-:S05]  /*654a0*/  F2FP.SATFINITE.E4M3.F32.PACK_AB_MERGE_C R2, R2, R58, RZ ;  /* 0x0000003a0202723e */ /* 0x000fca00048070ff */
[----:B------:R0:W-:Y:S01]  /*654b0*/  STL [R1+0x2898], R2 ;  /* 0x0028980201007387 */ /* 0x0001e20000100800 */
[----:B------:R-:W-:-:S05]  /*654c0*/  F2FP.SATFINITE.E4M3.F32.PACK_AB_MERGE_C R0, R0, R42, RZ ;  /* 0x0000002a0000723e */ /* 0x000fca00048070ff */
[----:B------:R1:W-:Y:S01]  /*654d0*/  STL [R1+0x289c], R0 ;  /* 0x00289c0001007387 */ /* 0x0003e20000100800 */
[----:B0-----:R-:W-:-:S03]  /*654e0*/  F2FP.SATFINITE.E4M3.F32.PACK_AB_MERGE_C R2, R59, R49, RZ ;  /* 0x000000313b02723e */ /* 0x001fc600048070ff */
[----:B------:R-:W2:Y:S04]  /*654f0*/  LDL.LU R4, [R1+0x430] ;  /* 0x0004300001047983 */ /* 0x000ea80000300800 */
[----:B------:R-:W-:Y:S01]  /*65500*/  STL [R1+0xdc], R2 ;  /* 0x0000dc0201007387 */ /* 0x000fe20000100800 */
[----:B-1----:R-:W-:-:S03]  /*65510*/  F2FP.SATFINITE.E4M3.F32.PACK_AB_MERGE_C R0, R25, R26, RZ ;  /* 0x0000001a1900723e */ /* 0x002fc600048070ff */
[----:B------:R-:W2:Y:S04]  /*65520*/  LDL.LU R5, [R1+0x434] ;  /* 0x0004340001057983 */ /* 0x000ea80000300800 */
[----:B------:R0:W-:Y:S04]  /*65530*/  STL [R1+0xd8], R0 ;  /* 0x0000d80001007387 */ /* 0x0001e80000100800 */
        /* <DEDUP_REMOVED lines=59> */
[----:B--2---:R-:W-:-:S03]  /*658f0*/  F2FP.SATFINITE.E4M3.F32.PACK_AB_MERGE_C R5, R5, R4, RZ ;  /* 0x000000040505723e */ /* 0x004fc600048070ff */
[----:B------:R-:W2:Y:S04]  /*65900*/  LDL.LU R4, [R1+0x2980] ;  /* 0x0029800001047983 */ /* 0x000ea80000300800 */
[----:B------:R0:W-:Y:S01]  /*65910*/  STL [R1+0x108], R5 ;  /* 0x0001080501007387 */ /* 0x0001e20000100800 */
[----:B---3--:R-:W-:-:S03]  /*65920*/  F2FP.SATFINITE.E4M3.F32.PACK_AB_MERGE_C R7, R7, R6, RZ ;  /* 0x000000060707723e */ /* 0x008fc600048070ff */
[----:B0-----:R-:W3:Y:S01]  /*65930*/  LDL.LU R5, [R1+0x297c] ;  /* 0x00297c0001057983 */ /* 0x001ee20000300800 */
[----:B----4-:R-:W-:-:S03]  /*65940*/  F2FP.SATFINITE.E4M3.F32.PACK_AB_MERGE_C R9, R9, R8, RZ ;  /* 0x000000080909723e */ /* 0x010fc600048070ff */
[----:B------:R-:W4:Y:S04]  /*65950*/  LDL.LU R6, [R1+0x2978] ;  /* 0x0029780001067983 */ /* 0x000f280000300800 */
[----:B------:R0:W-:Y:S01]  /*65960*/  STL [R1+0x100], R7 ;  /* 0x0001000701007387 */ /* 0x0001e20000100800 */
[----:B------:R-:W-:-:S03]  /*65970*/  F2FP.SATFINITE.E4M3.F32.PACK_AB_MERGE_C R11, R11, R10, RZ ;  /* 0x0000000a0b0b723e */ /* 0x000fc600048070ff */
[----:B0-----:R-:W2:Y:S01]  /*65980*/  LDL.LU R7, [R1+0x2974] ;  /* 0x0029740001077983 */ /* 0x001ea20000300800 */
[----:B------:R-:W-:-:S03]  /*65990*/  F2FP.SATFINITE.E4M3.F32.PACK_AB_MERGE_C R13, R13, R12, RZ ;  /* 0x0000000c0d0d723e */ /* 0x000fc600048070ff */
[----:B------:R-:W3:Y:S04]  /*659a0*/  LDL.LU R8, [R1+0x2970] ;  /* 0x0029700001087983 */ /* 0x000ee80000300800 */
[----:B------:R0:W-:Y:S01]  /*659b0*/  STL [R1+0x120], R9 ;  /* 0x0001200901007387 */ /* 0x0001e20000100800 */
[----:B------:R-:W-:-:S03]  /*659c0*/  F2FP.SATFINITE.E4M3.F32.PACK_AB_MERGE_C R15, R15, R14, RZ ;  /* 0x0000000e0f0f723e */ /* 0x000fc600048070ff */
[----:B0-----:R-:W4:Y:S04]  /*659d0*/  LDL.LU R9, [R1+0x296c] ;  /* 0x00296c0001097983 */ /* 0x001f280000300800 */
[----:B------:R-:W2:Y:S04]  /*659e0*/  LDL.LU R10, [R1+0x2968] ;  /* 0x00296800010a7983 */ /* 0x000ea80000300800 */
[----:B------:R0:W-:Y:S01]  /*659f0*/  STL [R1+0x118], R11 ;  /* 0x0001180b01007387 */ /* 0x0001e20000100800 */
[----:B------:R-:W-:Y:S02]  /*65a00*/  F2FP.SATFINITE.E4M3.F32.PACK_AB_MERGE_C R54, R54, R16, RZ ;  /* 0x000000103636723e */ /* 0x000fe400048070ff */
[----:B------:R-:W-:Y:S01]  /*65a10*/  F2FP.SATFINITE.E4M3.F32.PACK_AB_MERGE_C R52, R52, R55, RZ ;  /* 0x000000373434723e */ /* 0x000fe200048070ff */
[----:B0-----:R-:W3:Y:S04]  /*65a20*/  LDL.LU R11, [R1+0x2964] ;  /* 0x00296400010b7983 */ /* 0x001ee80000300800 */
[----:B------:R-:W4:Y:S04]  /*65a30*/  LDL.LU R12, [R1+0x2960] ;  /* 0x00296000010c7983 */ /* 0x000f280000300800 */
[----:B------:R0:W-:Y:S01]  /*65a40*/  STL [R1+0x150], R13 ;  /* 0x0001500d01007387 */ /* 0x0001e20000100800 */
[----:B------:R-:W-:-:S03]  /*65a50*/  F2FP.SATFINITE.E4M3.F32.PACK_AB_MERGE_C R23, R23, R53, RZ ;  /* 0x000000351717723e */ /* 0x000fc600048070ff */
[----:B0-----:R-:W2:Y:S04]  /*65a60*/  LDL.LU R13, [R1+0x295c] ;  /* 0x00295c00010d7983 */ /* 0x001ea80000300800 */
[----:B------:R-:W3:Y:S04]  /*65a70*/  LDL.LU R14, [R1+0x2958] ;  /* 0x00295800010e7983 */ /* 0x000ee80000300800 */
[----:B------:R0:W-:Y:S01]  /*65a80*/  STL [R1+0x14c], R15 ;  /* 0x00014c0f01007387 */ /* 0x0001e20000100800 */
[----:B------:R-:W-:-:S03]  /*65a90*/  F2FP.SATFINITE.E4M3.F32.PACK_AB_MERGE_C R22, R22, R31, RZ ;  /* 0x0000001f1616723e */ /* 0x000fc600048070ff */
[----:B0-----:R-:W4:Y:S04]  /*65aa0*/  LDL.LU R15, [R1+0x2954] ;  /* 0x00295400010f7983 */ /* 0x001f280000300800 */
[----:B------:R-:W2:Y:S04]  /*65ab0*/  LDL.LU R16, [R1+0x2950] ;  /* 0x0029500001107983 */ /* 0x000ea80000300800 */
[----:B------:R0:W-:Y:S01]  /*65ac0*/  STL [R1+0x184], R54 ;  /* 0x0001843601007387 */ /* 0x0001e20000100800 */
[----:B------:R-:W-:-:S03]  /*65ad0*/  F2FP.SATFINITE.E4M3.F32.PACK_AB_MERGE_C R21, R21, R40, RZ ;  /* 0x000000281515723e */ /* 0x000fc600048070ff */
[----:B0-----:R-:W3:Y:S04]  /*65ae0*/  LDL.LU R54, [R1+0x294c] ;  /* 0x00294c0001367983 */ /* 0x001ee80000300800 */
[----:B------:R-:W3:Y:S04]  /*65af0*/  LDL.LU R55, [R1+0x2948] ;  /* 0x0029480001377983 */ /* 0x000ee80000300800 */
        /* <DEDUP_REMOVED lines=30> */
[----:B0-----:R-:W3:Y:S04]  /*65ce0*/  LDL R0, [R1+0xb54] ;  /* 0x000b540001007983 */ /* 0x001ee80000100800 */
        /* <DEDUP_REMOVED lines=33> */
[----:B------:R0:W-:Y:S04]  /*65f00*/  STL [R1+0x124], R47 ;  /* 0x0001242f01007387 */ /* 0x0001e80000100800 */
        /* <DEDUP_REMOVED lines=9> */
[----:B0-----:R-:W3:Y:S01]  /*65fa0*/  LDL.LU R49, [R1+0x28b0] ;  /* 0x0028b00001317983 */ /* 0x001ee20000300800 */
[----:B------:R-:W-:-:S02]  /*65fb0*/  F2FP.SATFINITE.E4M3.F32.PACK_AB_MERGE_C R2, R45, R2, RZ ;  /* 0x000000022d02723e */ /* 0x000fc400048070ff */
[----:B------:R-:W-:-:S03]  /*65fc0*/  F2FP.SATFINITE.E4M3.F32.PACK_AB_MERGE_C R45, R59, R57, RZ ;  /* 0x000000393b2d723e */ /* 0x000fc600048070ff */
[----:B------:R0:W-:Y:S04]  /*65fd0*/  STL [R1+0x188], R2 ;  /* 0x0001880201007387 */ /* 0x0001e80000100800 */
[----:B------:R-:W-:Y:S01]  /*65fe0*/  STL [R1+0x1b4], R45 ;  /* 0x0001b42d01007387 */ /* 0x000fe20000100800 */
[----:B0-----:R-:W-:-:S05]  /*65ff0*/  F2FP.SATFINITE.E4M3.F32.PACK_AB_MERGE_C R2, R25, R26, RZ ;  /* 0x0000001a1902723e */ /* 0x001fca00048070ff */
[----:B------:R0:W-:Y:S01]  /*66000*/  STL [R1+0x1b0], R2 ;  /* 0x0001b00201007387 */ /* 0x0001e20000100800 */
[----:B----4-:R-:W-:Y:S02]  /*66010*/  LOP3.LUT R57, R18, 0xffff, RZ, 0xc0, !PT ;  /* 0x0000ffff12397812 */ /* 0x010fe400078ec0ff */
[----:B--2---:R-:W-:-:S04]  /*66020*/  LOP3.LUT R19, R19, 0xffff, RZ, 0xc0, !PT ;  /* 0x0000ffff13137812 */ /* 0x004fc800078ec0ff */
[----:B------:R-:W-:Y:S01]  /*66030*/  PRMT R18, R19, 0x3340, R1 ;  /* 0x0000334013127816 */ /* 0x000fe20000000001 */
[C---:B---3--:R-:W-:Y:S02]  /*66040*/  VIADD R25, R0.reuse, 0x3f ;  /* 0x0000003f00197836 */ /* 0x048fe40000000000 */
[----:B------:R-:W-:Y:S01]  /*66050*/  VIADD R26, R0, 0x1 ;  /* 0x00000001001a7836 */ /* 0x000fe20000000000 */
[----:B0-----:R-:W-:Y:S02]  /*66060*/  LOP3.LUT R2, R27, 0xffff, RZ, 0xc0, !PT ;  /* 0x0000ffff1b027812 */ /* 0x001fe400078ec0ff */
[----:B------:R-:W-:Y:S02]  /*66070*/  LOP3.LUT R59, R28, 0xffff, RZ, 0xc0, !PT ;  /* 0x0000ffff1c3b7812 */ /* 0x000fe400078ec0ff */
[----:B------:R-:W-:-:S04]  /*66080*/  LOP3.LUT R0, R42, 0xffff, RZ, 0xc0, !PT ;  /* 0x0000ffff2a007812 */ /* 0x000fc800078ec0ff */
[----:B------:R-:W-:Y:S02]  /*66090*/  PRMT R28, R0, 0x3340, R2 ;  /* 0x00003340001c7816 */ /* 0x000fe40000000002 */
[----:B------:R-:W-:-:S05]  /*660a0*/  LOP3.LUT R45, R49, 0xffff, RZ, 0xc0, !PT ;  /* 0x0000ffff312d7812 */ /* 0x000fca00078ec0ff */
[----:B------:R-:W-:Y:S04]  /*660b0*/  STL [R1+0x4], R45 ;  /* 0x0000042d01007387 */ /* 0x000fe80000100800 */
[----:B------:R0:W-:Y:S04]  /*660c0*/  STL [R1], R19 ;  /* 0x0000001301007387 */ /* 0x0001e80000100800 */
[----:B------:R-:W-:Y:S04]  /*660d0*/  STL [R1+0x4c], R0 ;  /* 0x00004c0001007387 */ /* 0x000fe80000100800 */
[----:B------:R-:W-:Y:S04]  /*660e0*/  STL [R1+0x3c], R57 ;  /* 0x00003c3901007387 */ /* 0x000fe80000100800 */
[----:B------:R1:W-:Y:S04]  /*660f0*/  STL [R1+0x30], R2 ;  /* 0x0000300201007387 */ /* 0x0003e80000100800 */
[----:B------:R-:W-:Y:S01]  /*66100*/  STL [R1+0x28a0], R59 ;  /* 0x0028a03b01007387 */ /* 0x000fe20000100800 */
[----:B0-----:R-:W-:-:S03]  /*66110*/  PRMT R19, R57, 0x3340, R1 ;  /* 0x0000334039137816 */ /* 0x001fc60000000001 */
[----:B-1----:R-:W2:Y:S04]  /*66120*/  LDL.LU R2, [R1+0x68] ;  /* 0x0000680001027983 */ /* 0x002ea80000300800 */
[----:B------:R-:W3:Y:S01]  /*66130*/  LDL.LU R57, [R1+0x64] ;  /* 0x0000640001397983 */ /* 0x000ee20000300800 */
[----:B------:R-:W-:-:S04]  /*66140*/  PRMT R27, R45, 0x3340, R59 ;  /* 0x000033402d1b7816 */ /* 0x000fc8000000003b */
[----:B------:R-:W-:Y:S02]  /*66150*/  PRMT R0, R27, 0x5410, R18 ;  /* 0x000054101b007816 */ /* 0x000fe40000000012 */
[----:B------:R-:W-:Y:S02]  /*66160*/  ISETP.GE.AND P2, PT, R26, UR7, PT ;  /* 0x000000071a007c0c */ /* 0x000fe4000bf46270 */
[----:B------:R-:W-:Y:S01]  /*66170*/  PRMT R18, R28, 0x5410, R19 ;  /* 0x000054101c127816 */ /* 0x000fe20000000013 */
[----:B------:R0:W-:Y:S01]  /*66180*/  STL [R1+0x140], R0 ;  /* 0x0001400001007387 */ /* 0x0001e20000100800 */
[----:B------:R-:W-:Y:S02]  /*66190*/  LOP3.LUT R26, R58, 0xffff, RZ, 0xc0, !PT ;  /* 0x0000ffff3a1a7812 */ /* 0x000fe400078ec0ff */
[----:B------:R-:W-:Y:S02]  /*661a0*/  ISETP.GE.AND P0, PT, R25, UR19, PT ;  /* 0x0000001319007c0c */ /* 0x000fe4000bf06270 */
[----:B------:R-:W-:-:S02]  /*661b0*/  LOP3.LUT R37, R37, 0xffff, RZ, 0xc0, !PT ;  /* 0x0000ffff25257812 */ /* 0x000fc400078ec0ff */
[----:B------:R-:W-:Y:S02]  /*661c0*/  LOP3.LUT R25, R41, 0xffff, RZ, 0xc0, !PT ;  /* 0x0000ffff29197812 */ /* 0x000fe400078ec0ff */
[----:B------:R-:W-:Y:S02]  /*661d0*/  LOP3.LUT R35, R35, 0xffff, RZ, 0xc0, !PT ;  /* 0x0000ffff23237812 */ /* 0x000fe400078ec0ff */
[----:B0-----:R-:W-:Y:S02]  /*661e0*/  LOP3.LUT R0, R50, 0xffff, RZ, 0xc0, !PT ;  /* 0x0000ffff32007812 */ /* 0x001fe400078ec0ff */
[----:B------:R-:W-:Y:S01]  /*661f0*/  LOP3.LUT R42, R16, 0xffff, RZ, 0xc0, !PT ;  /* 0x0000ffff102a7812 */ /* 0x000fe200078ec0ff */
[----:B------:R0:W-:Y:S01]  /*66200*/  STL [R1+0x138], R18 ;  /* 0x0001381201007387 */ /* 0x0001e20000100800 */
[----:B------:R-:W-:Y:S02]  /*66210*/  LOP3.LUT R27, R29, 0xffff, RZ, 0xc0, !PT ;  /* 0x0000ffff1d1b7812 */ /* 0x000fe400078ec0ff */
[----:B------:R-:W-:Y:S01]  /*66220*/  LOP3.LUT R50, R15, 0xffff, RZ, 0xc0, !PT ;  /* 0x0000ffff0f327812 */ /* 0x000fe200078ec0ff */
[----:B------:R1:W-:Y:S01]  /*66230*/  STL [R1+0x60], R26 ;  /* 0x0000601a01007387 */ /* 0x0003e20000100800 */
[----:B------:R-:W-:-:S02]  /*66240*/  PRMT R15, R42, 0x3340, R1 ;  /* 0x000033402a0f7816 */ /* 0x000fc40000000001 */
[----:B------:R-:W-:Y:S01]  /*66250*/  PRMT R19, R37, 0x3340, R35 ;  /* 0x0000334025137816 */ /* 0x000fe20000000023 */
[----:B------:R-:W-:Y:S01]  /*66260*/  STL [R1+0x9c], R0 ;  /* 0x00009c0001007387 */ /* 0x000fe20000100800 */
[----:B------:R-:W-:Y:S02]  /*66270*/  LOP3.LUT R20, R20, 0xffff, RZ, 0xc0, !PT ;  /* 0x0000ffff14147812 */ /* 0x000fe400078ec0ff */
[----:B------:R-:W-:Y:S01]  /*66280*/  LOP3.LUT R58, R30, 0xffff, RZ, 0xc0, !PT ;  /* 0x0000ffff1e3a7812 */ /* 0x000fe200078ec0ff */
[----:B------:R4:W-:Y:S01]  /*66290*/  STL [R1+0x48], R25 ;  /* 0x0000481901007387 */ /* 0x0009e20000100800 */
[----:B------:R-:W-:Y:S02]  /*662a0*/  LOP3.LUT R51, R51, 0xffff, RZ, 0xc0, !PT ;  /* 0x0000ffff33337812 */ /* 0x000fe400078ec0ff */
[----:B0-----:R-:W-:Y:S01]  /*662b0*/  LOP3.LUT R18, R17, 0xffff, RZ, 0xc0, !PT ;  /* 0x0000ffff11127812 */ /* 0x001fe200078ec0ff */
[----:B------:R0:W-:Y:S01]  /*662c0*/  STL [R1+0x8c], R27 ;  /* 0x00008c1b01007387 */ /* 0x0001e20000100800 */
[----:B------:R-:W-:-:S02]  /*662d0*/  PRMT R16, R50, 0x3340, R1 ;  /* 0x0000334032107816 */ /* 0x000fc40000000001 */
[----:B------:R-:W-:Y:S01]  /*662e0*/  PRMT R17, R51, 0x3340, R1 ;  /* 0x0000334033117816 */ /* 0x000fe20000000001 */
[----:B------:R-:W-:Y:S01]  /*662f0*/  STL [R1+0x28a4], R42 ;  /* 0x0028a42a01007387 */ /* 0x000fe20000100800 */
[----:B-1----:R-:W-:Y:S02]  /*66300*/  PRMT R26, R26, 0x3340, R58 ;  /* 0x000033401a1a7816 */ /* 0x002fe4000000003a */
[----:B----4-:R-:W-:Y:S02]  /*66310*/  PRMT R25, R25, 0x3340, R20 ;  /* 0x0000334019197816 */ /* 0x010fe40000000014 */
[----:B0-----:R-:W-:Y:S02]  /*66320*/  PRMT R27, R0, 0x3340, R27 ;  /* 0x00003340001b7816 */ /* 0x001fe4000000001b */
[----:B------:R-:W-:Y:S01]  /*66330*/  PRMT R0, R19, 0x5410, R15 ;  /* 0x0000541013007816 */ /* 0x000fe2000000000f */
[----:B------:R0:W-:Y:S01]  /*66340*/  STL [R1+0x78], R18 ;  /* 0x0000781201007387 */ /* 0x0001e20000100800 */
[----:B------:R-:W-:-:S03]  /*66350*/  PRMT R16, R25, 0x5410, R16 ;  /* 0x0000541019107816 */ /* 0x000fc60000000010 */
[----:B------:R-:W4:Y:S04]  /*66360*/  LDL.LU R45, [R1+0x7c] ;  /* 0x00007c00012d7983 */ /* 0x000f280000300800 */
[----:B------:R1:W-:Y:S01]  /*66370*/  STL [R1+0x110], R0 ;  /* 0x0001100001007387 */ /* 0x0003e20000100800 */
[----:B0-----:R-:W-:-:S03]  /*66380*/  PRMT R18, R18, 0x3340, R1 ;  /* 0x0000334012127816 */ /* 0x001fc60000000001 */
[----:B------:R-:W-:Y:S01]  /*66390*/  STL [R1+0x10c], R16 ;  /* 0x00010c1001007387 */ /* 0x000fe20000100800 */
[----:B------:R-:W-:Y:S02]  /*663a0*/  PRMT R15, R27, 0x5410, R18 ;  /* 0x000054101b0f7816 */ /* 0x000fe40000000012 */
[----:B-1----:R-:W-:-:S05]  /*663b0*/  PRMT R0, R26, 0x5410, R17 ;  /* 0x000054101a007816 */ /* 0x002fca0000000011 */
[----:B------:R0:W-:Y:S04]  /*663c0*/  STL [R1+0x1bc], R0 ;  /* 0x0001bc0001007387 */ /* 0x0001e80000100800 */
[----:B0-----:R-:W4:Y:S04]  /*663d0*/  LDL.LU R0, [R1+0x74] ;  /* 0x0000740001007983 */ /* 0x001f280000300800 */
[----:B------:R0:W-:Y:S01]  /*663e0*/  STL [R1+0x1b8], R15 ;  /* 0x0001b80f01007387 */ /* 0x0001e20000100800 */
[----:B------:R-:W-:Y:S01]  /*663f0*/  BAR.SYNC.DEFER_BLOCKING 0x0 ;  /* 0x0000000000007b1d */ /* 0x000fe20000010000 */
[----:B--2---:R-:W-:-:S05]  /*66400*/  LOP3.LUT R26, R2, 0xffff, RZ, 0xc0, !PT ;  /* 0x0000ffff021a7812 */ /* 0x004fca00078ec0ff */
[----:B------:R-:W2:Y:S01]  /*66410*/  LDL.LU R2, [R1+0x40] ;  /* 0x0000400001027983 */ /* 0x000ea20000300800 */
[----:B---3--:R-:W-:-:S03]  /*66420*/  LOP3.LUT R27, R57, 0xffff, RZ, 0xc0, !PT ;  /* 0x0000ffff391b7812 */ /* 0x008fc600078ec0ff */
[----:B------:R1:W-:Y:S04]  /*66430*/  STL [R1+0x68], R26 ;  /* 0x0000681a01007387 */ /* 0x0003e80000100800 */
[----:B------:R-:W3:Y:S01]  /*66440*/  LDL.LU R57, [R1+0x38] ;  /* 0x0000380001397983 */ /* 0x000ee20000300800 */
[----:B------:R-:W-:Y:S02]  /*66450*/  LOP3.LUT R18, R47, 0xffff, RZ, 0xc0, !PT ;  /* 0x0000ffff2f127812 */ /* 0x000fe400078ec0ff */
[----:B------:R-:W-:Y:S02]  /*66460*/  LOP3.LUT R19, R24, 0xffff, RZ, 0xc0, !PT ;  /* 0x0000ffff18137812 */ /* 0x000fe400078ec0ff */
[----:B------:R-:W-:Y:S02]  /*66470*/  LOP3.LUT R49, R14, 0xffff, RZ, 0xc0, !PT ;  /* 0x0000ffff0e317812 */ /* 0x000fe400078ec0ff */
[----:B------:R-:W-:-:S02]  /*66480*/  LOP3.LUT R17, R44, 0xffff, RZ, 0xc0, !PT ;  /* 0x0000ffff2c117812 */ /* 0x000fc400078ec0ff */
[----:B------:R-:W-:Y:S02]  /*66490*/  LOP3.LUT R28, R32, 0xffff, RZ, 0xc0, !PT ;  /* 0x0000ffff201c7812 */ /* 0x000fe400078ec0ff */
[----:B------:R-:W-:Y:S02]  /*664a0*/  LOP3.LUT R46, R46, 0xffff, RZ, 0xc0, !PT ;  /* 0x0000ffff2e2e7812 */ /* 0x000fe400078ec0ff */
[----:B------:R-:W-:Y:S02]  /*664b0*/  LOP3.LUT R47, R13, 0xffff, RZ, 0xc0, !PT ;  /* 0x0000ffff0d2f7812 */ /* 0x000fe400078ec0ff */
[----:B------:R-:W-:Y:S02]  /*664c0*/  LOP3.LUT R16, R34, 0xffff, RZ, 0xc0, !PT ;  /* 0x0000ffff22107812 */ /* 0x000fe400078ec0ff */
[----:B------:R-:W-:Y:S02]  /*664d0*/  LOP3.LUT R48, R48, 0xffff, RZ, 0xc0, !PT ;  /* 0x0000ffff30307812 */ /* 0x000fe400078ec0ff */
[----:B------:R-:W-:-:S02]  /*664e0*/  LOP3.LUT R21, R21, 0xffff, RZ, 0xc0, !PT ;  /* 0x0000ffff15157812 */ /* 0x000fc400078ec0ff */
[----:B------:R-:W-:Y:S02]  /*664f0*/  PRMT R13, R49, 0x3340, R1 ;  /* 0x00003340310d7816 */ /* 0x000fe40000000001 */
[----:B------:R-:W-:Y:S01]  /*66500*/  PRMT R24, R18, 0x3340, R19 ;  /* 0x0000334012187816 */ /* 0x000fe20000000013 */
[----:B------:R1:W-:Y:S01]  /*66510*/  STL [R1+0xbc], R27 ;  /* 0x0000bc1b01007387 */ /* 0x0003e20000100800 */
[--C-:B------:R-:W-:Y:S02]  /*66520*/  PRMT R14, R47, 0x3340, R1.reuse ;  /* 0x000033402f0e7816 */ /* 0x100fe40000000001 */
[----:B------:R-:W-:Y:S01]  /*66530*/  PRMT R25, R17, 0x3340, R46 ;  /* 0x0000334011197816 */ /* 0x000fe2000000002e */
[----:B------:R-:W-:Y:S01]  /*66540*/  STL [R1+0xb0], R28 ;  /* 0x0000b01c01007387 */ /* 0x000fe20000100800 */
[----:B0-----:R-:W-:Y:S02]  /*66550*/  PRMT R15, R48, 0x3340, R1 ;  /* 0x00003340300f7816 */ /* 0x001fe40000000001 */
[----:B-1----:R-:W-:Y:S01]  /*66560*/  PRMT R26, R26, 0x3340, R16 ;  /* 0x000033401a1a7816 */ /* 0x002fe20000000010 */
[----:B------:R0:W-:Y:S01]  /*66570*/  STL [R1+0x64], R21 ;  /* 0x0000641501007387 */ /* 0x0001e20000100800 */
[----:B------:R-:W-:-:S02]  /*66580*/  PRMT R13, R24, 0x5410, R13 ;  /* 0x00005410180d7816 */ /* 0x000fc4000000000d */
[----:B------:R-:W-:Y:S02]  /*66590*/  PRMT R27, R27, 0x3340, R28 ;  /* 0x000033401b1b7816 */ /* 0x000fe4000000001c */
[----:B------:R-:W-:Y:S01]  /*665a0*/  PRMT R24, R25, 0x5410, R14 ;  /* 0x0000541019187816 */ /* 0x000fe2000000000e */
[----:B------:R1:W-:Y:S01]  /*665b0*/  STL [R1+0x174], R13 ;  /* 0x0001740d01007387 */ /* 0x0003e20000100800 */
[----:B------:R-:W-:Y:S02]  /*665c0*/  PRMT R14, R26, 0x5410, R15 ;  /* 0x000054101a0e7816 */ /* 0x000fe4000000000f */
[----:B0-----:R-:W-:Y:S01]  /*665d0*/  PRMT R21, R21, 0x3340, R1 ;  /* 0x0000334015157816 */ /* 0x001fe20000000001 */
[----:B------:R4:W-:Y:S03]  /*665e0*/  STL [R1+0x170], R24 ;  /* 0x0001701801007387 */ /* 0x0009e60000100800 */
[----:B-1----:R-:W-:Y:S01]  /*665f0*/  PRMT R13, R27, 0x5410, R21 ;  /* 0x000054101b0d7816 */ /* 0x002fe20000000015 */
[----:B------:R0:W-:Y:S01]  /*66600*/  STL [R1+0x1a8], R14 ;  /* 0x0001a80e01007387 */ /* 0x0001e20000100800 */
[----:B----4-:R-:W-:-:S03]  /*66610*/  LOP3.LUT R24, R45, 0xffff, RZ, 0xc0, !PT ;  /* 0x0000ffff2d187812 */ /* 0x010fc600078ec0ff */
[----:B------:R-:W4:Y:S04]  /*66620*/  LDL.LU R29, [R1+0x90] ;  /* 0x00009000011d7983 */ /* 0x000f280000300800 */
[----:B------:R-:W-:Y:S04]  /*66630*/  STL [R1+0x1a0], R13 ;  /* 0x0001a00d01007387 */ /* 0x000fe80000100800 */
[----:B------:R-:W4:Y:S04]  /*66640*/  LDL.LU R30, [R1+0x88] ;  /* 0x00008800011e7983 */ /* 0x000f280000300800 */
[----:B------:R-:W4:Y:S04]  /*66650*/  LDL.LU R45, [R1+0x5c] ;  /* 0x00005c00012d7983 */ /* 0x000f280000300800 */
[----:B------:R1:W-:Y:S04]  /*66660*/  STL [R1+0x7c], R24 ;  /* 0x00007c1801007387 */ /* 0x0003e80000100800 */
[----:B------:R-:W4:Y:S01]  /*66670*/  LDL.LU R28, [R1+0x58] ;  /* 0x00005800011c7983 */ /* 0x000f220000300800 */
[----:B------:R-:W-:-:S05]  /*66680*/  LOP3.LUT R0, R0, 0xffff, RZ, 0xc0, !PT ;  /* 0x0000ffff00007812 */ /* 0x000fca00078ec0ff */
[----:B------:R1:W-:Y:S04]  /*66690*/  STL [R1+0xc8], R0 ;  /* 0x0000c80001007387 */ /* 0x0003e80000100800 */
[----:B------:R-:W4:Y:S01]  /*666a0*/  LDL.LU R59, [R1+0x14] ;  /* 0x00001400013b7983 */ /* 0x000f220000300800 */
[----:B---3--:R-:W-:-:S03]  /*666b0*/  LOP3.LUT R34, R57, 0xffff, RZ, 0xc0, !PT ;  /* 0x0000ffff39227812 */ /* 0x008fc600078ec0ff */
[----:B------:R-:W3:Y:S01]  /*666c0*/  LDL.LU R57, [R1+0x10] ;  /* 0x0000100001397983 */ /* 0x000ee20000300800 */
[----:B--2---:R-:W-:Y:S02]  /*666d0*/  LOP3.LUT R41, R2, 0xffff, RZ, 0xc0, !PT ;  /* 0x0000ffff02297812 */ /* 0x004fe400078ec0ff */
[----:B------:R-:W-:Y:S02]  /*666e0*/  LOP3.LUT R43, R43, 0xffff, RZ, 0xc0, !PT ;  /* 0x0000ffff2b2b7812 */ /* 0x000fe400078ec0ff */
[----:B------:R-:W-:Y:S02]  /*666f0*/  LOP3.LUT R44, R12, 0xffff, RZ, 0xc0, !PT ;  /* 0x0000ffff0c2c7812 */ /* 0x000fe400078ec0ff */
[----:B------:R-:W-:Y:S02]  /*66700*/  LOP3.LUT R2, R39, 0xffff, RZ, 0xc0, !PT ;  /* 0x0000ffff27027812 */ /* 0x000fe400078ec0ff */
[----:B------:R-:W-:Y:S02]  /*66710*/  LOP3.LUT R36, R36, 0xffff, RZ, 0xc0, !PT ;  /* 0x0000ffff24247812 */ /* 0x000fe400078ec0ff */
[----:B------:R-:W-:-:S02]  /*66720*/  LOP3.LUT R38, R38, 0xffff, RZ, 0xc0, !PT ;  /* 0x0000ffff26267812 */ /* 0x000fc400078ec0ff */
[----:B------:R-:W-:Y:S02]  /*66730*/  LOP3.LUT R39, R11, 0xffff, RZ, 0xc0, !PT ;  /* 0x0000ffff0b277812 */ /* 0x000fe400078ec0ff */
[----:B------:R-:W-:Y:S02]  /*66740*/  PRMT R11, R44, 0x3340, R1 ;  /* 0x000033402c0b7816 */ /* 0x000fe40000000001 */
[----:B------:R-:W-:Y:S02]  /*66750*/  PRMT R15, R41, 0x3340, R43 ;  /* 0x00003340290f7816 */ /* 0x000fe4000000002b */
[----:B0-----:R-:W-:Y:S02]  /*66760*/  LOP3.LUT R14, R22, 0xffff, RZ, 0xc0, !PT ;  /* 0x0000ffff160e7812 */ /* 0x001fe400078ec0ff */
[----:B------:R-:W-:Y:S02]  /*66770*/  LOP3.LUT R40, R40, 0xffff, RZ, 0xc0, !PT ;  /* 0x0000ffff28287812 */ /* 0x000fe400078ec0ff */
[----:B------:R-:W-:-:S02]  /*66780*/  PRMT R12, R39, 0x3340, R1 ;  /* 0x00003340270c7816 */ /* 0x000fc40000000001 */
[----:B------:R-:W-:Y:S02]  /*66790*/  PRMT R21, R34, 0x3340, R38 ;  /* 0x0000334022157816 */ /* 0x000fe40000000026 */
[----:B------:R-:W-:Y:S02]  /*667a0*/  PRMT R22, R24, 0x3340, R36 ;  /* 0x0000334018167816 */ /* 0x000fe40000000024 */
[----:B-1----:R-:W-:Y:S02]  /*667b0*/  PRMT R24, R0, 0x3340, R2 ;  /* 0x0000334000187816 */ /* 0x002fe40000000002 */
[----:B------:R-:W-:Y:S01]  /*667c0*/  PRMT R0, R15, 0x5410, R11 ;  /* 0x000054100f007816 */ /* 0x000fe2000000000b */
[----:B------:R0:W-:Y:S01]  /*667d0*/  STL [R1+0x74], R2 ;  /* 0x0000740201007387 */ /* 0x0001e20000100800 */
[----:B------:R-:W-:Y:S02]  /*667e0*/  PRMT R13, R40, 0x3340, R1 ;  /* 0x00003340280d7816 */ /* 0x000fe40000000001 */
[----:B------:R-:W-:Y:S01]  /*667f0*/  PRMT R11, R21, 0x5410, R12 ;  /* 0x00005410150b7816 */ /* 0x000fe2000000000c */
[----:B------:R1:W-:Y:S04]  /*66800*/  STL [R1+0x38], R14 ;  /* 0x0000380e01007387 */ /* 0x0003e80000100800 */
[----:B------:R2:W-:Y:S01]  /*66810*/  STL [R1+0x164], R0 ;  /* 0x0001640001007387 */ /* 0x0005e20000100800 */
[----:B0-----:R-:W-:-:S02]  /*66820*/  PRMT R2, R22, 0x5410, R13 ;  /* 0x0000541016027816 */ /* 0x001fc4000000000d */
[----:B-1----:R-:W-:Y:S01]  /*66830*/  PRMT R14, R14, 0x3340, R1 ;  /* 0x000033400e0e7816 */ /* 0x002fe20000000001 */
[----:B--2---:R-:W2:Y:S04]  /*66840*/  LDL.LU R0, [R1+0xa8] ;  /* 0x0000a80001007983 */ /* 0x004ea80000300800 */
[----:B------:R0:W-:Y:S01]  /*66850*/  STL [R1+0x160], R11 ;  /* 0x0001600b01007387 */ /* 0x0001e20000100800 */
[----:B----4-:R-:W-:-:S03]  /*66860*/  LOP3.LUT R21, R29, 0xffff, RZ, 0xc0, !PT ;  /* 0x0000ffff1d157812 */ /* 0x010fc600078ec0ff */
[----:B------:R1:W-:Y:S01]  /*66870*/  STL [R1+0x19c], R2 ;  /* 0x00019c0201007387 */ /* 0x0003e20000100800 */
[----:B------:R-:W-:Y:S02]  /*66880*/  LOP3.LUT R22, R30, 0xffff, RZ, 0xc0, !PT ;  /* 0x0000ffff1e167812 */ /* 0x000fe400078ec0ff */
[----:B0-----:R-:W-:Y:S02]  /*66890*/  PRMT R11, R24, 0x5410, R14 ;  /* 0x00005410180b7816 */ /* 0x001fe4000000000e */
[----:B------:R-:W-:Y:S01]  /*668a0*/  LOP3.LUT R32, R45, 0xffff, RZ, 0xc0, !PT ;  /* 0x0000ffff2d207812 */ /* 0x000fe200078ec0ff */
[----:B-1----:R-:W4:Y:S04]  /*668b0*/  LDL.LU R2, [R1+0xa0] ;  /* 0x0000a00001027983 */ /* 0x002f280000300800 */
[----:B------:R0:W-:Y:S04]  /*668c0*/  STL [R1+0x198], R11 ;  /* 0x0001980b01007387 */ /* 0x0001e80000100800 */
[----:B------:R-:W4:Y:S04]  /*668d0*/  LDL.LU R45, [R1+0x70] ;  /* 0x00007000012d7983 */ /* 0x000f280000300800 */
[----:B------:R1:W-:Y:S04]  /*668e0*/  STL [R1+0x40], R21 ;  /* 0x0000401501007387 */ /* 0x0003e80000100800 */
[----:B------:R1:W-:Y:S04]  /*668f0*/  STL [R1+0x88], R22 ;  /* 0x0000881601007387 */ /* 0x0003e80000100800 */
[----:B------:R-:W4:Y:S04]  /*66900*/  LDL.LU R26, [R1+0x6c] ;  /* 0x00006c00011a7983 */ /* 0x000f280000300800 */
[----:B------:R-:W4:Y:S01]  /*66910*/  LDL.LU R25, [R1+0x2c] ;  /* 0x00002c0001197983 */ /* 0x000f220000300800 */
[----:B---3--:R-:W-:-:S03]  /*66920*/  LOP3.LUT R24, R57, 0xffff, RZ, 0xc0, !PT ;  /* 0x0000ffff39187812 */ /* 0x008fc600078ec0ff */
[----:B------:R-:W3:Y:S01]  /*66930*/  LDL.LU R57, [R1+0x28] ;  /* 0x0000280001397983 */ /* 0x000ee20000300800 */
[----:B------:R-:W-:Y:S02]  /*66940*/  LOP3.LUT R33, R33, 0xffff, RZ, 0xc0, !PT ;  /* 0x0000ffff21217812 */ /* 0x000fe400078ec0ff */
[----:B------:R-:W-:Y:S02]  /*66950*/  LOP3.LUT R10, R10, 0xffff, RZ, 0xc0, !PT ;  /* 0x0000ffff0a0a7812 */ /* 0x000fe400078ec0ff */
[----:B------:R-:W-:Y:S02]  /*66960*/  LOP3.LUT R27, R28, 0xffff, RZ, 0xc0, !PT ;  /* 0x0000ffff1c1b7812 */ /* 0x000fe400078ec0ff */
[----:B------:R-:W-:Y:S02]  /*66970*/  LOP3.LUT R29, R56, 0xffff, RZ, 0xc0, !PT ;  /* 0x0000ffff381d7812 */ /* 0x000fe400078ec0ff */
[----:B------:R-:W-:Y:S02]  /*66980*/  LOP3.LUT R30, R9, 0xffff, RZ, 0xc0, !PT ;  /* 0x0000ffff091e7812 */ /* 0x000fe400078ec0ff */
[----:B------:R-:W-:-:S02]  /*66990*/  LOP3.LUT R28, R59, 0xffff, RZ, 0xc0, !PT ;  /* 0x0000ffff3b1c7812 */ /* 0x000fc400078ec0ff */
[----:B------:R-:W-:Y:S02]  /*669a0*/  LOP3.LUT R31, R31, 0xffff, RZ, 0xc0, !PT ;  /* 0x0000ffff1f1f7812 */ /* 0x000fe400078ec0ff */
[----:B------:R-:W-:Y:S02]  /*669b0*/  LOP3.LUT R13, R23, 0xffff, RZ, 0xc0, !PT ;  /* 0x0000ffff170d7812 */ /* 0x000fe400078ec0ff */
[----:B------:R-:W-:Y:S02]  /*669c0*/  PRMT R9, R10, 0x3340, R1 ;  /* 0x000033400a097816 */ /* 0x000fe40000000001 */
[----:B------:R-:W-:Y:S02]  /*669d0*/  PRMT R14, R32, 0x3340, R33 ;  /* 0x00003340200e7816 */ /* 0x000fe40000000021 */
[----:B0-----:R-:W-:Y:S02]  /*669e0*/  PRMT R11, R30, 0x3340, R1 ;  /* 0x000033401e0b7816 */ /* 0x001fe40000000001 */
[----:B------:R-:W-:Y:S01]  /*669f0*/  PRMT R15, R27, 0x3340, R29 ;  /* 0x000033401b0f7816 */ /* 0x000fe2000000001d */
[----:B------:R-:W-:Y:S01]  /*66a00*/  STL [R1+0x5c], R24 ;  /* 0x00005c1801007387 */ /* 0x000fe20000100800 */
[----:B------:R-:W-:-:S02]  /*66a10*/  PRMT R12, R31, 0x3340, R1 ;  /* 0x000033401f0c7816 */ /* 0x000fc40000000001 */
[----:B-1----:R-:W-:Y:S01]  /*66a20*/  PRMT R21, R21, 0x3340, R28 ;  /* 0x0000334015157816 */ /* 0x002fe2000000001c */
[----:B------:R0:W-:Y:S01]  /*66a30*/  STL [R1+0x14], R13 ;  /* 0x0000140d01007387 */ /* 0x0001e20000100800 */
[----:B------:R-:W-:Y:S02]  /*66a40*/  PRMT R14, R14, 0x5410, R9 ;  /* 0x000054100e0e7816 */ /* 0x000fe40000000009 */
[----:B------:R-:W-:Y:S02]  /*66a50*/  PRMT R22, R22, 0x3340, R24 ;  /* 0x0000334016167816 */ /* 0x000fe40000000018 */
[----:B------:R-:W-:Y:S02]  /*66a60*/  PRMT R9, R15, 0x5410, R11 ;  /* 0x000054100f097816 */ /* 0x000fe4000000000b */
[----:B------:R-:W-:Y:S02]  /*66a70*/  PRMT R12, R21, 0x5410, R12 ;  /* 0x00005410150c7816 */ /* 0x000fe4000000000c */
[----:B0-----:R-:W-:Y:S01]  /*66a80*/  PRMT R13, R13, 0x3340, R1 ;  /* 0x000033400d0d7816 */ /* 0x001fe20000000001 */
[----:B------:R-:W-:Y:S03]  /*66a90*/  STL [R1+0x144], R14 ;  /* 0x0001440e01007387 */ /* 0x000fe60000100800 */
[----:B------:R-:W-:Y:S01]  /*66aa0*/  PRMT R11, R22, 0x5410, R13 ;  /* 0x00005410160b7816 */ /* 0x000fe2000000000d */
[----:B------:R2:W-:Y:S04]  /*66ab0*/  STL [R1+0x13c], R9 ;  /* 0x00013c0901007387 */ /* 0x0005e80000100800 */
[----:B------:R0:W-:Y:S04]  /*66ac0*/  STL [R1+0x194], R12 ;  /* 0x0001940c01007387 */ /* 0x0001e80000100800 */
[----:B------:R-:W3:Y:S01]  /*66ad0*/  LDL.LU R59, [R1+0xb8] ;  /* 0x0000b800013b7983 */ /* 0x000ee20000300800 */
[----:B--2---:R-:W-:-:S03]  /*66ae0*/  LOP3.LUT R9, R0, 0xffff, RZ, 0xc0, !PT ;  /* 0x0000ffff00097812 */ /* 0x004fc600078ec0ff */
[----:B------:R3:W-:Y:S04]  /*66af0*/  STL [R1+0x18c], R11 ;  /* 0x00018c0b01007387 */ /* 0x0007e80000100800 */
[----:B------:R-:W2:Y:S04]  /*66b00*/  LDL.LU R42, [R1+0xb4] ;  /* 0x0000b400012a7983 */ /* 0x000ea80000300800 */
[----:B------:R-:W-:Y:S01]  /*66b10*/  STL [R1+0x58], R9 ;  /* 0x0000580901007387 */ /* 0x000fe20000100800 */
[----:B----4-:R-:W-:-:S03]  /*66b20*/  LOP3.LUT R56, R2, 0xffff, RZ, 0xc0, !PT ;  /* 0x0000ffff02387812 */ /* 0x010fc600078ec0ff */
[----:B------:R-:W4:Y:S04]  /*66b30*/  LDL.LU R0, [R1+0x84] ;  /* 0x0000840001007983 */ /* 0x000f280000300800 */
[----:B------:R-:W-:Y:S01]  /*66b40*/  STL [R1+0x90], R56 ;  /* 0x0000903801007387 */ /* 0x000fe20000100800 */
[----:B------:R-:W-:-:S03]  /*66b50*/  LOP3.LUT R24, R45, 0xffff, RZ, 0xc0, !PT ;  /* 0x0000ffff2d187812 */ /* 0x000fc600078ec0ff */
[----:B------:R-:W4:Y:S01]  /*66b60*/  LDL.LU R2, [R1+0x80] ;  /* 0x0000800001027983 */ /* 0x000f220000300800 */
[----:B------:R-:W-:-:S03]  /*66b70*/  LOP3.LUT R22, R7, 0xffff, RZ, 0xc0, !PT ;  /* 0x0000ffff07167812 */ /* 0x000fc600078ec0ff */
[----:B------:R-:W4:Y:S01]  /*66b80*/  LDL.LU R45, [R1+0x44] ;  /* 0x00004400012d7983 */ /* 0x000f220000300800 */
[----:B0-----:R-:W-:Y:S02]  /*66b90*/  LOP3.LUT R12, R26, 0xffff, RZ, 0xc0, !PT ;  /* 0x0000ffff1a0c7812 */ /* 0x001fe400078ec0ff */
[----:B------:R-:W-:Y:S02]  /*66ba0*/  LOP3.LUT R26, R8, 0xffff, RZ, 0xc0, !PT ;  /* 0x0000ffff081a7812 */ /* 0x000fe400078ec0ff */
[----:B------:R-:W-:Y:S02]  /*66bb0*/  LOP3.LUT R15, R25, 0xffff, RZ, 0xc0, !PT ;  /* 0x0000ffff190f7812 */ /* 0x000fe400078ec0ff */
[----:B------:R-:W-:Y:S02]  /*66bc0*/  LOP3.LUT R25, R61, 0xffff, RZ, 0xc0, !PT ;  /* 0x0000ffff3d197812 */ /* 0x000fe400078ec0ff */
[----:B------:R-:W-:Y:S02]  /*66bd0*/  PRMT R7, R26, 0x3340, R1 ;  /* 0x000033401a077816 */ /* 0x000fe40000000001 */
[----:B------:R-:W-:-:S02]  /*66be0*/  PRMT R13, R24, 0x3340, R25 ;  /* 0x00003340180d7816 */ /* 0x000fc40000000019 */
[----:B------:R-:W-:Y:S02]  /*66bf0*/  LOP3.LUT R21, R60, 0xffff, RZ, 0xc0, !PT ;  /* 0x0000ffff3c157812 */ /* 0x000fe400078ec0ff */
[----:B------:R-:W-:Y:S02]  /*66c00*/  PRMT R7, R13, 0x5410, R7 ;  /* 0x000054100d077816 */ /* 0x000fe40000000007 */
[----:B---3--:R-:W-:Y:S02]  /*66c10*/  LOP3.LUT R11, R57, 0xffff, RZ, 0xc0, !PT ;  /* 0x0000ffff390b7812 */ /* 0x008fe400078ec0ff */
[----:B------:R-:W3:Y:S03]  /*66c20*/  LDL.LU R57, [R1+0x34] ;  /* 0x0000340001397983 */ /* 0x000ee60000300800 */
[----:B------:R-:W-:Y:S01]  /*66c30*/  IMAD.MOV.U32 R61, RZ, RZ, R11 ;  /* 0x000000ffff3d7224 */ /* 0x000fe200078e000b */
[----:B------:R0:W-:Y:S04]  /*66c40*/  STL [R1+0x70], R11 ;  /* 0x0000700b01007387 */ /* 0x0001e80000100800 */
[----:B------:R-:W3:Y:S01]  /*66c50*/  LDL.LU R60, [R1+0x8] ;  /* 0x00000800013c7983 */ /* 0x000ee20000300800 */
[----:B0-----:R-:W-:-:S05]  /*66c60*/  LOP3.LUT R11, R52, 0xffff, RZ, 0xc0, !PT ;  /* 0x0000ffff340b7812 */ /* 0x001fca00078ec0ff */
[----:B------:R0:W-:Y:S04]  /*66c70*/  STL [R1+0x28], R11 ;  /* 0x0000280b01007387 */ /* 0x0001e80000100800 */
[----:B------:R-:W3:Y:S01]  /*66c80*/  LDL.LU R13, [R1+0xc] ;  /* 0x00000c00010d7983 */ /* 0x000ee20000300800 */
[----:B------:R-:W-:Y:S01]  /*66c90*/  LOP3.LUT R23, R53, 0xffff, RZ, 0xc0, !PT ;  /* 0x0000ffff35177812 */ /* 0x000fe200078ec0ff */
[----:B------:R-:W-:Y:S01]  /*66ca0*/  IMAD.MOV.U32 R53, RZ, RZ, R9 ;  /* 0x000000ffff357224 */ /* 0x000fe200078e0009 */
[----:B------:R-:W-:Y:S02]  /*66cb0*/  PRMT R8, R22, 0x3340, R1 ;  /* 0x0000334016087816 */ /* 0x000fe40000000001 */
[----:B------:R-:W-:Y:S02]  /*66cc0*/  PRMT R14, R12, 0x3340, R21 ;  /* 0x000033400c0e7816 */ /* 0x000fe40000000015 */
[----:B------:R-:W-:-:S02]  /*66cd0*/  PRMT R9, R23, 0x3340, R1 ;  /* 0x0000334017097816 */ /* 0x000fc40000000001 */
[----:B------:R-:W-:Y:S02]  /*66ce0*/  PRMT R52, R53, 0x3340, R15 ;  /* 0x0000334035347816 */ /* 0x000fe4000000000f */
[----:B0-----:R-:W-:Y:S02]  /*66cf0*/  PRMT R11, R11, 0x3340, R1 ;  /* 0x000033400b0b7816 */ /* 0x001fe40000000001 */
[----:B------:R-:W-:Y:S02]  /*66d00*/  PRMT R53, R56, 0x3340, R61 ;  /* 0x0000334038357816 */ /* 0x000fe4000000003d */
[----:B------:R-:W-:Y:S01]  /*66d10*/  PRMT R8, R14, 0x5410, R8 ;  /* 0x000054100e087816 */ /* 0x000fe20000000008 */
[----:B------:R0:W-:Y:S01]  /*66d20*/  STL [R1+0x134], R7 ;  /* 0x0001340701007387 */ /* 0x0001e20000100800 */
[----:B------:R-:W-:-:S03]  /*66d30*/  PRMT R9, R52, 0x5410, R9 ;  /* 0x0000541034097816 */ /* 0x000fc60000000009 */
[----:B------:R1:W-:Y:S01]  /*66d40*/  STL [R1+0x130], R8 ;  /* 0x0001300801007387 */ /* 0x0003e20000100800 */
[----:B0-----:R-:W-:-:S03]  /*66d50*/  PRMT R7, R53, 0x5410, R11 ;  /* 0x0000541035077816 */ /* 0x001fc6000000000b */
[----:B------:R-:W-:Y:S01]  /*66d60*/  STL [R1+0x17c], R9 ;  /* 0x00017c0901007387 */ /* 0x000fe20000100800 */
[----:B-1----:R-:W-:-:S03]  /*66d70*/  LOP3.LUT R8, R59, 0xffff, RZ, 0xc0, !PT ;  /* 0x0000ffff3b087812 */ /* 0x002fc600078ec0ff */
[----:B------:R-:W3:Y:S01]  /*66d80*/  LDL.LU R59, [R1+0x98] ;  /* 0x00009800013b7983 */ /* 0x000ee20000300800 */
[----:B--2---:R-:W-:-:S03]  /*66d90*/  LOP3.LUT R56, R42, 0xffff, RZ, 0xc0, !PT ;  /* 0x0000ffff2a387812 */ /* 0x004fc600078ec0ff */
[----:B------:R4:W-:Y:S01]  /*66da0*/  STL [R1+0x178], R7 ;  /* 0x0001780701007387 */ /* 0x0009e20000100800 */
[----:B------:R-:W-:Y:S02]  /*66db0*/  LOP3.LUT R14, R6, 0xffff, RZ, 0xc0, !PT ;  /* 0x0000ffff060e7812 */ /* 0x000fe400078ec0ff */
[----:B------:R-:W-:Y:S01]  /*66dc0*/  LOP3.LUT R6, R55, 0xffff, RZ, 0xc0, !PT ;  /* 0x0000ffff37067812 */ /* 0x000fe200078ec0ff */
[----:B------:R0:W-:Y:S01]  /*66dd0*/  STL [R1+0x6c], R8 ;  /* 0x00006c0801007387 */ /* 0x0001e20000100800 */
[----:B------:R-:W-:Y:S01]  /*66de0*/  LOP3.LUT R5, R5, 0xffff, RZ, 0xc0, !PT ;  /* 0x0000ffff05057812 */ /* 0x000fe200078ec0ff */
[----:B------:R-:W-:Y:S01]  /*66df0*/  IMAD.MOV.U32 R55, RZ, RZ, R8 ;  /* 0x000000ffff377224 */ /* 0x000fe200078e0008 */
[----:B----4-:R-:W-:Y:S01]  /*66e00*/  LOP3.LUT R7, R0, 0xffff, RZ, 0xc0, !PT ;  /* 0x0000ffff00077812 */ /* 0x010fe200078ec0ff */
[----:B------:R-:W-:Y:S01]  /*66e10*/  STL [R1+0xb8], R56 ;  /* 0x0000b83801007387 */ /* 0x000fe20000100800 */
[----:B------:R-:W-:Y:S02]  /*66e20*/  LOP3.LUT R52, R54, 0xffff, RZ, 0xc0, !PT ;  /* 0x0000ffff36347812 */ /* 0x000fe400078ec0ff */
[----:B------:R-:W-:-:S02]  /*66e30*/  LOP3.LUT R61, R2, 0xffff, RZ, 0xc0, !PT ;  /* 0x0000ffff023d7812 */ /* 0x000fc400078ec0ff */
[----:B------:R-:W2:Y:S01]  /*66e40*/  LDL.LU R2, [R1+0x50] ;  /* 0x0000500001027983 */ /* 0x000ea20000300800 */
[----:B------:R-:W-:Y:S02]  /*66e50*/  LOP3.LUT R45, R45, 0xffff, RZ, 0xc0, !PT ;  /* 0x0000ffff2d2d7812 */ /* 0x000fe400078ec0ff */
[--C-:B0-----:R-:W-:Y:S01]  /*66e60*/  PRMT R8, R14, 0x3340, R1.reuse ;  /* 0x000033400e087816 */ /* 0x101fe20000000001 */
[----:B------:R-:W4:Y:S01]  /*66e70*/  LDL.LU R42, [R1+0x1c] ;  /* 0x00001c00012a7983 */ /* 0x000f220000300800 */
[----:B------:R-:W-:-:S03]  /*66e80*/  PRMT R9, R5, 0x3340, R1 ;  /* 0x0000334005097816 */ /* 0x000fc60000000001 */
[----:B------:R0:W-:Y:S01]  /*66e90*/  STL [R1+0x2c], R45 ;  /* 0x00002c2d01007387 */ /* 0x0001e20000100800 */
[----:B------:R-:W-:-:S03]  /*66ea0*/  PRMT R55, R55, 0x3340, R45 ;  /* 0x0000334037377816 */ /* 0x000fc6000000002d */
[----:B------:R-:W4:Y:S01]  /*66eb0*/  LDL.LU R0, [R1+0x18] ;  /* 0x0000180001007983 */ /* 0x000f220000300800 */
[----:B---3--:R-:W-:Y:S02]  /*66ec0*/  LOP3.LUT R57, R57, 0xffff, RZ, 0xc0, !PT ;  /* 0x0000ffff39397812 */ /* 0x008fe400078ec0ff */
[----:B------:R-:W-:-:S03]  /*66ed0*/  LOP3.LUT R60, R60, 0xffff, RZ, 0xc0, !PT ;  /* 0x0000ffff3c3c7812 */ /* 0x000fc600078ec0ff */
[----:B------:R1:W-:Y:S01]  /*66ee0*/  STL [R1+0xa8], R57 ;  /* 0x0000a83901007387 */ /* 0x0003e20000100800 */
[----:B------:R-:W-:-:S03]  /*66ef0*/  PRMT R54, R61, 0x3340, R60 ;  /* 0x000033403d367816 */ /* 0x000fc6000000003c */
[----:B------:R-:W-:Y:S01]  /*66f00*/  STL [R1+0x84], R52 ;  /* 0x0000843401007387 */ /* 0x000fe20000100800 */
[----:B------:R-:W-:-:S03]  /*66f10*/  LOP3.LUT R13, R13, 0xffff, RZ, 0xc0, !PT ;  /* 0x0000ffff0d0d7812 */ /* 0x000fc600078ec0ff */
[----:B0-----:R-:W3:Y:S01]  /*66f20*/  LDL.LU R45, [R1+0x28ac] ;  /* 0x0028ac00012d7983 */ /* 0x001ee20000300800 */
[----:B------:R-:W-:Y:S02]  /*66f30*/  PRMT R53, R7, 0x3340, R13 ;  /* 0x0000334007357816 */ /* 0x000fe4000000000d */
[----:B------:R-:W-:Y:S02]  /*66f40*/  PRMT R56, R56, 0x3340, R57 ;  /* 0x0000334038387816 */ /* 0x000fe40000000039 */
[----:B------:R-:W-:Y:S01]  /*66f50*/  PRMT R8, R53, 0x5410, R8 ;  /* 0x0000541035087816 */ /* 0x000fe20000000008 */
[----:B-1----:R-:W3:Y:S01]  /*66f60*/  LDL.LU R57, [R1+0x28a8] ;  /* 0x0028a80001397983 */ /* 0x002ee20000300800 */
[----:B------:R-:W-:-:S03]  /*66f70*/  PRMT R9, R54, 0x5410, R9 ;  /* 0x0000541036097816 */ /* 0x000fc60000000009 */
[----:B------:R-:W3:Y:S04]  /*66f80*/  LDL.LU R53, [R1+0xc4] ;  /* 0x0000c40001357983 */ /* 0x000ee80000300800 */
[----:B------:R0:W-:Y:S04]  /*66f90*/  STL [R1+0x128], R8 ;  /* 0x0001280801007387 */ /* 0x0001e80000100800 */
[----:B0-----:R-:W3:Y:S04]  /*66fa0*/  LDL.LU R8, [R1+0x54] ;  /* 0x0000540001087983 */ /* 0x001ee80000300800 */
[----:B------:R-:W3:Y:S04]  /*66fb0*/  LDL.LU R54, [R1+0xc0] ;  /* 0x0000c00001367983 */ /* 0x000ee80000300800 */
[----:B------:R0:W-:Y:S04]  /*66fc0*/  STL [R1+0x11c], R9 ;  /* 0x00011c0901007387 */ /* 0x0001e80000100800 */
[----:B0-----:R-:W3:Y:S01]  /*66fd0*/  LDL.LU R9, [R1+0x94] ;  /* 0x0000940001097983 */ /* 0x001ee20000300800 */
[----:B------:R-:W-:-:S02]  /*66fe0*/  PRMT R11, R6, 0x3340, R1 ;  /* 0x00003340060b7816 */ /* 0x000fc40000000001 */
[----:B------:R-:W-:Y:S02]  /*66ff0*/  PRMT R52, R52, 0x3340, R1 ;  /* 0x0000334034347816 */ /* 0x000fe40000000001 */
[----:B------:R-:W-:Y:S02]  /*67000*/  PRMT R55, R55, 0x5410, R11 ;  /* 0x0000541037377816 */ /* 0x000fe4000000000b */
[----:B------:R-:W-:Y:S02]  /*67010*/  PRMT R11, R56, 0x5410, R52 ;  /* 0x00005410380b7816 */ /* 0x000fe40000000034 */
[----:B------:R-:W-:Y:S01]  /*67020*/  LOP3.LUT R59, R59, 0xffff, RZ, 0xc0, !PT ;  /* 0x0000ffff3b3b7812 */ /* 0x000fe200078ec0ff */
[----:B------:R-:W-:Y:S01]  /*67030*/  STL [R1+0x16c], R55 ;  /* 0x00016c3701007387 */ /* 0x000fe20000100800 */
[----:B--2---:R-:W-:-:S03]  /*67040*/  LOP3.LUT R2, R2, 0xffff, RZ, 0xc0, !PT ;  /* 0x0000ffff02027812 */ /* 0x004fc600078ec0ff */
[----:B------:R3:W-:Y:S01]  /*67050*/  STL [R1+0x168], R11 ;  /* 0x0001680b01007387 */ /* 0x0007e20000100800 */
[----:B----4-:R-:W-:Y:S02]  /*67060*/  LOP3.LUT R42, R42, 0xffff, RZ, 0xc0, !PT ;  /* 0x0000ffff2a2a7812 */ /* 0x010fe400078ec0ff */
[----:B------:R-:W-:Y:S02]  /*67070*/  LOP3.LUT R4, R4, 0xffff, RZ, 0xc0, !PT ;  /* 0x0000ffff04047812 */ /* 0x000fe400078ec0ff */
[----:B------:R-:W-:Y:S02]  /*67080*/  LOP3.LUT R0, R0, 0xffff, RZ, 0xc0, !PT ;  /* 0x0000ffff00007812 */ /* 0x000fe400078ec0ff */
[----:B---3--:R-:W-:Y:S02]  /*67090*/  LOP3.LUT R11, R45, 0xffff, RZ, 0xc0, !PT ;  /* 0x0000ffff2d0b7812 */ /* 0x008fe400078ec0ff */
[----:B------:R-:W-:-:S05]  /*670a0*/  LOP3.LUT R53, R53, 0xffff, RZ, 0xc0, !PT ;  /* 0x0000ffff35357812 */ /* 0x000fca00078ec0ff */
[----:B------:R-:W-:Y:S04]  /*670b0*/  STL [R1+0xa0], R53 ;  /* 0x0000a03501007387 */ /* 0x000fe80000100800 */
[----:B------:R-:W-:Y:S01]  /*670c0*/  STL [R1+0xc], R59 ;  /* 0x00000c3b01007387 */ /* 0x000fe20000100800 */
[----:B------:R-:W-:Y:S02]  /*670d0*/  LOP3.LUT R56, R8, 0xffff, RZ, 0xc0, !PT ;  /* 0x0000ffff08387812 */ /* 0x000fe400078ec0ff */
[----:B------:R-:W-:Y:S02]  /*670e0*/  LOP3.LUT R54, R54, 0xffff, RZ, 0xc0, !PT ;  /* 0x0000ffff36367812 */ /* 0x000fe400078ec0ff */
[----:B------:R-:W-:-:S03]  /*670f0*/  LOP3.LUT R8, R3, 0xffff, RZ, 0xc0, !PT ;  /* 0x0000ffff03087812 */ /* 0x000fc600078ec0ff */
[----:B------:R-:W-:Y:S01]  /*67100*/  STL [R1+0xd4], R54 ;  /* 0x0000d43601007387 */ /* 0x000fe20000100800 */
[----:B------:R-:W-:Y:S02]  /*67110*/  LOP3.LUT R52, R9, 0xffff, RZ, 0xc0, !PT ;  /* 0x0000ffff09347812 */ /* 0x000fe400078ec0ff */
[----:B------:R-:W-:-:S03]  /*67120*/  LOP3.LUT R9, R57, 0xffff, RZ, 0xc0, !PT ;  /* 0x0000ffff39097812 */ /* 0x000fc600078ec0ff */
[----:B------:R0:W-:Y:S04]  /*67130*/  STL [R1+0x80], R52 ;  /* 0x0000803401007387 */ /* 0x0001e80000100800 */
[----:B------:R-:W-:Y:S04]  /*67140*/  STL [R1+0x94], R56 ;  /* 0x0000943801007387 */ /* 0x000fe80000100800 */
[----:B------:R-:W2:Y:S04]  /*67150*/  LDL.LU R55, [R1] ;  /* 0x0000000001377983 */ /* 0x000ea80000300800 */
[----:B------:R-:W-:Y:S01]  /*67160*/  STL [R1+0x10], R42 ;  /* 0x0000102a01007387 */ /* 0x000fe20000100800 */
[----:B------:R-:W-:-:S03]  /*67170*/  PRMT R3, R4, 0x3340, R1 ;  /* 0x0000334004037816 */ /* 0x000fc60000000001 */
[----:B------:R-:W-:Y:S01]  /*67180*/  STL [R1+0xc4], R2 ;  /* 0x0000c40201007387 */ /* 0x000fe20000100800 */
[----:B------:R-:W-:-:S03]  /*67190*/  PRMT R45, R59, 0x3340, R42 ;  /* 0x000033403b2d7816 */ /* 0x000fc6000000002a */
[----:B------:R-:W-:Y:S04]  /*671a0*/  STL [R1+0x44], R0 ;  /* 0x0000440001007387 */ /* 0x000fe80000100800 */
[----:B------:R1:W-:Y:S01]  /*671b0*/  STL [R1+0x1c], R8 ;  /* 0x00001c0801007387 */ /* 0x0003e20000100800 */
[----:B0-----:R-:W-:-:S03]  /*671c0*/  PRMT R52, R52, 0x3340, R0 ;  /* 0x0000334034347816 */ /* 0x001fc60000000000 */
[----:B------:R0:W-:Y:S01]  /*671d0*/  STL [R1+0x50], R9 ;  /* 0x0000500901007387 */ /* 0x0001e20000100800 */
[----:B------:R-:W-:-:S03]  /*671e0*/  PRMT R3, R45, 0x5410, R3 ;  /* 0x000054102d037816 */ /* 0x000fc60000000003 */
[----:B------:R-:W-:Y:S01]  /*671f0*/  STL [R1+0xb4], R11 ;  /* 0x0000b40b01007387 */ /* 0x000fe20000100800 */
[----:B-1----:R-:W-:-:S03]  /*67200*/  PRMT R8, R8, 0x3340, R1 ;  /* 0x0000334008087816 */ /* 0x002fc60000000001 */
[----:B------:R-:W3:Y:S01]  /*67210*/  LDL.LU R42, [R1+0x28a4] ;  /* 0x0028a400012a7983 */ /* 0x000ee20000300800 */
[----:B------:R-:W-:-:S03]  /*67220*/  PRMT R53, R53, 0x3340, R56 ;  /* 0x0000334035357816 */ /* 0x000fc60000000038 */
[----:B------:R-:W4:Y:S01]  /*67230*/  LDL.LU R59, [R1+0x28a0] ;  /* 0x0028a000013b7983 */ /* 0x000f220000300800 */
[----:B0-----:R-:W-:-:S03]  /*67240*/  PRMT R9, R9, 0x3340, R1 ;  /* 0x0000334009097816 */ /* 0x001fc60000000001 */
[----:B------:R-:W3:Y:S01]  /*67250*/  LDL.LU R0, [R1+0x289c] ;  /* 0x00289c0001007983 */ /* 0x000ee20000300800 */
[----:B------:R-:W-:-:S03]  /*67260*/  PRMT R54, R54, 0x3340, R2 ;  /* 0x0000334036367816 */ /* 0x000fc60000000002 */
[----:B------:R-:W4:Y:S01]  /*67270*/  LDL.LU R57, [R1+0x30] ;  /* 0x0000300001397983 */ /* 0x000f220000300800 */
[----:B------:R-:W-:-:S03]  /*67280*/  PRMT R52, R52, 0x5410, R8 ;  /* 0x0000541034347816 */ /* 0x000fc60000000008 */
[----:B------:R-:W4:Y:S01]  /*67290*/  LDL.LU R56, [R1+0x3c] ;  /* 0x00003c0001387983 */ /* 0x000f220000300800 */
[----:B------:R-:W-:-:S03]  /*672a0*/  PRMT R53, R53, 0x5410, R9 ;  /* 0x0000541035357816 */ /* 0x000fc60000000009 */
[----:B------:R-:W4:Y:S04]  /*672b0*/  LDL.LU R2, [R1+0x2898] ;  /* 0x0028980001027983 */ /* 0x000f280000300800 */
[----:B------:R-:W4:Y:S04]  /*672c0*/  LDL.LU R45, [R1+0x20] ;  /* 0x00002000012d7983 */ /* 0x000f280000300800 */
[----:B------:R0:W-:Y:S04]  /*672d0*/  STL [R1+0x114], R3 ;  /* 0x0001140301007387 */ /* 0x0001e80000100800 */
[----:B0-----:R-:W4:Y:S04]  /*672e0*/  LDL.LU R3, [R1+0x4] ;  /* 0x0000040001037983 */ /* 0x001f280000300800 */
[----:B------:R-:W4:Y:S04]  /*672f0*/  LDL.LU R8, [R1+0xa4] ;  /* 0x0000a40001087983 */ /* 0x000f280000300800 */
[----:B------:R0:W-:Y:S04]  /*67300*/  STL [R1+0x104], R52 ;  /* 0x0001043401007387 */ /* 0x0001e80000100800 */
[----:B0-----:R-:W4:Y:S04]  /*67310*/  LDL.LU R52, [R1+0x4c] ;  /* 0x00004c0001347983 */ /* 0x001f280000300800 */
[----:B------:R-:W4:Y:S04]  /*67320*/  LDL.LU R9, [R1+0xac] ;  /* 0x0000ac0001097983 */ /* 0x000f280000300800 */
[----:B------:R0:W-:Y:S04]  /*67330*/  STL [R1+0x158], R53 ;  /* 0x0001583501007387 */ /* 0x0001e80000100800 */
[----:B0-----:R-:W4:Y:S01]  /*67340*/  LDL.LU R53, [R1+0x24] ;  /* 0x0000240001357983 */ /* 0x001f220000300800 */
[----:B------:R-:W-:-:S04]  /*67350*/  PRMT R11, R11, 0x3340, R1 ;  /* 0x000033400b0b7816 */ /* 0x000fc80000000001 */
[----:B------:R-:W-:-:S05]  /*67360*/  PRMT R11, R54, 0x5410, R11 ;  /* 0x00005410360b7816 */ /* 0x000fca000000000b */
[----:B------:R2:W-:Y:S02]  /*67370*/  STL [R1+0x148], R11 ;  /* 0x0001480b01007387 */ /* 0x0005e40000100800 */
[----:B--2---:R-:W-:-:S04]  /*67380*/  SHF.R.U32.HI R11, RZ, 0x8, R55 ;  /* 0x00000008ff0b7819 */ /* 0x004fc80000011637 */
[----:B------:R-:W-:Y:S02]  /*67390*/  LOP3.LUT R11, R11, 0xffff, RZ, 0xc0, !PT ;  /* 0x0000ffff0b0b7812 */ /* 0x000fe400078ec0ff */
[----:B---3--:R-:W-:Y:S02]  /*673a0*/  LOP3.LUT R54, R0, 0xffff, RZ, 0xc0, !PT ;  /* 0x0000ffff00367812 */ /* 0x008fe400078ec0ff */
[----:B----4-:R-:W-:Y:S02]  /*673b0*/  SHF.R.U32.HI R59, RZ, 0x8, R59 ;  /* 0x00000008ff3b7819 */ /* 0x010fe4000001163b */
[----:B------:R-:W-:Y:S02]  /*673c0*/  LOP3.LUT R2, R2, 0xffff, RZ, 0xc0, !PT ;  /* 0x0000ffff02027812 */ /* 0x000fe400078ec0ff */
[----:B------:R-:W-:Y:S02]  /*673d0*/  LOP3.LUT R45, R45, 0xffff, RZ, 0xc0, !PT ;  /* 0x0000ffff2d2d7812 */ /* 0x000fe400078ec0ff */
[----:B------:R-:W-:-:S02]  /*673e0*/  LOP3.LUT R59, R59, 0xffff, RZ, 0xc0, !PT ;  /* 0x0000ffff3b3b7812 */ /* 0x000fc400078ec0ff */
[----:B------:R-:W-:Y:S02]  /*673f0*/  LOP3.LUT R8, R8, 0xffff, RZ, 0xc0, !PT ;  /* 0x0000ffff08087812 */ /* 0x000fe400078ec0ff */
[----:B------:R-:W-:Y:S02]  /*67400*/  SHF.R.U32.HI R0, RZ, 0x8, R3 ;  /* 0x00000008ff007819 */ /* 0x000fe40000011603 */
[----:B------:R-:W-:Y:S02]  /*67410*/  PRMT R3, R2, 0x3340, R1 ;  /* 0x0000334002037816 */ /* 0x000fe40000000001 */
[----:B------:R-:W-:-:S05]  /*67420*/  LOP3.LUT R9, R9, 0xffff, RZ, 0xc0, !PT ;  /* 0x0000ffff09097812 */ /* 0x000fca00078ec0ff */
[----:B------:R0:W-:Y:S01]  /*67430*/  STL [R1+0x54], R9 ;  /* 0x0000540901007387 */ /* 0x0001e20000100800 */
[----:B------:R-:W-:-:S05]  /*67440*/  LOP3.LUT R53, R53, 0xffff, RZ, 0xc0, !PT ;  /* 0x0000ffff35357812 */ /* 0x000fca00078ec0ff */
[----:B------:R-:W-:Y:S01]  /*67450*/  STL [R1+0x34], R53 ;  /* 0x0000343501007387 */ /* 0x000fe20000100800 */
[----:B0-----:R-:W-:-:S03]  /*67460*/  PRMT R9, R9, 0x3340, R53 ;  /* 0x0000334009097816 */ /* 0x001fc60000000035 */
[----:B------:R0:W-:Y:S04]  /*67470*/  STL [R1+0xc0], R8 ;  /* 0x0000c00801007387 */ /* 0x0001e80000100800 */
[----:B------:R1:W-:Y:S04]  /*67480*/  STL [R1+0x98], R2 ;  /* 0x0000980201007387 */ /* 0x0003e80000100800 */
[----:B------:R2:W-:Y:S04]  /*67490*/  STL [R1+0xac], R45 ;  /* 0x0000ac2d01007387 */ /* 0x0005e80000100800 */
[----:B------:R-:W-:Y:S01]  /*674a0*/  STL [R1+0xa4], R54 ;  /* 0x0000a43601007387 */ /* 0x000fe20000100800 */
[----:B0-----:R-:W-:-:S03]  /*674b0*/  PRMT R8, R8, 0x3340, R45 ;  /* 0x0000334008087816 */ /* 0x001fc6000000002d */
[----:B------:R-:W3:Y:S01]  /*674c0*/  LDL.LU R53, [R1+0x48] ;  /* 0x0000480001357983 */ /* 0x000ee20000300800 */
[----:B-1----:R-:W-:Y:S02]  /*674d0*/  PRMT R2, R54, 0x3340, R1 ;  /* 0x0000334036027816 */ /* 0x002fe40000000001 */
[----:B------:R-:W-:Y:S01]  /*674e0*/  LOP3.LUT R0, R0, 0xffff, RZ, 0xc0, !PT ;  /* 0x0000ffff00007812 */ /* 0x000fe200078ec0ff */
[----:B------:R-:W4:Y:S01]  /*674f0*/  LDL.LU R55, [R1+0x60] ;  /* 0x0000600001377983 */ /* 0x000f220000300800 */
[----:B------:R-:W-:Y:S02]  /*67500*/  PRMT R3, R9, 0x5410, R3 ;  /* 0x0000541009037816 */ /* 0x000fe40000000003 */
[----:B------:R-:W-:Y:S02]  /*67510*/  PRMT R2, R8, 0x5410, R2 ;  /* 0x0000541008027816 */ /* 0x000fe40000000002 */
[----:B--2---:R-:W-:Y:S02]  /*67520*/  PRMT R45, R11, 0x3340, R1 ;  /* 0x000033400b2d7816 */ /* 0x004fe40000000001 */
[----:B------:R-:W-:Y:S01]  /*67530*/  PRMT R0, R0, 0x3340, R59 ;  /* 0x0000334000007816 */ /* 0x000fe2000000003b */
[----:B------:R-:W-:Y:S04]  /*67540*/  STL [R1+0xfc], R3 ;  /* 0x0000fc0301007387 */ /* 0x000fe80000100800 */
[----:B------:R-:W-:Y:S04]  /*67550*/  STL [R1+0xf4], R2 ;  /* 0x0000f40201007387 */ /* 0x000fe80000100800 */
[----:B------:R-:W-:Y:S04]  /*67560*/  STL [R1+0x2888], R45 ;  /* 0x0028882d01007387 */ /* 0x000fe80000100800 */
[----:B------:R0:W-:Y:S02]  /*67570*/  STL [R1+0x24], R0 ;  /* 0x0000240001007387 */ /* 0x0001e40000100800 */
[----:B0-----:R-:W-:-:S02]  /*67580*/  SHF.R.U32.HI R0, RZ, 0x8, R52 ;  /* 0x00000008ff007819 */ /* 0x001fc40000011634 */
[----:B------:R-:W2:Y:S01]  /*67590*/  LDL.LU R52, [R1+0x9c] ;  /* 0x00009c0001347983 */ /* 0x000ea20000300800 */
[----:B------:R-:W-:Y:S02]  /*675a0*/  SHF.R.U32.HI R3, RZ, 0x8, R56 ;  /* 0x00000008ff037819 */ /* 0x000fe40000011638 */
[----:B------:R-:W-:Y:S02]  /*675b0*/  SHF.R.U32.HI R2, RZ, 0x8, R57 ;  /* 0x00000008ff027819 */ /* 0x000fe40000011639 */
[----:B------:R-:W-:Y:S01]  /*675c0*/  SHF.R.U32.HI R42, RZ, 0x8, R42 ;  /* 0x00000008ff2a7819 */ /* 0x000fe2000001162a */
[----:B------:R-:W2:Y:S01]  /*675d0*/  LDL.LU R57, [R1+0x8c] ;  /* 0x00008c0001397983 */ /* 0x000ea20000300800 */
[----:B------:R-:W-:Y:S02]  /*675e0*/  LOP3.LUT R3, R3, 0xffff, RZ, 0xc0, !PT ;  /* 0x0000ffff03037812 */ /* 0x000fe400078ec0ff */
[----:B------:R-:W-:Y:S01]  /*675f0*/  LOP3.LUT R2, R2, 0xffff, RZ, 0xc0, !PT ;  /* 0x0000ffff02027812 */ /* 0x000fe200078ec0ff */
[----:B------:R-:W2:Y:S01]  /*67600*/  LDL.LU R56, [R1+0x78] ;  /* 0x0000780001387983 */ /* 0x000ea20000300800 */
[----:B------:R-:W-:-:S02]  /*67610*/  LOP3.LUT R0, R0, 0xffff, RZ, 0xc0, !PT ;  /* 0x0000ffff00007812 */ /* 0x000fc400078ec0ff */
[----:B------:R-:W-:Y:S02]  /*67620*/  SHF.R.U32.HI R37, RZ, 0x8, R37 ;  /* 0x00000008ff257819 */ /* 0x000fe40000011625 */
[----:B------:R-:W-:Y:S02]  /*67630*/  SHF.R.U32.HI R35, RZ, 0x8, R35 ;  /* 0x00000008ff237819 */ /* 0x000fe40000011623 */
[----:B------:R-:W-:Y:S02]  /*67640*/  LOP3.LUT R8, R42, 0xffff, RZ, 0xc0, !PT ;  /* 0x0000ffff2a087812 */ /* 0x000fe400078ec0ff */
[----:B------:R-:W-:Y:S02]  /*67650*/  PRMT R42, R3, 0x3340, R1 ;  /* 0x00003340032a7816 */ /* 0x000fe40000000001 */
[----:B------:R-:W-:Y:S02]  /*67660*/  PRMT R0, R0, 0x3340, R2 ;  /* 0x0000334000007816 */ /* 0x000fe40000000002 */
[----:B------:R-:W-:-:S02]  /*67670*/  LOP3.LUT R35, R35, 0xffff, RZ, 0xc0, !PT ;  /* 0x0000ffff23237812 */ /* 0x000fc400078ec0ff */
[----:B------:R-:W-:Y:S01]  /*67680*/  LOP3.LUT R37, R37, 0xffff, RZ, 0xc0, !PT ;  /* 0x0000ffff25257812 */ /* 0x000fe200078ec0ff */
[----:B------:R-:W-:Y:S04]  /*67690*/  STL [R1+0x288c], R42 ;  /* 0x00288c2a01007387 */ /* 0x000fe80000100800 */
[----:B------:R0:W-:Y:S01]  /*676a0*/  STL [R1+0x18], R0 ;  /* 0x0000180001007387 */ /* 0x0001e20000100800 */
[----:B------:R-:W-:Y:S02]  /*676b0*/  SHF.R.U32.HI R20, RZ, 0x8, R20 ;  /* 0x00000008ff147819 */ /* 0x000fe40000011614 */
[----:B0-----:R-:W-:Y:S02]  /*676c0*/  PRMT R0, R37, 0x3340, R35 ;  /* 0x0000334025007816 */ /* 0x001fe40000000023 */
[----:B------:R-:W-:-:S05]  /*676d0*/  PRMT R37, R8, 0x3340, R1 ;  /* 0x0000334008257816 */ /* 0x000fca0000000001 */
[----:B------:R-:W-:Y:S04]  /*676e0*/  STL [R1+0x2890], R37 ;  /* 0x0028902501007387 */ /* 0x000fe80000100800 */
[----:B------:R3:W-:Y:S01]  /*676f0*/  STL [R1+0x20], R0 ;  /* 0x0000200001007387 */ /* 0x0007e20000100800 */
[----:B------:R-:W-:Y:S02]  /*67700*/  LOP3.LUT R20, R20, 0xffff, RZ, 0xc0, !PT ;  /* 0x0000ffff14147812 */ /* 0x000fe400078ec0ff */
[----:B------:R-:W-:-:S04]  /*67710*/  SHF.R.U32.HI R58, RZ, 0x8, R58 ;  /* 0x00000008ff3a7819 */ /* 0x000fc8000001163a */
[----:B------:R-:W-:Y:S02]  /*67720*/  LOP3.LUT R58, R58, 0xffff, RZ, 0xc0, !PT ;  /* 0x0000ffff3a3a7812 */ /* 0x000fe400078ec0ff */
[----:B---3--:R-:W-:-:S04]  /*67730*/  SHF.R.U32.HI R0, RZ, 0x8, R53 ;  /* 0x00000008ff007819 */ /* 0x008fc80000011635 */
[----:B------:R-:W-:Y:S02]  /*67740*/  LOP3.LUT R0, R0, 0xffff, RZ, 0xc0, !PT ;  /* 0x0000ffff00007812 */ /* 0x000fe400078ec0ff */
[----:B----4-:R-:W-:Y:S02]  /*67750*/  SHF.R.U32.HI R2, RZ, 0x8, R55 ;  /* 0x00000008ff027819 */ /* 0x010fe40000011637 */
[----:B------:R-:W3:Y:S01]  /*67760*/  LDL.LU R55, [R1+0x68] ;  /* 0x0000680001377983 */ /* 0x000ee20000300800 */
[----:B------:R-:W-:Y:S02]  /*67770*/  PRMT R35, R0, 0x3340, R20 ;  /* 0x0000334000237816 */ /* 0x000fe40000000014 */
[----:B------:R-:W-:-:S03]  /*67780*/  LOP3.LUT R2, R2, 0xffff, RZ, 0xc0, !PT ;  /* 0x0000ffff02027812 */ /* 0x000fc600078ec0ff */
[----:B------:R0:W-:Y:S01]  /*67790*/  STL [R1+0x2894], R35 ;  /* 0x0028942301007387 */ /* 0x0001e20000100800 */
[----:B------:R-:W-:-:S03]  /*677a0*/  PRMT R20, R2, 0x3340, R58 ;  /* 0x0000334002147816 */ /* 0x000fc6000000003a */
[----:B------:R-:W4:Y:S04]  /*677b0*/  LDL.LU R9, [R1+0xbc] ;  /* 0x0000bc0001097983 */ /* 0x000f280000300800 */
[----:B------:R-:W4:Y:S01]  /*677c0*/  LDL.LU R53, [R1+0xb0] ;  /* 0x0000b00001357983 */ /* 0x000f220000300800 */
[----:B--2---:R-:W-:-:S03]  /*677d0*/  SHF.R.U32.HI R2, RZ, 0x8, R52 ;  /* 0x00000008ff027819 */ /* 0x004fc60000011634 */
[----:B------:R-:W2:Y:S04]  /*677e0*/  LDL.LU R52, [R1+0x64] ;  /* 0x0000640001347983 */ /* 0x000ea80000300800 */
[----:B------:R-:W2:Y:S01]  /*677f0*/  LDL.LU R45, [R1+0x7c] ;  /* 0x00007c00012d7983 */ /* 0x000ea20000300800 */
[----:B------:R-:W-:Y:S02]  /*67800*/  SHF.R.U32.HI R18, RZ, 0x8, R18 ;  /* 0x00000008ff127819 */ /* 0x000fe40000011612 */
[----:B------:R-:W-:Y:S01]  /*67810*/  SHF.R.U32.HI R19, RZ, 0x8, R19 ;  /* 0x00000008ff137819 */ /* 0x000fe20000011613 */
[----:B------:R-:W2:Y:S01]  /*67820*/  LDL.LU R37, [R1+0xc8] ;  /* 0x0000c80001257983 */ /* 0x000ea20000300800 */
[----:B------:R-:W-:Y:S02]  /*67830*/  SHF.R.U32.HI R0, RZ, 0x8, R56 ;  /* 0x00000008ff007819 */ /* 0x000fe40000011638 */
[----:B------:R-:W-:Y:S01]  /*67840*/  SHF.R.U32.HI R3, RZ, 0x8, R57 ;  /* 0x00000008ff037819 */ /* 0x000fe20000011639 */
[----:B------:R-:W2:Y:S01]  /*67850*/  LDL.LU R42, [R1+0x74] ;  /* 0x00007400012a7983 */ /* 0x000ea20000300800 */
[----:B------:R-:W-:-:S02]  /*67860*/  LOP3.LUT R57, R0, 0xffff, RZ, 0xc0, !PT ;  /* 0x0000ffff00397812 */ /* 0x000fc400078ec0ff */
[----:B------:R-:W-:Y:S02]  /*67870*/  LOP3.LUT R0, R19, 0xffff, RZ, 0xc0, !PT ;  /* 0x0000ffff13007812 */ /* 0x000fe400078ec0ff */
[----:B------:R-:W-:Y:S02]  /*67880*/  LOP3.LUT R18, R18, 0xffff, RZ, 0xc0, !PT ;  /* 0x0000ffff12127812 */ /* 0x000fe400078ec0ff */
[----:B------:R-:W-:Y:S02]  /*67890*/  SHF.R.U32.HI R16, RZ, 0x8, R16 ;  /* 0x00000008ff107819 */ /* 0x000fe40000011610 */
[----:B------:R-:W-:Y:S02]  /*678a0*/  PRMT R18, R18, 0x3340, R0 ;  /* 0x0000334012127816 */ /* 0x000fe40000000000 */
[----:B------:R-:W-:Y:S02]  /*678b0*/  LOP3.LUT R3, R3, 0xffff, RZ, 0xc0, !PT ;  /* 0x0000ffff03037812 */ /* 0x000fe400078ec0ff */
[----:B------:R-:W-:-:S02]  /*678c0*/  LOP3.LUT R2, R2, 0xffff, RZ, 0xc0, !PT ;  /* 0x0000ffff02027812 */ /* 0x000fc400078ec0ff */
[----:B------:R-:W-:Y:S02]  /*678d0*/  LOP3.LUT R16, R16, 0xffff, RZ, 0xc0, !PT ;  /* 0x0000ffff10107812 */ /* 0x000fe400078ec0ff */
[----:B------:R-:W-:Y:S02]  /*678e0*/  PRMT R19, R2, 0x3340, R3 ;  /* 0x0000334002137816 */ /* 0x000fe40000000003 */
[----:B---3--:R-:W-:-:S04]  /*678f0*/  SHF.R.U32.HI R0, RZ, 0x8, R55 ;  /* 0x00000008ff007819 */ /* 0x008fc80000011637 */
[----:B------:R-:W-:-:S04]  /*67900*/  LOP3.LUT R0, R0, 0xffff, RZ, 0xc0, !PT ;  /* 0x0000ffff00007812 */ /* 0x000fc800078ec0ff */
[----:B------:R-:W-:Y:S02]  /*67910*/  PRMT R16, R0, 0x3340, R16 ;  /* 0x0000334000107816 */ /* 0x000fe40000000010 */
[----:B----4-:R-:W-:Y:S02]  /*67920*/  SHF.R.U32.HI R2, RZ, 0x8, R9 ;  /* 0x00000008ff027819 */ /* 0x010fe40000011609 */
[----:B------:R-:W3:Y:S01]  /*67930*/  LDL.LU R9, [R1+0x38] ;  /* 0x0000380001097983 */ /* 0x000ee20000300800 */
[----:B------:R-:W-:Y:S02]  /*67940*/  SHF.R.U32.HI R3, RZ, 0x8, R53 ;  /* 0x00000008ff037819 */ /* 0x000fe40000011635 */
[----:B--2---:R-:W-:-:S04]  /*67950*/  SHF.R.U32.HI R0, RZ, 0x8, R52 ;  /* 0x00000008ff007819 */ /* 0x004fc80000011634 */
[----:B------:R-:W-:-:S04]  /*67960*/  LOP3.LUT R0, R0, 0xffff, RZ, 0xc0, !PT ;  /* 0x0000ffff00007812 */ /* 0x000fc800078ec0ff */
[----:B------:R-:W-:Y:S02]  /*67970*/  PRMT R53, R0, 0x3340, R1 ;  /* 0x0000334000357816 */ /* 0x000fe40000000001 */
[----:B------:R-:W-:Y:S02]  /*67980*/  SHF.R.U32.HI R0, RZ, 0x8, R45 ;  /* 0x00000008ff007819 */ /* 0x000fe4000001162d */
[----:B------:R-:W2:Y:S01]  /*67990*/  LDL.LU R45, [R1+0x40] ;  /* 0x00004000012d7983 */ /* 0x000ea20000300800 */
[----:B------:R-:W-:Y:S02]  /*679a0*/  LOP3.LUT R3, R3, 0xffff, RZ, 0xc0, !PT ;  /* 0x0000ffff03037812 */ /* 0x000fe400078ec0ff */
[----:B------:R-:W-:Y:S01]  /*679b0*/  LOP3.LUT R2, R2, 0xffff, RZ, 0xc0, !PT ;  /* 0x0000ffff02027812 */ /* 0x000fe200078ec0ff */
[----:B0-----:R-:W4:Y:S03]  /*679c0*/  LDL.LU R35, [R1+0x88] ;  /* 0x0000880001237983 */ /* 0x001f260000300800 */
[----:B------:R-:W-:-:S02]  /*679d0*/  PRMT R11, R2, 0x3340, R3 ;  /* 0x00003340020b7816 */ /* 0x000fc40000000003 */
[----:B------:R-:W-:Y:S02]  /*679e0*/  SHF.R.U32.HI R2, RZ, 0x8, R37 ;  /* 0x00000008ff027819 */ /* 0x000fe40000011625 */
[----:B------:R-:W4:Y:S01]  /*679f0*/  LDL.LU R37, [R1+0x5c] ;  /* 0x00005c0001257983 */ /* 0x000f220000300800 */
[----:B------:R-:W-:Y:S02]  /*67a00*/  SHF.R.U32.HI R36, RZ, 0x8, R36 ;  /* 0x00000008ff247819 */ /* 0x000fe40000011624 */
[----:B------:R-:W-:Y:S02]  /*67a10*/  LOP3.LUT R0, R0, 0xffff, RZ, 0xc0, !PT ;  /* 0x0000ffff00007812 */ /* 0x000fe400078ec0ff */
[----:B------:R-:W-:Y:S02]  /*67a20*/  LOP3.LUT R8, R36, 0xffff, RZ, 0xc0, !PT ;  /* 0x0000ffff24087812 */ /* 0x000fe400078ec0ff */
[----:B------:R-:W-:Y:S02]  /*67a30*/  SHF.R.U32.HI R47, RZ, 0x8, R47 ;  /* 0x00000008ff2f7819 */ /* 0x000fe4000001162f */
[----:B------:R-:W-:-:S02]  /*67a40*/  PRMT R8, R0, 0x3340, R8 ;  /* 0x0000334000087816 */ /* 0x000fc40000000008 */
[----:B------:R-:W-:Y:S02]  /*67a50*/  SHF.R.U32.HI R3, RZ, 0x8, R42 ;  /* 0x00000008ff037819 */ /* 0x000fe4000001162a */
[----:B------:R-:W4:Y:S01]  /*67a60*/  LDL.LU R42, [R1+0x14] ;  /* 0x00001400012a7983 */ /* 0x000f220000300800 */
[----:B------:R-:W-:-:S04]  /*67a70*/  LOP3.LUT R47, R47, 0xffff, RZ, 0xc0, !PT ;  /* 0x0000ffff2f2f7812 */ /* 0x000fc800078ec0ff */
[----:B------:R-:W-:Y:S02]  /*67a80*/  PRMT R55, R47, 0x3340, R1 ;  /* 0x000033402f377816 */ /* 0x000fe40000000001 */
[----:B---3--:R-:W-:-:S04]  /*67a90*/  SHF.R.U32.HI R0, RZ, 0x8, R9 ;  /* 0x00000008ff007819 */ /* 0x008fc80000011609 */
[----:B------:R-:W-:-:S04]  /*67aa0*/  LOP3.LUT R0, R0, 0xffff, RZ, 0xc0, !PT ;  /* 0x0000ffff00007812 */ /* 0x000fc800078ec0ff */
[----:B------:R-:W-:Y:S02]  /*67ab0*/  PRMT R47, R0, 0x3340, R1 ;  /* 0x00003340002f7816 */ /* 0x000fe40000000001 */
[----:B--2---:R-:W-:Y:S02]  /*67ac0*/  SHF.R.U32.HI R0, RZ, 0x8, R45 ;  /* 0x00000008ff007819 */ /* 0x004fe4000001162d */
[----:B------:R-:W2:Y:S01]  /*67ad0*/  LDL.LU R45, [R1+0x58] ;  /* 0x00005800012d7983 */ /* 0x000ea20000300800 */
[----:B------:R-:W-:Y:S02]  /*67ae0*/  SHF.R.U32.HI R17, RZ, 0x8, R17 ;  /* 0x00000008ff117819 */ /* 0x000fe40000011611 */
[----:B------:R-:W-:Y:S02]  /*67af0*/  SHF.R.U32.HI R46, RZ, 0x8, R46 ;  /* 0x00000008ff2e7819 */ /* 0x000fe4000001162e */
[----:B------:R-:W-:Y:S02]  /*67b00*/  SHF.R.U32.HI R33, RZ, 0x8, R33 ;  /* 0x00000008ff217819 */ /* 0x000fe40000011621 */
[----:B------:R-:W-:-:S02]  /*67b10*/  SHF.R.U32.HI R32, RZ, 0x8, R32 ;  /* 0x00000008ff207819 */ /* 0x000fc40000011620 */
[----:B------:R-:W-:Y:S02]  /*67b20*/  LOP3.LUT R46, R46, 0xffff, RZ, 0xc0, !PT ;  /* 0x0000ffff2e2e7812 */ /* 0x000fe400078ec0ff */
[----:B------:R-:W-:Y:S02]  /*67b30*/  LOP3.LUT R17, R17, 0xffff, RZ, 0xc0, !PT ;  /* 0x0000ffff11117812 */ /* 0x000fe400078ec0ff */
[----:B------:R-:W-:Y:S02]  /*67b40*/  SHF.R.U32.HI R10, RZ, 0x8, R10 ;  /* 0x00000008ff0a7819 */ /* 0x000fe4000001160a */
[----:B------:R-:W-:Y:S02]  /*67b50*/  LOP3.LUT R33, R33, 0xffff, RZ, 0xc0, !PT ;  /* 0x0000ffff21217812 */ /* 0x000fe400078ec0ff */
[----:B------:R-:W-:Y:S02]  /*67b60*/  LOP3.LUT R3, R3, 0xffff, RZ, 0xc0, !PT ;  /* 0x0000ffff03037812 */ /* 0x000fe400078ec0ff */
[----:B------:R-:W-:-:S02]  /*67b70*/  LOP3.LUT R2, R2, 0xffff, RZ, 0xc0, !PT ;  /* 0x0000ffff02027812 */ /* 0x000fc400078ec0ff */
[----:B------:R-:W-:Y:S02]  /*67b80*/  LOP3.LUT R32, R32, 0xffff, RZ, 0xc0, !PT ;  /* 0x0000ffff20207812 */ /* 0x000fe400078ec0ff */
[----:B------:R-:W-:Y:S02]  /*67b90*/  PRMT R17, R17, 0x3340, R46 ;  /* 0x0000334011117816 */ /* 0x000fe4000000002e */
[----:B------:R-:W-:Y:S02]  /*67ba0*/  LOP3.LUT R46, R10, 0xffff, RZ, 0xc0, !PT ;  /* 0x0000ffff0a2e7812 */ /* 0x000fe400078ec0ff */
[----:B------:R-:W-:Y:S02]  /*67bb0*/  PRMT R9, R2, 0x3340, R3 ;  /* 0x0000334002097816 */ /* 0x000fe40000000003 */
[----:B------:R-:W-:Y:S02]  /*67bc0*/  PRMT R10, R32, 0x3340, R33 ;  /* 0x00003340200a7816 */ /* 0x000fe40000000021 */
[----:B----4-:R-:W-:Y:S01]  /*67bd0*/  SHF.R.U32.HI R2, RZ, 0x8, R35 ;  /* 0x00000008ff027819 */ /* 0x010fe20000011623 */
[----:B------:R-:W3:Y:S01]  /*67be0*/  LDL.LU R33, [R1+0x90] ;  /* 0x0000900001217983 */ /* 0x000ee20000300800 */
[----:B------:R-:W-:-:S03]  /*67bf0*/  SHF.R.U32.HI R3, RZ, 0x8, R37 ;  /* 0x00000008ff037819 */ /* 0x000fc60000011625 */
[----:B------:R-:W4:Y:S01]  /*67c00*/  LDL.LU R35, [R1+0x70] ;  /* 0x0000700001237983 */ /* 0x000f220000300800 */
[----:B------:R-:W-:-:S03]  /*67c10*/  SHF.R.U32.HI R49, RZ, 0x8, R49 ;  /* 0x00000008ff317819 */ /* 0x000fc60000011631 */
[----:B------:R-:W4:Y:S01]  /*67c20*/  LDL.LU R37, [R1+0x28] ;  /* 0x0000280001257983 */ /* 0x000f220000300800 */
[----:B------:R-:W-:Y:S02]  /*67c30*/  SHF.R.U32.HI R34, RZ, 0x8, R34 ;  /* 0x00000008ff227819 */ /* 0x000fe40000011622 */
[----:B------:R-:W-:Y:S02]  /*67c40*/  SHF.R.U32.HI R38, RZ, 0x8, R38 ;  /* 0x00000008ff267819 */ /* 0x000fe40000011626 */
[----:B------:R-:W-:Y:S02]  /*67c50*/  SHF.R.U32.HI R28, RZ, 0x8, R28 ;  /* 0x00000008ff1c7819 */ /* 0x000fe4000001161c */
[----:B------:R-:W-:Y:S02]  /*67c60*/  LOP3.LUT R49, R49, 0xffff, RZ, 0xc0, !PT ;  /* 0x0000ffff31317812 */ /* 0x000fe400078ec0ff */
[----:B------:R-:W-:Y:S02]  /*67c70*/  LOP3.LUT R38, R38, 0xffff, RZ, 0xc0, !PT ;  /* 0x0000ffff26267812 */ /* 0x000fe400078ec0ff */
[----:B------:R-:W-:-:S02]  /*67c80*/  LOP3.LUT R34, R34, 0xffff, RZ, 0xc0, !PT ;  /* 0x0000ffff22227812 */ /* 0x000fc400078ec0ff */
[----:B------:R-:W-:Y:S02]  /*67c90*/  LOP3.LUT R28, R28, 0xffff, RZ, 0xc0, !PT ;  /* 0x0000ffff1c1c7812 */ /* 0x000fe400078ec0ff */
[----:B------:R-:W-:Y:S02]  /*67ca0*/  LOP3.LUT R0, R0, 0xffff, RZ, 0xc0, !PT ;  /* 0x0000ffff00007812 */ /* 0x000fe400078ec0ff */
[----:B------:R-:W-:Y:S02]  /*67cb0*/  PRMT R56, R49, 0x3340, R1 ;  /* 0x0000334031387816 */ /* 0x000fe40000000001 */
[----:B------:R-:W-:Y:S02]  /*67cc0*/  SHF.R.U32.HI R51, RZ, 0x8, R51 ;  /* 0x00000008ff337819 */ /* 0x000fe40000011633 */
[----:B------:R-:W-:Y:S02]  /*67cd0*/  PRMT R49, R34, 0x3340, R38 ;  /* 0x0000334022317816 */ /* 0x000fe40000000026 */
[----:B------:R-:W-:-:S02]  /*67ce0*/  SHF.R.U32.HI R41, RZ, 0x8, R41 ;  /* 0x00000008ff297819 */ /* 0x000fc40000011629 */
[----:B------:R-:W-:Y:S02]  /*67cf0*/  SHF.R.U32.HI R43, RZ, 0x8, R43 ;  /* 0x00000008ff2b7819 */ /* 0x000fe4000001162b */
[----:B------:R-:W-:Y:S02]  /*67d00*/  PRMT R38, R0, 0x3340, R28 ;  /* 0x0000334000267816 */ /* 0x000fe4000000001c */
[----:B------:R-:W-:Y:S02]  /*67d10*/  SHF.R.U32.HI R0, RZ, 0x8, R42 ;  /* 0x00000008ff007819 */ /* 0x000fe4000001162a */
[----:B------:R-:W-:Y:S01]  /*67d20*/  LOP3.LUT R51, R51, 0xffff, RZ, 0xc0, !PT ;  /* 0x0000ffff33337812 */ /* 0x000fe200078ec0ff */
[----:B------:R-:W4:Y:S01]  /*67d30*/  LDL.LU R42, [R1+0x6c] ;  /* 0x00006c00012a7983 */ /* 0x000f220000300800 */
[----:B------:R-:W-:Y:S02]  /*67d40*/  LOP3.LUT R43, R43, 0xffff, RZ, 0xc0, !PT ;  /* 0x0000ffff2b2b7812 */ /* 0x000fe400078ec0ff */
[----:B------:R-:W-:-:S02]  /*67d50*/  LOP3.LUT R41, R41, 0xffff, RZ, 0xc0, !PT ;  /* 0x0000ffff29297812 */ /* 0x000fc400078ec0ff */
[----:B------:R-:W-:Y:S02]  /*67d60*/  LOP3.LUT R0, R0, 0xffff, RZ, 0xc0, !PT ;  /* 0x0000ffff00007812 */ /* 0x000fe400078ec0ff */
[----:B------:R-:W-:Y:S02]  /*67d70*/  PRMT R58, R51, 0x3340, R1 ;  /* 0x00003340333a7816 */ /* 0x000fe40000000001 */
[----:B------:R-:W-:Y:S02]  /*67d80*/  PRMT R51, R41, 0x3340, R43 ;  /* 0x0000334029337816 */ /* 0x000fe4000000002b */
[----:B------:R-:W-:Y:S02]  /*67d90*/  PRMT R41, R0, 0x3340, R1 ;  /* 0x0000334000297816 */ /* 0x000fe40000000001 */
[----:B--2---:R-:W-:Y:S02]  /*67da0*/  SHF.R.U32.HI R0, RZ, 0x8, R45 ;  /* 0x00000008ff007819 */ /* 0x004fe4000001162d */
[----:B------:R-:W2:Y:S01]  /*67db0*/  LDL.LU R45, [R1+0x2c] ;  /* 0x00002c00012d7983 */ /* 0x000ea20000300800 */
[----:B------:R-:W-:-:S02]  /*67dc0*/  SHF.R.U32.HI R15, RZ, 0x8, R15 ;  /* 0x00000008ff0f7819 */ /* 0x000fc4000001160f */
[----:B------:R-:W-:Y:S02]  /*67dd0*/  SHF.R.U32.HI R48, RZ, 0x8, R48 ;  /* 0x00000008ff307819 */ /* 0x000fe40000011630 */
[----:B------:R-:W-:Y:S02]  /*67de0*/  SHF.R.U32.HI R50, RZ, 0x8, R50 ;  /* 0x00000008ff327819 */ /* 0x000fe40000011632 */
[----:B------:R-:W-:Y:S02]  /*67df0*/  SHF.R.U32.HI R40, RZ, 0x8, R40 ;  /* 0x00000008ff287819 */ /* 0x000fe40000011628 */
[----:B------:R-:W-:Y:S02]  /*67e00*/  SHF.R.U32.HI R39, RZ, 0x8, R39 ;  /* 0x00000008ff277819 */ /* 0x000fe40000011627 */
[----:B------:R-:W-:Y:S02]  /*67e10*/  SHF.R.U32.HI R31, RZ, 0x8, R31 ;  /* 0x00000008ff1f7819 */ /* 0x000fe4000001161f */
[----:B------:R-:W-:-:S02]  /*67e20*/  LOP3.LUT R15, R15, 0xffff, RZ, 0xc0, !PT ;  /* 0x0000ffff0f0f7812 */ /* 0x000fc400078ec0ff */
[----:B------:R-:W-:Y:S02]  /*67e30*/  LOP3.LUT R0, R0, 0xffff, RZ, 0xc0, !PT ;  /* 0x0000ffff00007812 */ /* 0x000fe400078ec0ff */
[----:B------:R-:W-:Y:S02]  /*67e40*/  SHF.R.U32.HI R44, RZ, 0x8, R44 ;  /* 0x00000008ff2c7819 */ /* 0x000fe4000001162c */
[----:B------:R-:W-:Y:S02]  /*67e50*/  SHF.R.U32.HI R30, RZ, 0x8, R30 ;  /* 0x00000008ff1e7819 */ /* 0x000fe4000001161e */
[----:B------:R-:W-:Y:S02]  /*67e60*/  LOP3.LUT R48, R48, 0xffff, RZ, 0xc0, !PT ;  /* 0x0000ffff30307812 */ /* 0x000fe400078ec0ff */
[----:B------:R-:W-:Y:S02]  /*67e70*/  SHF.R.U32.HI R29, RZ, 0x8, R29 ;  /* 0x00000008ff1d7819 */ /* 0x000fe4000001161d */
[----:B------:R-:W-:-:S02]  /*67e80*/  LOP3.LUT R50, R50, 0xffff, RZ, 0xc0, !PT ;  /* 0x0000ffff32327812 */ /* 0x000fc400078ec0ff */
[----:B------:R-:W-:Y:S02]  /*67e90*/  LOP3.LUT R40, R40, 0xffff, RZ, 0xc0, !PT ;  /* 0x0000ffff28287812 */ /* 0x000fe400078ec0ff */
[----:B------:R-:W-:Y:S02]  /*67ea0*/  SHF.R.U32.HI R27, RZ, 0x8, R27 ;  /* 0x00000008ff1b7819 */ /* 0x000fe4000001161b */
[----:B------:R-:W-:Y:S02]  /*67eb0*/  LOP3.LUT R39, R39, 0xffff, RZ, 0xc0, !PT ;  /* 0x0000ffff27277812 */ /* 0x000fe400078ec0ff */
[----:B------:R-:W-:Y:S02]  /*67ec0*/  LOP3.LUT R31, R31, 0xffff, RZ, 0xc0, !PT ;  /* 0x0000ffff1f1f7812 */ /* 0x000fe400078ec0ff */
[----:B------:R-:W-:Y:S02]  /*67ed0*/  LOP3.LUT R3, R3, 0xffff, RZ, 0xc0, !PT ;  /* 0x0000ffff03037812 */ /* 0x000fe400078ec0ff */
[----:B------:R-:W-:-:S02]  /*67ee0*/  LOP3.LUT R2, R2, 0xffff, RZ, 0xc0, !PT ;  /* 0x0000ffff02027812 */ /* 0x000fc400078ec0ff */
[----:B------:R-:W-:Y:S02]  /*67ef0*/  SHF.R.U32.HI R22, RZ, 0x8, R22 ;  /* 0x00000008ff167819 */ /* 0x000fe40000011616 */
[----:B------:R-:W-:Y:S02]  /*67f00*/  PRMT R0, R0, 0x3340, R15 ;  /* 0x0000334000007816 */ /* 0x000fe4000000000f */
[----:B------:R-:W-:Y:S02]  /*67f10*/  LOP3.LUT R44, R44, 0xffff, RZ, 0xc0, !PT ;  /* 0x0000ffff2c2c7812 */ /* 0x000fe400078ec0ff */
[----:B------:R-:W-:Y:S02]  /*67f20*/  LOP3.LUT R30, R30, 0xffff, RZ, 0xc0, !PT ;  /* 0x0000ffff1e1e7812 */ /* 0x000fe400078ec0ff */
[----:B------:R-:W-:Y:S02]  /*67f30*/  SHF.R.U32.HI R21, RZ, 0x8, R21 ;  /* 0x00000008ff157819 */ /* 0x000fe40000011615 */
[----:B------:R-:W-:-:S02]  /*67f40*/  PRMT R54, R48, 0x3340, R1 ;  /* 0x0000334030367816 */ /* 0x000fc40000000001 */
[----:B------:R-:W-:Y:S02]  /*67f50*/  LOP3.LUT R29, R29, 0xffff, RZ, 0xc0, !PT ;  /* 0x0000ffff1d1d7812 */ /* 0x000fe400078ec0ff */
[--C-:B------:R-:W-:Y:S02]  /*67f60*/  PRMT R59, R50, 0x3340, R1.reuse ;  /* 0x00003340323b7816 */ /* 0x100fe40000000001 */
[--C-:B------:R-:W-:Y:S02]  /*67f70*/  PRMT R48, R40, 0x3340, R1.reuse ;  /* 0x0000334028307816 */ /* 0x100fe40000000001 */
[----:B------:R-:W-:Y:S01]  /*67f80*/  LOP3.LUT R27, R27, 0xffff, RZ, 0xc0, !PT ;  /* 0x0000ffff1b1b7812 */ /* 0x000fe200078ec0ff */
[----:B------:R0:W-:Y:S01]  /*67f90*/  STL [R1+0x8], R0 ;  /* 0x0000080001007387 */ /* 0x0001e20000100800 */
[----:B------:R-:W-:Y:S02]  /*67fa0*/  PRMT R50, R39, 0x3340, R1 ;  /* 0x0000334027327816 */ /* 0x000fe40000000001 */
[----:B------:R-:W-:-:S02]  /*67fb0*/  PRMT R40, R2, 0x3340, R3 ;  /* 0x0000334002287816 */ /* 0x000fc40000000003 */
[----:B------:R-:W-:Y:S02]  /*67fc0*/  LOP3.LUT R22, R22, 0xffff, RZ, 0xc0, !PT ;  /* 0x0000ffff16167812 */ /* 0x000fe400078ec0ff */
[--C-:B------:R-:W-:Y:S02]  /*67fd0*/  PRMT R52, R44, 0x3340, R1.reuse ;  /* 0x000033402c347816 */ /* 0x100fe40000000001 */
[----:B------:R-:W-:Y:S02]  /*67fe0*/  PRMT R39, R31, 0x3340, R1 ;  /* 0x000033401f277816 */ /* 0x000fe40000000001 */
[----:B------:R-:W-:Y:S01]  /*67ff0*/  LOP3.LUT R2, R21, 0xffff, RZ, 0xc0, !PT ;  /* 0x0000ffff15027812 */ /* 0x000fe200078ec0ff */
[----:B------:R-:W2:Y:S01]  /*68000*/  LDL.LU R31, [R1+0xb8] ;  /* 0x0000b800011f7983 */ /* 0x000ea20000300800 */
[----:B---3--:R-:W-:Y:S02]  /*68010*/  SHF.R.U32.HI R15, RZ, 0x8, R33 ;  /* 0x00000008ff0f7819 */ /* 0x008fe40000011621 */
[----:B------:R-:W-:-:S02]  /*68020*/  PRMT R44, R30, 0x3340, R1 ;  /* 0x000033401e2c7816 */ /* 0x000fc40000000001 */
[----:B----4-:R-:W-:Y:S01]  /*68030*/  SHF.R.U32.HI R21, RZ, 0x8, R35 ;  /* 0x00000008ff157819 */ /* 0x010fe20000011623 */
[----:B------:R-:W3:Y:S01]  /*68040*/  LDL.LU R30, [R1+0xa8] ;  /* 0x0000a800011e7983 */ /* 0x000ee20000300800 */
[----:B0-----:R-:W-:Y:S02]  /*68050*/  SHF.R.U32.HI R0, RZ, 0x8, R37 ;  /* 0x00000008ff007819 */ /* 0x001fe40000011625 */
[----:B------:R-:W-:Y:S02]  /*68060*/  PRMT R43, R27, 0x3340, R29 ;  /* 0x000033401b2b7816 */ /* 0x000fe4000000001d */
[----:B------:R-:W-:Y:S01]  /*68070*/  SHF.R.U32.HI R7, RZ, 0x8, R7 ;  /* 0x00000008ff077819 */ /* 0x000fe20000011607 */
[----:B------:R-:W4:Y:S01]  /*68080*/  LDL.LU R29, [R1+0x84] ;  /* 0x00008400011d7983 */ /* 0x000f220000300800 */
[----:B------:R-:W-:Y:S02]  /*68090*/  SHF.R.U32.HI R13, RZ, 0x8, R13 ;  /* 0x00000008ff0d7819 */ /* 0x000fe4000001160d */
[----:B------:R-:W-:Y:S01]  /*680a0*/  PRMT R34, R22, 0x3340, R1 ;  /* 0x0000334016227816 */ /* 0x000fe20000000001 */
[----:B------:R-:W4:Y:S01]  /*680b0*/  LDL.LU R32, [R1+0xc] ;  /* 0x00000c0001207983 */ /* 0x000f220000300800 */
[----:B------:R-:W-:-:S02]  /*680c0*/  LOP3.LUT R22, R15, 0xffff, RZ, 0xc0, !PT ;  /* 0x0000ffff0f167812 */ /* 0x000fc400078ec0ff */
[----:B------:R-:W-:Y:S01]  /*680d0*/  LOP3.LUT R21, R21, 0xffff, RZ, 0xc0, !PT ;  /* 0x0000ffff15157812 */ /* 0x000fe200078ec0ff */
[----:B------:R-:W4:Y:S01]  /*680e0*/  LDL.LU R33, [R1+0x10] ;  /* 0x0000100001217983 */ /* 0x000f220000300800 */
[----:B------:R-:W-:Y:S02]  /*680f0*/  LOP3.LUT R15, R0, 0xffff, RZ, 0xc0, !PT ;  /* 0x0000ffff000f7812 */ /* 0x000fe400078ec0ff */
[----:B------:R-:W-:Y:S02]  /*68100*/  LOP3.LUT R0, R13, 0xffff, RZ, 0xc0, !PT ;  /* 0x0000ffff0d007812 */ /* 0x000fe400078ec0ff */
[----:B------:R-:W-:Y:S02]  /*68110*/  LOP3.LUT R7, R7, 0xffff, RZ, 0xc0, !PT ;  /* 0x0000ffff07077812 */ /* 0x000fe400078ec0ff */
[----:B------:R-:W-:Y:S02]  /*68120*/  PRMT R21, R22, 0x3340, R21 ;  /* 0x0000334016157816 */ /* 0x000fe40000000015 */
[----:B------:R-:W-:-:S03]  /*68130*/  PRMT R7, R7, 0x3340, R0 ;  /* 0x0000334007077816 */ /* 0x000fc60000000000 */
[----:B------:R-:W-:Y:S01]  /*68140*/  STL [R1+0x4], R21 ;  /* 0x0000041501007387 */ /* 0x000fe20000100800 */
[----:B------:R-:W-:-:S03]  /*68150*/  PRMT R13, R15, 0x3340, R1 ;  /* 0x000033400f0d7816 */ /* 0x000fc60000000001 */
[----:B------:R2:W-:Y:S01]  /*68160*/  STL [R1], R7 ;  /* 0x0000000701007387 */ /* 0x0005e20000100800 */
[----:B------:R-:W-:-:S03]  /*68170*/  SHF.R.U32.HI R15, RZ, 0x8, R5 ;  /* 0x00000008ff0f7819 */ /* 0x000fc60000011605 */
[----:B------:R-:W4:Y:S01]  /*68180*/  LDL.LU R28, [R1+0x80] ;  /* 0x00008000011c7983 */ /* 0x000f220000300800 */
[----:B------:R-:W-:-:S03]  /*68190*/  SHF.R.U32.HI R5, RZ, 0x8, R42 ;  /* 0x00000008ff057819 */ /* 0x000fc6000001162a */
[----:B------:R-:W4:Y:S04]  /*681a0*/  LDL.LU R27, [R1+0x44] ;  /* 0x00004400011b7983 */ /* 0x000f280000300800 */
[----:B------:R-:W4:Y:S04]  /*681b0*/  LDL.LU R35, [R1+0x1c] ;  /* 0x00001c0001237983 */ /* 0x000f280000300800 */
[----:B------:R-:W4:Y:S04]  /*681c0*/  LDL.LU R37, [R1+0xa0] ;  /* 0x0000a00001257983 */ /* 0x000f280000300800 */
[----:B------:R-:W4:Y:S01]  /*681d0*/  LDL.LU R42, [R1+0x94] ;  /* 0x00009400012a7983 */ /* 0x000f220000300800 */
[----:B--2---:R-:W-:-:S03]  /*681e0*/  SHF.R.U32.HI R7, RZ, 0x8, R45 ;  /* 0x00000008ff077819 */ /* 0x004fc6000001162d */
[----:B------:R-:W2:Y:S01]  /*681f0*/  LDL.LU R45, [R1+0x50] ;  /* 0x00005000012d7983 */ /* 0x000ea20000300800 */
[----:B------:R-:W-:Y:S02]  /*68200*/  SHF.R.U32.HI R0, RZ, 0x8, R61 ;  /* 0x00000008ff007819 */ /* 0x000fe4000001163d */
[----:B------:R-:W-:Y:S02]  /*68210*/  SHF.R.U32.HI R61, RZ, 0x8, R60 ;  /* 0x00000008ff3d7819 */ /* 0x000fe4000001163c */
[----:B------:R-:W-:Y:S02]  /*68220*/  SHF.R.U32.HI R21, RZ, 0x8, R6 ;  /* 0x00000008ff157819 */ /* 0x000fe40000011606 */
[----:B------:R-:W-:Y:S02]  /*68230*/  LOP3.LUT R6, R0, 0xffff, RZ, 0xc0, !PT ;  /* 0x0000ffff00067812 */ /* 0x000fe400078ec0ff */
[----:B------:R-:W-:Y:S02]  /*68240*/  LOP3.LUT R0, R7, 0xffff, RZ, 0xc0, !PT ;  /* 0x0000ffff07007812 */ /* 0x000fe400078ec0ff */
[----:B------:R-:W-:-:S02]  /*68250*/  LOP3.LUT R5, R5, 0xffff, RZ, 0xc0, !PT ;  /* 0x0000ffff05057812 */ /* 0x000fc400078ec0ff */
[----:B------:R-:W-:Y:S02]  /*68260*/  LOP3.LUT R61, R61, 0xffff, RZ, 0xc0, !PT ;  /* 0x0000ffff3d3d7812 */ /* 0x000fe400078ec0ff */
[----:B------:R-:W-:Y:S02]  /*68270*/  SHF.R.U32.HI R12, RZ, 0x8, R12 ;  /* 0x00000008ff0c7819 */ /* 0x000fe4000001160c */
[----:B------:R-:W-:Y:S02]  /*68280*/  SHF.R.U32.HI R23, RZ, 0x8, R23 ;  /* 0x00000008ff177819 */ /* 0x000fe40000011617 */
[----:B------:R-:W-:Y:S02]  /*68290*/  PRMT R0, R5, 0x3340, R0 ;  /* 0x0000334005007816 */ /* 0x000fe40000000000 */
[----:B------:R-:W-:Y:S02]  /*682a0*/  PRMT R61, R6, 0x3340, R61 ;  /* 0x00003340063d7816 */ /* 0x000fe4000000003d */
[----:B------:R-:W-:Y:S01]  /*682b0*/  LOP3.LUT R12, R12, 0xffff, RZ, 0xc0, !PT ;  /* 0x0000ffff0c0c7812 */ /* 0x000fe200078ec0ff */
[----:B------:R0:W-:Y:S01]  /*682c0*/  STL [R1+0x14], R0 ;  /* 0x0000140001007387 */ /* 0x0001e20000100800 */
[----:B------:R-:W-:-:S02]  /*682d0*/  LOP3.LUT R23, R23, 0xffff, RZ, 0xc0, !PT ;  /* 0x0000ffff17177812 */ /* 0x000fc400078ec0ff */
[----:B------:R-:W-:Y:S02]  /*682e0*/  PRMT R2, R12, 0x3340, R2 ;  /* 0x000033400c027816 */ /* 0x000fe40000000002 */
[----:B------:R-:W-:Y:S02]  /*682f0*/  PRMT R12, R23, 0x3340, R1 ;  /* 0x00003340170c7816 */ /* 0x000fe40000000001 */
[----:B------:R-:W-:Y:S02]  /*68300*/  SHF.R.U32.HI R23, RZ, 0x8, R4 ;  /* 0x00000008ff177819 */ /* 0x000fe40000011604 */
[----:B------:R-:W-:Y:S02]  /*68310*/  SHF.R.U32.HI R26, RZ, 0x8, R26 ;  /* 0x00000008ff1a7819 */ /* 0x000fe4000001161a */
[----:B------:R-:W-:Y:S02]  /*68320*/  SHF.R.U32.HI R24, RZ, 0x8, R24 ;  /* 0x00000008ff187819 */ /* 0x000fe40000011618 */
[----:B------:R-:W-:-:S02]  /*68330*/  SHF.R.U32.HI R25, RZ, 0x8, R25 ;  /* 0x00000008ff197819 */ /* 0x000fc40000011619 */
[----:B------:R-:W-:Y:S02]  /*68340*/  LOP3.LUT R26, R26, 0xffff, RZ, 0xc0, !PT ;  /* 0x0000ffff1a1a7812 */ /* 0x000fe400078ec0ff */
[----:B------:R-:W-:Y:S02]  /*68350*/  LOP3.LUT R25, R25, 0xffff, RZ, 0xc0, !PT ;  /* 0x0000ffff19197812 */ /* 0x000fe400078ec0ff */
[----:B------:R-:W-:Y:S02]  /*68360*/  LOP3.LUT R24, R24, 0xffff, RZ, 0xc0, !PT ;  /* 0x0000ffff18187812 */ /* 0x000fe400078ec0ff */
[----:B------:R-:W-:Y:S02]  /*68370*/  PRMT R36, R26, 0x3340, R1 ;  /* 0x000033401a247816 */ /* 0x000fe40000000001 */
[----:B------:R-:W-:Y:S02]  /*68380*/  PRMT R3, R24, 0x3340, R25 ;  /* 0x0000334018037816 */ /* 0x000fe40000000019 */
[----:B------:R-:W-:-:S02]  /*68390*/  SHF.R.U32.HI R6, RZ, 0x8, R31 ;  /* 0x00000008ff067819 */ /* 0x000fc4000001161f */
[----:B---3--:R-:W-:Y:S02]  /*683a0*/  SHF.R.U32.HI R5, RZ, 0x8, R30 ;  /* 0x00000008ff057819 */ /* 0x008fe4000001161e */
[----:B------:R-:W-:Y:S02]  /*683b0*/  LOP3.LUT R6, R6, 0xffff, RZ, 0xc0, !PT ;  /* 0x0000ffff06067812 */ /* 0x000fe400078ec0ff */
[----:B------:R-:W-:Y:S02]  /*683c0*/  LOP3.LUT R5, R5, 0xffff, RZ, 0xc0, !PT ;  /* 0x0000ffff05057812 */ /* 0x000fe400078ec0ff */
[----:B----4-:R-:W-:Y:S02]  /*683d0*/  SHF.R.U32.HI R7, RZ, 0x8, R32 ;  /* 0x00000008ff077819 */ /* 0x010fe40000011620 */
[----:B0-----:R-:W-:Y:S01]  /*683e0*/  SHF.R.U32.HI R0, RZ, 0x8, R33 ;  /* 0x00000008ff007819 */ /* 0x001fe20000011621 */
[----:B------:R-:W3:Y:S01]  /*683f0*/  LDL.LU R32, [R1+0xd4] ;  /* 0x0000d40001207983 */ /* 0x000ee20000300800 */
[----:B------:R-:W-:-:S02]  /*68400*/  LOP3.LUT R4, R7, 0xffff, RZ, 0xc0, !PT ;  /* 0x0000ffff07047812 */ /* 0x000fc400078ec0ff */
[----:B------:R-:W-:Y:S01]  /*68410*/  LOP3.LUT R0, R0, 0xffff, RZ, 0xc0, !PT ;  /* 0x0000ffff00007812 */ /* 0x000fe200078ec0ff */
[----:B------:R-:W4:Y:S01]  /*68420*/  LDL.LU R33, [R1+0xc4] ;  /* 0x0000c40001217983 */ /* 0x000f220000300800 */
[----:B------:R-:W-:Y:S02]  /*68430*/  PRMT R5, R6, 0x3340, R5 ;  /* 0x0000334006057816 */ /* 0x000fe40000000005 */
[----:B------:R-:W-:Y:S02]  /*68440*/  PRMT R0, R4, 0x3340, R0 ;  /* 0x0000334004007816 */ /* 0x000fe40000000000 */
[----:B------:R-:W-:Y:S01]  /*68450*/  SHF.R.U32.HI R22, RZ, 0x8, R29 ;  /* 0x00000008ff167819 */ /* 0x000fe2000001161d */
[----:B------:R-:W-:Y:S04]  /*68460*/  STL [R1+0x10], R5 ;  /* 0x0000100501007387 */ /* 0x000fe80000100800 */
[----:B------:R-:W4:Y:S04]  /*68470*/  LDL.LU R29, [R1+0xb4] ;  /* 0x0000b400011d7983 */ /* 0x000f280000300800 */
[----:B------:R-:W4:Y:S04]  /*68480*/  LDL.LU R30, [R1+0x34] ;  /* 0x00003400011e7983 */ /* 0x000f280000300800 */
[----:B------:R0:W-:Y:S01]  /*68490*/  STL [R1+0xc], R0 ;  /* 0x00000c0001007387 */ /* 0x0001e20000100800 */
[----:B------:R-:W-:-:S02]  /*684a0*/  SHF.R.U32.HI R24, RZ, 0x8, R27 ;  /* 0x00000008ff187819 */ /* 0x000fc4000001161b */
[----:B------:R-:W-:Y:S02]  /*684b0*/  SHF.R.U32.HI R25, RZ, 0x8, R35 ;  /* 0x00000008ff197819 */ /* 0x000fe40000011623 */
[----:B------:R-:W4:Y:S01]  /*684c0*/  LDL.LU R35, [R1+0xdc] ;  /* 0x0000dc0001237983 */ /* 0x000f220000300800 */
[----:B0-----:R-:W-:-:S03]  /*684d0*/  SHF.R.U32.HI R0, RZ, 0x8, R37 ;  /* 0x00000008ff007819 */ /* 0x001fc60000011625 */
[----:B------:R-:W4:Y:S01]  /*684e0*/  LDL.LU R37, [R1+0xd8] ;  /* 0x0000d80001257983 */ /* 0x000f220000300800 */
[----:B------:R-:W-:Y:S02]  /*684f0*/  SHF.R.U32.HI R26, RZ, 0x8, R42 ;  /* 0x00000008ff1a7819 */ /* 0x000fe4000001162a */
[----:B------:R-:W-:Y:S01]  /*68500*/  LOP3.LUT R0, R0, 0xffff, RZ, 0xc0, !PT ;  /* 0x0000ffff00007812 */ /* 0x000fe200078ec0ff */
[----:B------:R-:W4:Y:S01]  /*68510*/  LDL.LU R42, [R1+0xd0] ;  /* 0x0000d000012a7983 */ /* 0x000f220000300800 */
[----:B------:R-:W-:-:S04]  /*68520*/  LOP3.LUT R26, R26, 0xffff, RZ, 0xc0, !PT ;  /* 0x0000ffff1a1a7812 */ /* 0x000fc800078ec0ff */
[----:B------:R-:W-:Y:S02]  /*68530*/  PRMT R26, R0, 0x3340, R26 ;  /* 0x00003340001a7816 */ /* 0x000fe4000000001a */
[----:B--2---:R-:W-:Y:S02]  /*68540*/  SHF.R.U32.HI R27, RZ, 0x8, R45 ;  /* 0x00000008ff1b7819 */ /* 0x004fe4000001162d */
[----:B------:R-:W2:Y:S04]  /*68550*/  LDL.LU R45, [R1+0xcc] ;  /* 0x0000cc00012d7983 */ /* 0x000ea80000300800 */
[----:B------:R-:W2:Y:S04]  /*68560*/  LDL.LU R31, [R1+0x98] ;  /* 0x00009800011f7983 */ /* 0x000ea80000300800 */
[----:B------:R-:W2:Y:S01]  /*68570*/  LDL.LU R0, [R1+0x54] ;  /* 0x0000540001007983 */ /* 0x000ea20000300800 */
[----:B------:R-:W0:Y:S01]  /*68580*/  S2R R5, SR_TID.X ;  /* 0x0000000000057919 */ /* 0x000e220000002100 */
[----:B------:R-:W-:-:S02]  /*68590*/  SHF.R.U32.HI R4, RZ, 0x8, R28 ;  /* 0x00000008ff047819 */ /* 0x000fc4000001161c */
[----:B------:R-:W-:Y:S02]  /*685a0*/  LOP3.LUT R24, R24, 0xffff, RZ, 0xc0, !PT ;  /* 0x0000ffff18187812 */ /* 0x000fe400078ec0ff */
[----:B------:R-:W-:-:S04]  /*685b0*/  LOP3.LUT R4, R4, 0xffff, RZ, 0xc0, !PT ;  /* 0x0000ffff04047812 */ /* 0x000fc800078ec0ff */
[----:B------:R-:W-:Y:S02]  /*685c0*/  PRMT R24, R4, 0x3340, R24 ;  /* 0x0000334004187816 */ /* 0x000fe40000000018 */
[----:B---3--:R-:W-:Y:S02]  /*685d0*/  SHF.R.U32.HI R4, RZ, 0x8, R32 ;  /* 0x00000008ff047819 */ /* 0x008fe40000011620 */
[----:B------:R-:W3:Y:S01]  /*685e0*/  LDL.LU R32, [R1+0xac] ;  /* 0x0000ac0001207983 */ /* 0x000ee20000300800 */
[----:B----4-:R-:W-:Y:S02]  /*685f0*/  SHF.R.U32.HI R28, RZ, 0x8, R33 ;  /* 0x00000008ff1c7819 */ /* 0x010fe40000011621 */
[----:B------:R-:W-:Y:S01]  /*68600*/  LOP3.LUT R4, R4, 0xffff, RZ, 0xc0, !PT ;  /* 0x0000ffff04047812 */ /* 0x000fe200078ec0ff */
[----:B------:R-:W4:Y:S01]  /*68610*/  LDL.LU R60, [R1+0xc0] ;  /* 0x0000c000013c7983 */ /* 0x000f220000300800 */
[----:B------:R-:W-:-:S03]  /*68620*/  LOP3.LUT R28, R28, 0xffff, RZ, 0xc0, !PT ;  /* 0x0000ffff1c1c7812 */ /* 0x000fc600078ec0ff */
[----:B------:R-:W4:Y:S01]  /*68630*/  LDL.LU R33, [R1+0xa4] ;  /* 0x0000a40001217983 */ /* 0x000f220000300800 */
[----:B------:R-:W-:-:S03]  /*68640*/  SHF.R.U32.HI R30, RZ, 0x8, R30 ;  /* 0x00000008ff1e7819 */ /* 0x000fc6000001161e */
[----:B------:R-:W4:Y:S01]  /*68650*/  LDL.LU R6, [R1+0x110] ;  /* 0x0001100001067983 */ /* 0x000f220000300800 */
[----:B------:R-:W-:-:S03]  /*68660*/  LOP3.LUT R30, R30, 0xffff, RZ, 0xc0, !PT ;  /* 0x0000ffff1e1e7812 */ /* 0x000fc600078ec0ff */
[----:B------:R-:W4:Y:S01]  /*68670*/  LDL.LU R7, [R1+0x10c] ;  /* 0x00010c0001077983 */ /* 0x000f220000300800 */
[----:B------:R-:W-:-:S03]  /*68680*/  PRMT R28, R4, 0x3340, R28 ;  /* 0x00003340041c7816 */ /* 0x000fc6000000001c */
[----:B------:R-:W4:Y:S01]  /*68690*/  LDL.LU R4, [R1+0x140] ;  /* 0x0001400001047983 */ /* 0x000f220000300800 */
[----:B--2---:R-:W-:-:S04]  /*686a0*/  SHF.R.U32.HI R0, RZ, 0x8, R0 ;  /* 0x00000008ff007819 */ /* 0x004fc80000011600 */
[----:B------:R-:W-:-:S04]  /*686b0*/  LOP3.LUT R0, R0, 0xffff, RZ, 0xc0, !PT ;  /* 0x0000ffff00007812 */ /* 0x000fc800078ec0ff */
[----:B------:R-:W-:Y:S02]  /*686c0*/  PRMT R30, R0, 0x3340, R30 ;  /* 0x00003340001e7816 */ /* 0x000fe4000000001e */
[----:B0-----:R-:W-:Y:S02]  /*686d0*/  LOP3.LUT R0, R5, 0x1f, RZ, 0xc0, !PT ;  /* 0x0000001f05007812 */ /* 0x001fe400078ec0ff */
[----:B------:R-:W2:Y:S01]  /*686e0*/  LDL.LU R5, [R1+0x138] ;  /* 0x0001380001057983 */ /* 0x000ea20000300800 */
[----:B------:R-:W-:Y:S02]  /*686f0*/  LOP3.LUT R35, R35, 0xffff, RZ, 0xc0, !PT ;  /* 0x0000ffff23237812 */ /* 0x000fe400078ec0ff */
[----:B------:R-:W-:Y:S02]  /*68700*/  LOP3.LUT R37, R37, 0xffff, RZ, 0xc0, !PT ;  /* 0x0000ffff25257812 */ /* 0x000fe400078ec0ff */
[----:B------:R-:W-:Y:S02]  /*68710*/  LOP3.LUT R42, R42, 0xffff, RZ, 0xc0, !PT ;  /* 0x0000ffff2a2a7812 */ /* 0x000fe400078ec0ff */
[----:B------:R-:W-:Y:S01]  /*68720*/  LOP3.LUT R45, R45, 0xffff, RZ, 0xc0, !PT ;  /* 0x0000ffff2d2d7812 */ /* 0x000fe200078ec0ff */
[----:B------:R0:W-:Y:S04]  /*68730*/  STL [R1+0x1c], R35 ;  /* 0x00001c2301007387 */ /* 0x0001e80000100800 */
[----:B------:R1:W-:Y:S04]  /*68740*/  STL [R1+0x2c], R37 ;  /* 0x00002c2501007387 */ /* 0x0003e80000100800 */
[----:B------:R1:W-:Y:S04]  /*68750*/  STL [R1+0x30], R42 ;  /* 0x0000302a01007387 */ /* 0x0003e80000100800 */
[----:B------:R1:W-:Y:S01]  /*68760*/  STL [R1+0x34], R45 ;  /* 0x0000342d01007387 */ /* 0x0003e20000100800 */
[----:B------:R-:W-:-:S06]  /*68770*/  ULEA UR4, UR5, UR4, 0x18 ;  /* 0x0000000405047291 */ /* 0x000fcc000f8ec03f */
[----:B------:R-:W-:Y:S01]  /*68780*/  LEA R0, R0, UR4, 0x4 ;  /* 0x0000000400007c11 */ /* 0x000fe2000f8e20ff */
[----:B------:R-:W-:Y:S01]  /*68790*/  ULDC UR4, c[0x0][0x244] ;  /* 0x0000910000047ab9 */ /* 0x000fe20000000800 */
[----:B---3--:R-:W-:Y:S02]  /*687a0*/  SHF.R.U32.HI R32, RZ, 0x8, R32 ;  /* 0x00000008ff207819 */ /* 0x008fe40000011620 */
[----:B----4-:R-:W-:Y:S02]  /*687b0*/  SHF.R.U32.HI R60, RZ, 0x8, R60 ;  /* 0x00000008ff3c7819 */ /* 0x010fe4000001163c */
[----:B------:R-:W-:Y:S02]  /*687c0*/  LOP3.LUT R32, R32, 0xffff, RZ, 0xc0, !PT ;  /* 0x0000ffff20207812 */ /* 0x000fe400078ec0ff */
[----:B------:R-:W-:-:S04]  /*687d0*/  LOP3.LUT R60, R60, 0xffff, RZ, 0xc0, !PT ;  /* 0x0000ffff3c3c7812 */ /* 0x000fc800078ec0ff */
[----:B------:R-:W-:Y:S02]  /*687e0*/  PRMT R32, R60, 0x3340, R32 ;  /* 0x000033403c207816 */ /* 0x000fe40000000020 */
[----:B------:R-:W-:Y:S02]  /*687f0*/  PRMT R6, R6, 0x4210, R42 ;  /* 0x0000421006067816 */ /* 0x000fe4000000002a */
[----:B------:R-:W-:Y:S02]  /*68800*/  PRMT R7, R7, 0x4210, R45 ;  /* 0x0000421007077816 */ /* 0x000fe4000000002d */
[----:B------:R-:W-:Y:S02]  /*68810*/  PRMT R4, R4, 0x4210, R35 ;  /* 0x0000421004047816 */ /* 0x000fe40000000023 */
[----:B0-----:R-:W3:Y:S01]  /*68820*/  LDL.LU R35, [R1+0x2894] ;  /* 0x0028940001237983 */ /* 0x001ee20000300800 */
[----:B--2---:R-:W-:-:S03]  /*68830*/  PRMT R5, R5, 0x4210, R37 ;  /* 0x0000421005057816 */ /* 0x004fc60000000025 */
[----:B-1----:R-:W2:Y:S04]  /*68840*/  LDL.LU R37, [R1+0x2890] ;  /* 0x0028900001257983 */ /* 0x002ea80000300800 */
[----:B------:R-:W4:Y:S04]  /*68850*/  LDL.LU R42, [R1+0x288c] ;  /* 0x00288c00012a7983 */ /* 0x000f280000300800 */
[----:B------:R-:W4:Y:S04]  /*68860*/  LDL.LU R45, [R1+0x2888] ;  /* 0x00288800012d7983 */ /* 0x000f280000300800 */
[----:B------:R-:W2:Y:S04]  /*68870*/  LDL.LU R60, [R1+0x20] ;  /* 0x00002000013c7983 */ /* 0x000ea80000300800 */
[----:B------:R0:W-:Y:S04]  /*68880*/  STSM.16.M88.4 [R0], R4 ;  /* 0x0000000400007844 */ /* 0x0001e80000000200 */
[----:B0-----:R-:W4:Y:S04]  /*68890*/  LDL.LU R6, [R1+0x24] ;  /* 0x0000240001067983 */ /* 0x001f280000300800 */
[----:B------:R-:W4:Y:S01]  /*688a0*/  LDL.LU R7, [R1+0x18] ;  /* 0x0000180001077983 */ /* 0x000f220000300800 */
[----:B------:R-:W-:-:S02]  /*688b0*/  PRMT R57, R57, 0x3340, R1 ;  /* 0x0000334039397816 */ /* 0x000fc40000000001 */
[----:B------:R-:W-:Y:S02]  /*688c0*/  PRMT R20, R20, 0x5410, R58 ;  /* 0x0000541014147816 */ /* 0x000fe4000000003a */
[----:B------:R-:W-:Y:S02]  /*688d0*/  PRMT R19, R19, 0x5410, R57 ;  /* 0x0000541013137816 */ /* 0x000fe40000000039 */
[----:B------:R-:W-:Y:S02]  /*688e0*/  PRMT R18, R18, 0x5410, R56 ;  /* 0x0000541012127816 */ /* 0x000fe40000000038 */
[----:B------:R-:W-:Y:S02]  /*688f0*/  PRMT R17, R17, 0x5410, R55 ;  /* 0x0000541011117816 */ /* 0x000fe40000000037 */
[----:B------:R-:W-:Y:S02]  /*68900*/  PRMT R5, R40, 0x5410, R41 ;  /* 0x0000541028057816 */ /* 0x000fe40000000029 */
[----:B------:R-:W-:-:S02]  /*68910*/  PRMT R46, R46, 0x3340, R1 ;  /* 0x000033402e2e7816 */ /* 0x000fc40000000001 */
[----:B---3--:R-:W-:Y:S02]  /*68920*/  PRMT R35, R35, 0x5410, R59 ;  /* 0x0000541023237816 */ /* 0x008fe4000000003b */
[----:B------:R-:W-:Y:S02]  /*68930*/  PRMT R4, R43, 0x5410, R44 ;  /* 0x000054102b047816 */ /* 0x000fe4000000002c */
[----:B------:R-:W-:Y:S02]  /*68940*/  PRMT R10, R10, 0x5410, R46 ;  /* 0x000054100a0a7816 */ /* 0x000fe4000000002e */
[----:B------:R-:W-:Y:S02]  /*68950*/  PRMT R9, R9, 0x5410, R47 ;  /* 0x0000541009097816 */ /* 0x000fe4000000002f */
[----:B------:R-:W-:Y:S02]  /*68960*/  SHF.R.U32.HI R14, RZ, 0x8, R14 ;  /* 0x00000008ff0e7819 */ /* 0x000fe4000001160e */
[----:B------:R-:W-:-:S02]  /*68970*/  PRMT R8, R8, 0x5410, R48 ;  /* 0x0000541008087816 */ /* 0x000fc40000000030 */
[----:B------:R-:W-:Y:S02]  /*68980*/  LOP3.LUT R25, R25, 0xffff, RZ, 0xc0, !PT ;  /* 0x0000ffff19197812 */ /* 0x000fe400078ec0ff */
[----:B------:R-:W-:Y:S02]  /*68990*/  LOP3.LUT R27, R27, 0xffff, RZ, 0xc0, !PT ;  /* 0x0000ffff1b1b7812 */ /* 0x000fe400078ec0ff */
[----:B------:R-:W-:Y:S02]  /*689a0*/  PRMT R16, R16, 0x5410, R54 ;  /* 0x0000541010107816 */ /* 0x000fe40000000036 */
[----:B------:R-:W-:Y:S02]  /*689b0*/  PRMT R11, R11, 0x5410, R53 ;  /* 0x000054100b0b7816 */ /* 0x000fe40000000035 */
[----:B--2---:R-:W-:Y:S02]  /*689c0*/  PRMT R37, R60, 0x5410, R37 ;  /* 0x000054103c257816 */ /* 0x004fe40000000025 */
[----:B------:R-:W2:Y:S04]  /*689d0*/  LDL.LU R60, [R1+0xc] ;  /* 0x00000c00013c7983 */ /* 0x000ea80000300800 */
[----:B------:R-:W3:Y:S04]  /*689e0*/  LDL.LU R59, [R1+0x14] ;  /* 0x00001400013b7983 */ /* 0x000ee80000300800 */
[----:B------:R-:W2:Y:S04]  /*689f0*/  LDL.LU R58, [R1+0x10] ;  /* 0x00001000013a7983 */ /* 0x000ea80000300800 */
[----:B------:R-:W3:Y:S04]  /*68a00*/  LDL.LU R57, [R1] ;  /* 0x0000000001397983 */ /* 0x000ee80000300800 */
[----:B------:R-:W2:Y:S04]  /*68a10*/  LDL.LU R56, [R1+0x4] ;  /* 0x0000040001387983 */ /* 0x000ea80000300800 */
[----:B------:R-:W2:Y:S01]  /*68a20*/  LDL.LU R55, [R1+0x8] ;  /* 0x0000080001377983 */ /* 0x000ea20000300800 */
[----:B----4-:R-:W-:-:S02]  /*68a30*/  PRMT R42, R7, 0x5410, R42 ;  /* 0x00005410072a7816 */ /* 0x010fc4000000002a */
[----:B------:R-:W-:Y:S02]  /*68a40*/  PRMT R7, R51, 0x5410, R52 ;  /* 0x0000541033077816 */ /* 0x000fe40000000034 */
[----:B------:R-:W-:Y:S02]  /*68a50*/  PRMT R52, R38, 0x5410, R39 ;  /* 0x0000541026347816 */ /* 0x000fe40000000027 */
        /* <DEDUP_REMOVED lines=8> */
[----:B------:R-:W-:-:S02]  /*68ae0*/  PRMT R45, R6, 0x5410, R45 ;  /* 0x00005410062d7816 */ /* 0x000fc4000000002d */
[----:B------:R-:W-:Y:S01]  /*68af0*/  LOP3.LUT R14, R14, 0xffff, RZ, 0xc0, !PT ;  /* 0x0000ffff0e0e7812 */ /* 0x000fe200078ec0ff */
[----:B------:R-:W4:Y:S01]  /*68b00*/  LDL.LU R48, [R1+0x1bc] ;  /* 0x0001bc0001307983 */ /* 0x000f220000300800 */
[----:B------:R-:W-:-:S03]  /*68b10*/  PRMT R6, R49, 0x5410, R50 ;  /* 0x0000541031067816 */ /* 0x000fc60000000032 */
[----:B------:R-:W4:Y:S01]  /*68b20*/  LDL.LU R49, [R1+0x1b8] ;  /* 0x0001b80001317983 */ /* 0x000f220000300800 */
[----:B------:R-:W-:-:S03]  /*68b30*/  PRMT R14, R14, 0x3340, R1 ;  /* 0x000033400e0e7816 */ /* 0x000fc60000000001 */
[----:B------:R-:W4:Y:S01]  /*68b40*/  LDL.LU R50, [R1+0x174] ;  /* 0x0001740001327983 */ /* 0x000f220000300800 */
[--C-:B------:R-:W-:Y:S02]  /*68b50*/  PRMT R25, R25, 0x3340, R1.reuse ;  /* 0x0000334019197816 */ /* 0x100fe40000000001 */
[----:B------:R-:W-:Y:S01]  /*68b60*/  PRMT R27, R27, 0x3340, R1 ;  /* 0x000033401b1b7816 */ /* 0x000fe20000000001 */
[----:B------:R-:W4:Y:S01]  /*68b70*/  LDL.LU R51, [R1+0x170] ;  /* 0x0001700001337983 */ /* 0x000f220000300800 */
[----:B------:R-:W-:Y:S02]  /*68b80*/  SHF.R.U32.HI R29, RZ, 0x8, R29 ;  /* 0x00000008ff1d7819 */ /* 0x000fe4000001161d */
[----:B------:R-:W-:Y:S02]  /*68b90*/  SHF.R.U32.HI R31, RZ, 0x8, R31 ;  /* 0x00000008ff1f7819 */ /* 0x000fe4000001161f */
[----:B------:R-:W-:Y:S02]  /*68ba0*/  LOP3.LUT R29, R29, 0xffff, RZ, 0xc0, !PT ;  /* 0x0000ffff1d1d7812 */ /* 0x000fe400078ec0ff */
[----:B------:R-:W-:-:S02]  /*68bb0*/  LOP3.LUT R31, R31, 0xffff, RZ, 0xc0, !PT ;  /* 0x0000ffff1f1f7812 */ /* 0x000fc400078ec0ff */
[--C-:B------:R-:W-:Y:S02]  /*68bc0*/  PRMT R29, R29, 0x3340, R1.reuse ;  /* 0x000033401d1d7816 */ /* 0x100fe40000000001 */
[----:B------:R-:W-:Y:S02]  /*68bd0*/  PRMT R31, R31, 0x3340, R1 ;  /* 0x000033401f1f7816 */ /* 0x000fe40000000001 */
[----:B------:R-:W-:Y:S02]  /*68be0*/  LOP3.LUT R15, R15, 0xffff, RZ, 0xc0, !PT ;  /* 0x0000ffff0f0f7812 */ /* 0x000fe400078ec0ff */
[----:B------:R-:W-:Y:S02]  /*68bf0*/  LOP3.LUT R21, R21, 0xffff, RZ, 0xc0, !PT ;  /* 0x0000ffff15157812 */ /* 0x000fe400078ec0ff */
[----:B------:R-:W-:Y:S02]  /*68c00*/  LOP3.LUT R22, R22, 0xffff, RZ, 0xc0, !PT ;  /* 0x0000ffff16167812 */ /* 0x000fe400078ec0ff */
[----:B------:R-:W-:-:S02]  /*68c10*/  LOP3.LUT R23, R23, 0xffff, RZ, 0xc0, !PT ;  /* 0x0000ffff17177812 */ /* 0x000fc400078ec0ff */
[--C-:B------:R-:W-:Y:S02]  /*68c20*/  PRMT R15, R15, 0x3340, R1.reuse ;  /* 0x000033400f0f7816 */ /* 0x100fe40000000001 */
[--C-:B------:R-:W-:Y:S02]  /*68c30*/  PRMT R21, R21, 0x3340, R1.reuse ;  /* 0x0000334015157816 */ /* 0x100fe40000000001 */
[--C-:B------:R-:W-:Y:S02]  /*68c40*/  PRMT R22, R22, 0x3340, R1.reuse ;  /* 0x0000334016167816 */ /* 0x100fe40000000001 */
[----:B------:R-:W-:Y:S02]  /*68c50*/  PRMT R23, R23, 0x3340, R1 ;  /* 0x0000334017177816 */ /* 0x000fe40000000001 */
[----:B------:R-:W-:Y:S01]  /*68c60*/  PRMT R61, R61, 0x5410, R15 ;  /* 0x000054103d3d7816 */ /* 0x000fe2000000000f */
[----:B------:R-:W-:Y:S01]  /*68c70*/  NOP ;  /* 0x0000000000007918 */ /* 0x000fe20000000000 */
[----:B---3--:R-:W-:-:S02]  /*68c80*/  PRMT R53, R57, 0x5410, R14 ;  /* 0x0000541039357816 */ /* 0x008fc4000000000e */
[----:B------:R-:W-:Y:S02]  /*68c90*/  PRMT R14, R26, 0x5410, R27 ;  /* 0x000054101a0e7816 */ /* 0x000fe4000000001b */
[----:B--2---:R-:W-:Y:S02]  /*68ca0*/  PRMT R54, R56, 0x5410, R13 ;  /* 0x0000541038367816 */ /* 0x004fe4000000000d */
[----:B------:R-:W-:Y:S02]  /*68cb0*/  PRMT R56, R24, 0x5410, R25 ;  /* 0x0000541018387816 */ /* 0x000fe40000000019 */
[----:B------:R-:W0:Y:S01]  /*68cc0*/  LDS.128 R24, [R0] ;  /* 0x0000000000187984 */ /* 0x000e220000000c00 */
[----:B------:R-:W-:Y:S02]  /*68cd0*/  PRMT R55, R55, 0x5410, R12 ;  /* 0x0000541037377816 */ /* 0x000fe4000000000c */
[----:B------:R-:W-:Y:S02]  /*68ce0*/  PRMT R12, R28, 0x5410, R29 ;  /* 0x000054101c0c7816 */ /* 0x000fe4000000001d */
[----:B------:R-:W-:Y:S01]  /*68cf0*/  PRMT R13, R30, 0x5410, R31 ;  /* 0x000054101e0d7816 */ /* 0x000fe2000000001f */
[----:B------:R-:W-:Y:S04]  /*68d00*/  STL [R1+0x28], R14 ;  /* 0x0000280e01007387 */ /* 0x000fe80000100800 */
[----:B------:R4:W-:Y:S04]  /*68d10*/  STL [R1+0x24], R12 ;  /* 0x0000240c01007387 */ /* 0x0009e80000100800 */
[----:B------:R1:W-:Y:S01]  /*68d20*/  STL [R1+0x20], R13 ;  /* 0x0000200d01007387 */ /* 0x0003e20000100800 */
[----:B------:R-:W-:-:S02]  /*68d30*/  PRMT R59, R59, 0x5410, R21 ;  /* 0x000054103b3b7816 */ /* 0x000fc40000000015 */
[----:B----4-:R-:W-:Y:S02]  /*68d40*/  PRMT R12, R45, 0x5210, R40 ;  /* 0x000052102d0c7816 */ /* 0x010fe40000000028 */
[----:B------:R-:W2:Y:S01]  /*68d50*/  LDL.LU R40, [R1+0x120] ;  /* 0x0001200001287983 */ /* 0x000ea20000300800 */
[----:B-1----:R-:W-:-:S03]  /*68d60*/  PRMT R13, R42, 0x5210, R41 ;  /* 0x000052102a0d7816 */ /* 0x002fc60000000029 */
[----:B------:R-:W3:Y:S01]  /*68d70*/  LDL.LU R41, [R1+0x118] ;  /* 0x0001180001297983 */ /* 0x000ee20000300800 */
[----:B------:R-:W-:Y:S02]  /*68d80*/  PRMT R14, R37, 0x5210, R38 ;  /* 0x00005210250e7816 */ /* 0x000fe40000000026 */
[----:B------:R-:W-:Y:S01]  /*68d90*/  PRMT R15, R35, 0x5210, R39 ;  /* 0x00005210230f7816 */ /* 0x000fe20000000027 */
[----:B------:R-:W-:Y:S01]  /*68da0*/  NOP ;  /* 0x0000000000007918 */ /* 0x000fe20000000000 */
[----:B------:R-:W-:Y:S01]  /*68db0*/  PRMT R58, R58, 0x5410, R22 ;  /* 0x000054103a3a7816 */ /* 0x000fe20000000016 */
[----:B0-----:R0:W-:Y:S01]  /*68dc0*/  STL.64 [R1+0x10], R24 ;  /* 0x0000101801007387 */ /* 0x0011e20000100a00 */
[----:B------:R-:W-:-:S03]  /*68dd0*/  LOP3.LUT R21, R43, 0xffff, RZ, 0xc0, !PT ;  /* 0x0000ffff2b157812 */ /* 0x000fc600078ec0ff */
[----:B------:R-:W-:Y:S01]  /*68de0*/  STL.64 [R1+0x18], R26 ;  /* 0x0000181a01007387 */ /* 0x000fe20000100a00 */
[----:B------:R-:W-:-:S03]  /*68df0*/  PRMT R57, R60, 0x5410, R23 ;  /* 0x000054103c397816 */ /* 0x000fc60000000017 */
[----:B------:R-:W4:Y:S01]  /*68e00*/  LDL.LU R38, [R1+0xec] ;  /* 0x0000ec0001267983 */ /* 0x000f220000300800 */
[----:B------:R-:W-:-:S03]  /*68e10*/  LOP3.LUT R22, R44, 0xffff, RZ, 0xc0, !PT ;  /* 0x0000ffff2c167812 */ /* 0x000fc600078ec0ff */
[----:B------:R-:W4:Y:S01]  /*68e20*/  LDL.LU R39, [R1+0xe8] ;  /* 0x0000e80001277983 */ /* 0x000f220000300800 */
[----:B------:R-:W-:-:S03]  /*68e30*/  LOP3.LUT R23, R46, 0xffff, RZ, 0xc0, !PT ;  /* 0x0000ffff2e177812 */ /* 0x000fc600078ec0ff */
[----:B------:R-:W4:Y:S01]  /*68e40*/  LDL.LU R43, [R1+0x1a8] ;  /* 0x0001a800012b7983 */ /* 0x000f220000300800 */
[----:B0-----:R-:W-:-:S03]  /*68e50*/  LOP3.LUT R24, R47, 0xffff, RZ, 0xc0, !PT ;  /* 0x0000ffff2f187812 */ /* 0x001fc600078ec0ff */
[----:B------:R-:W4:Y:S04]  /*68e60*/  LDL.LU R44, [R1+0x1a0] ;  /* 0x0001a000012c7983 */ /* 0x000f280000300800 */
[----:B------:R-:W4:Y:S04]  /*68e70*/  LDL.LU R46, [R1+0x164] ;  /* 0x00016400012e7983 */ /* 0x000f280000300800 */
[----:B------:R-:W4:Y:S04]  /*68e80*/  LDL.LU R47, [R1+0x160] ;  /* 0x00016000012f7983 */ /* 0x000f280000300800 */
[----:B------:R0:W-:Y:S02]  /*68e90*/  STSM.16.M88.4 [R0], R12 ;  /* 0x0000000c00007844 */ /* 0x0001e40000000200 */
[----:B0-----:R-:W-:-:S02]  /*68ea0*/  PRMT R12, R48, 0x4210, R21 ;  /* 0x00004210300c7816 */ /* 0x001fc40000000015 */
[----:B------:R-:W-:Y:S02]  /*68eb0*/  PRMT R13, R49, 0x4210, R22 ;  /* 0x00004210310d7816 */ /* 0x000fe40000000016 */
[----:B------:R-:W-:Y:S02]  /*68ec0*/  PRMT R14, R50, 0x4210, R23 ;  /* 0x00004210320e7816 */ /* 0x000fe40000000017 */
[----:B------:R-:W-:Y:S01]  /*68ed0*/  PRMT R15, R51, 0x4210, R24 ;  /* 0x00004210330f7816 */ /* 0x000fe20000000018 */
[----:B------:R-:W-:Y:S01]  /*68ee0*/  NOP ;  /* 0x0000000000007918 */ /* 0x000fe20000000000 */
[----:B------:R-:W0:Y:S01]  /*68ef0*/  LDS.128 R48, [R0] ;  /* 0x0000000000307984 */ /* 0x000e220000000c00 */
[----:B------:R-:W-:-:S03]  /*68f00*/  NOP ;  /* 0x0000000000007918 */ /* 0x000fc60000000000 */
[----:B------:R1:W-:Y:S02]  /*68f10*/  STSM.16.M88.4 [R0], R12 ;  /* 0x0000000c00007844 */ /* 0x0003e40000000200 */
[----:B-1----:R-:W-:Y:S02]  /*68f20*/  PRMT R12, R20, 0x5210, R21 ;  /* 0x00005210140c7816 */ /* 0x002fe40000000015 */
[----:B------:R-:W-:Y:S02]  /*68f30*/  PRMT R13, R19, 0x5210, R22 ;  /* 0x00005210130d7816 */ /* 0x000fe40000000016 */
[----:B------:R-:W-:Y:S01]  /*68f40*/  PRMT R14, R18, 0x5210, R23 ;  /* 0x00005210120e7816 */ /* 0x000fe20000000017 */
[----:B------:R-:W-:Y:S01]  /*68f50*/  NOP ;  /* 0x0000000000007918 */ /* 0x000fe20000000000 */
[----:B------:R-:W1:Y:S01]  /*68f60*/  LDS.128 R20, [R0] ;  /* 0x0000000000147984 */ /* 0x000e620000000c00 */
[----:B------:R-:W-:Y:S01]  /*68f70*/  PRMT R15, R17, 0x5210, R24 ;  /* 0x00005210110f7816 */ /* 0x000fe20000000018 */
[----:B------:R-:W-:-:S02]  /*68f80*/  NOP ;  /* 0x0000000000007918 */ /* 0x000fc40000000000 */
[----:B0-----:R-:W-:Y:S01]  /*68f90*/  STL.64 [R1+0x2880], R50 ;  /* 0x0028803201007387 */ /* 0x001fe20000100a00 */
[----:B------:R-:W-:Y:S02]  /*68fa0*/  PRMT R2, R2, 0x5410, R34 ;  /* 0x0000541002027816 */ /* 0x000fe40000000022 */
[----:B------:R-:W-:Y:S01]  /*68fb0*/  PRMT R3, R3, 0x5410, R36 ;  /* 0x0000541003037816 */ /* 0x000fe20000000024 */
[----:B------:R-:W-:Y:S04]  /*68fc0*/  STSM.16.M88.4 [R0], R12 ;  /* 0x0000000c00007844 */ /* 0x000fe80000000200 */
[----:B-1----:R2:W-:Y:S04]  /*68fd0*/  STL.64 [R1], R20 ;  /* 0x0000001401007387 */ /* 0x0025e80000100a00 */
[----:B------:R-:W-:Y:S04]  /*68fe0*/  STL.64 [R1+0x8], R22 ;  /* 0x0000081601007387 */ /* 0x000fe80000100a00 */
[----:B------:R-:W4:Y:S04]  /*68ff0*/  LDL.LU R29, [R1+0x150] ;  /* 0x00015000011d7983 */ /* 0x000f280000300800 */
[----:B------:R-:W4:Y:S04]  /*69000*/  LDL.LU R26, [R1+0x14c] ;  /* 0x00014c00011a7983 */ /* 0x000f280000300800 */
[----:B------:R-:W4:Y:S04]  /*69010*/  LDL.LU R27, [R1+0xf8] ;  /* 0x0000f800011b7983 */ /* 0x000f280000300800 */
[----:B------:R-:W4:Y:S04]  /*69020*/  LDL.LU R25, [R1+0xf0] ;  /* 0x0000f00001197983 */ /* 0x000f280000300800 */
[----:B------:R-:W4:Y:S04]  /*69030*/  LDL.LU R34, [R1+0x19c] ;  /* 0x00019c0001227983 */ /* 0x000f280000300800 */
[----:B------:R-:W4:Y:S01]  /*69040*/  LDL.LU R36, [R1+0x198] ;  /* 0x0001980001247983 */ /* 0x000f220000300800 */
[----:B--2---:R-:W-:-:S02]  /*69050*/  LOP3.LUT R20, R40, 0xffff, RZ, 0xc0, !PT ;  /* 0x0000ffff28147812 */ /* 0x004fc400078ec0ff */
[----:B---3--:R-:W-:Y:S02]  /*69060*/  LOP3.LUT R17, R41, 0xffff, RZ, 0xc0, !PT ;  /* 0x0000ffff29117812 */ /* 0x008fe400078ec0ff */
[----:B----4-:R-:W-:Y:S02]  /*69070*/  LOP3.LUT R18, R38, 0xffff, RZ, 0xc0, !PT ;  /* 0x0000ffff26127812 */ /* 0x010fe400078ec0ff */
[----:B------:R-:W2:Y:S01]  /*69080*/  LDL.LU R38, [R1+0x144] ;  /* 0x0001440001267983 */ /* 0x000ea20000300800 */
[----:B------:R-:W-:-:S03]  /*69090*/  LOP3.LUT R19, R39, 0xffff, RZ, 0xc0, !PT ;  /* 0x0000ffff27137812 */ /* 0x000fc600078ec0ff */
[----:B------:R-:W3:Y:S01]  /*690a0*/  LDL.LU R39, [R1+0x13c] ;  /* 0x00013c0001277983 */ /* 0x000ee20000300800 */
[----:B------:R-:W-:Y:S01]  /*690b0*/  PRMT R12, R43, 0x4210, R20 ;  /* 0x000042102b0c7816 */ /* 0x000fe20000000014 */
[----:B------:R-:W-:Y:S01]  /*690c0*/  NOP ;  /* 0x0000000000007918 */ /* 0x000fe20000000000 */
[----:B------:R-:W-:Y:S02]  /*690d0*/  PRMT R13, R44, 0x4210, R17 ;  /* 0x000042102c0d7816 */ /* 0x000fe40000000011 */
[----:B------:R-:W-:Y:S02]  /*690e0*/  PRMT R14, R46, 0x4210, R18 ;  /* 0x000042102e0e7816 */ /* 0x000fe40000000012 */
[----:B------:R-:W-:Y:S02]  /*690f0*/  PRMT R15, R47, 0x4210, R19 ;  /* 0x000042102f0f7816 */ /* 0x000fe40000000013 */
[----:B------:R-:W0:Y:S01]  /*69100*/  LDS.128 R44, [R0] ;  /* 0x00000000002c7984 */ /* 0x000e220000000c00 */
[----:B------:R-:W-:-:S03]  /*69110*/  NOP ;  /* 0x0000000000007918 */ /* 0x000fc60000000000 */
[----:B------:R-:W-:Y:S01]  /*69120*/  STSM.16.M88.4 [R0], R12 ;  /* 0x0000000c00007844 */ /* 0x000fe20000000200 */
[----:B------:R-:W-:-:S03]  /*69130*/  NOP ;  /* 0x0000000000007918 */ /* 0x000fc60000000000 */
[----:B------:R-:W1:Y:S04]  /*69140*/  LDS.128 R40, [R0] ;  /* 0x0000000000287984 */ /* 0x000e680000000c00 */
[----:B0-----:R-:W-:Y:S04]  /*69150*/  STL.64 [R1+0x2868], R44 ;  /* 0x0028682c01007387 */ /* 0x001fe80000100a00 */
[----:B------:R-:W-:Y:S04]  /*69160*/  STL [R1+0x2850], R47 ;  /* 0x0028502f01007387 */ /* 0x000fe80000100800 */
[----:B------:R-:W-:Y:S04]  /*69170*/  STL [R1+0x2870], R46 ;  /* 0x0028702e01007387 */ /* 0x000fe80000100800 */
[----:B-1----:R-:W-:Y:S04]  /*69180*/  STL [R1+0x2854], R40 ;  /* 0x0028542801007387 */ /* 0x002fe80000100800 */
[----:B------:R-:W-:Y:S04]  /*69190*/  STL [R1+0x284c], R41 ;  /* 0x00284c2901007387 */ /* 0x000fe80000100800 */
[----:B------:R-:W-:Y:S04]  /*691a0*/  STL [R1+0x2848], R42 ;  /* 0x0028482a01007387 */ /* 0x000fe80000100800 */
[----:B------:R-:W-:Y:S04]  /*691b0*/  STL [R1+0x2844], R43 ;  /* 0x0028442b01007387 */ /* 0x000fe80000100800 */
[----:B------:R-:W4:Y:S01]  /*691c0*/  LDL.LU R51, [R1+0x184] ;  /* 0x0001840001337983 */ /* 0x000f220000300800 */
[----:B------:R-:W-:-:S02]  /*691d0*/  SHF.R.U32.HI R33, RZ, 0x8, R33 ;  /* 0x00000008ff217819 */ /* 0x000fc40000011621 */
[----:B------:R-:W-:Y:S01]  /*691e0*/  PRMT R12, R16, 0x5210, R20 ;  /* 0x00005210100c7816 */ /* 0x000fe20000000014 */
[----:B------:R-:W4:Y:S01]  /*691f0*/  LDL.LU R30, [R1+0x180] ;  /* 0x00018000011e7983 */ /* 0x000f220000300800 */
[----:B------:R-:W-:Y:S02]  /*69200*/  PRMT R13, R11, 0x5210, R17 ;  /* 0x000052100b0d7816 */ /* 0x000fe40000000011 */
[----:B------:R-:W-:Y:S01]  /*69210*/  PRMT R14, R7, 0x5210, R18 ;  /* 0x00005210070e7816 */ /* 0x000fe20000000012 */
[----:B------:R-:W4:Y:S01]  /*69220*/  LDL.LU R31, [R1+0x12c] ;  /* 0x00012c00011f7983 */ /* 0x000f220000300800 */
[----:B------:R-:W-:Y:S01]  /*69230*/  PRMT R15, R6, 0x5210, R19 ;  /* 0x00005210060f7816 */ /* 0x000fe20000000013 */
[----:B------:R-:W-:Y:S01]  /*69240*/  NOP ;  /* 0x0000000000007918 */ /* 0x000fe20000000000 */
[----:B------:R-:W-:-:S03]  /*69250*/  LOP3.LUT R33, R33, 0xffff, RZ, 0xc0, !PT ;  /* 0x0000ffff21217812 */ /* 0x000fc600078ec0ff */
[----:B------:R0:W-:Y:S01]  /*69260*/  STSM.16.M88.4 [R0], R12 ;  /* 0x0000000c00007844 */ /* 0x0001e20000000200 */
[----:B------:R-:W-:-:S03]  /*69270*/  PRMT R33, R33, 0x3340, R1 ;  /* 0x0000334021217816 */ /* 0x000fc60000000001 */
[----:B------:R-:W4:Y:S01]  /*69280*/  LDL.LU R28, [R1+0x124] ;  /* 0x00012400011c7983 */ /* 0x000f220000300800 */
[----:B------:R-:W-:Y:S02]  /*69290*/  PRMT R60, R32, 0x5410, R33 ;  /* 0x00005410203c7816 */ /* 0x000fe40000000021 */
[----:B------:R-:W-:Y:S02]  /*692a0*/  LOP3.LUT R16, R29, 0xffff, RZ, 0xc0, !PT ;  /* 0x0000ffff1d107812 */ /* 0x000fe400078ec0ff */
[----:B------:R-:W4:Y:S01]  /*692b0*/  LDL.LU R29, [R1+0x194] ;  /* 0x00019400011d7983 */ /* 0x000f220000300800 */
[----:B------:R-:W-:-:S03]  /*692c0*/  LOP3.LUT R6, R26, 0xffff, RZ, 0xc0, !PT ;  /* 0x0000ffff1a067812 */ /* 0x000fc600078ec0ff */
[----:B------:R-:W4:Y:S01]  /*692d0*/  LDL.LU R26, [R1+0x18c] ;  /* 0x00018c00011a7983 */ /* 0x000f220000300800 */
[----:B------:R-:W-:-:S03]  /*692e0*/  LOP3.LUT R7, R27, 0xffff, RZ, 0xc0, !PT ;  /* 0x0000ffff1b077812 */ /* 0x000fc600078ec0ff */
[----:B------:R-:W4:Y:S01]  /*692f0*/  LDL.LU R27, [R1+0x134] ;  /* 0x00013400011b7983 */ /* 0x000f220000300800 */
[----:B------:R-:W-:-:S03]  /*69300*/  LOP3.LUT R11, R25, 0xffff, RZ, 0xc0, !PT ;  /* 0x0000ffff190b7812 */ /* 0x000fc600078ec0ff */
[----:B------:R-:W4:Y:S01]  /*69310*/  LDL.LU R25, [R1+0x130] ;  /* 0x0001300001197983 */ /* 0x000f220000300800 */
[----:B0-----:R-:W-:Y:S01]  /*69320*/  PRMT R12, R34, 0x4210, R16 ;  /* 0x00004210220c7816 */ /* 0x001fe20000000010 */
[----:B------:R-:W-:Y:S01]  /*69330*/  NOP ;  /* 0x0000000000007918 */ /* 0x000fe20000000000 */
[----:B------:R-:W-:Y:S01]  /*69340*/  PRMT R13, R36, 0x4210, R6 ;  /* 0x00004210240d7816 */ /* 0x000fe20000000006 */
[----:B------:R-:W4:Y:S04]  /*69350*/  LDL.LU R20, [R1+0x1ac] ;  /* 0x0001ac0001147983 */ /* 0x000f280000300800 */
[----:B------:R-:W4:Y:S04]  /*69360*/  LDL.LU R46, [R1+0x1a4] ;  /* 0x0001a400012e7983 */ /* 0x000f280000300800 */
[----:B------:R-:W4:Y:S04]  /*69370*/  LDL.LU R45, [R1+0x15c] ;  /* 0x00015c00012d7983 */ /* 0x000f280000300800 */
[----:B------:R-:W4:Y:S04]  /*69380*/  LDL.LU R23, [R1+0x154] ;  /* 0x0001540001177983 */ /* 0x000f280000300800 */
[----:B------:R-:W4:Y:S01]  /*69390*/  LDL.LU R50, [R1+0x17c] ;  /* 0x00017c0001327983 */ /* 0x000f220000300800 */
[----:B--2---:R-:W-:-:S02]  /*693a0*/  PRMT R14, R38, 0x4210, R7 ;  /* 0x00004210260e7816 */ /* 0x004fc40000000007 */
[----:B---3--:R-:W-:Y:S02]  /*693b0*/  PRMT R15, R39, 0x4210, R11 ;  /* 0x00004210270f7816 */ /* 0x008fe4000000000b */
[----:B------:R-:W0:Y:S01]  /*693c0*/  LDS.128 R36, [R0] ;  /* 0x0000000000247984 */ /* 0x000e220000000c00 */
[----:B------:R-:W-:-:S03]  /*693d0*/  NOP ;  /* 0x0000000000007918 */ /* 0x000fc60000000000 */
[----:B------:R-:W-:Y:S01]  /*693e0*/  STSM.16.M88.4 [R0], R12 ;  /* 0x0000000c00007844 */ /* 0x000fe20000000200 */
[----:B------:R-:W-:-:S03]  /*693f0*/  NOP ;  /* 0x0000000000007918 */ /* 0x000fc60000000000 */
[----:B------:R-:W1:Y:S01]  /*69400*/  LDS.128 R32, [R0] ;  /* 0x0000000000207984 */ /* 0x000e620000000c00 */
[----:B------:R-:W-:-:S03]  /*69410*/  PRMT R11, R4, 0x5210, R11 ;  /* 0x00005210040b7816 */ /* 0x000fc6000000000b */
[----:B0-----:R-:W-:Y:S04]  /*69420*/  STL [R1+0x2860], R38 ;  /* 0x0028602601007387 */ /* 0x001fe80000100800 */
[----:B------:R-:W-:Y:S04]  /*69430*/  STL.64 [R1+0x2858], R36 ;  /* 0x0028582401007387 */ /* 0x000fe80000100a00 */
[----:B------:R0:W-:Y:S04]  /*69440*/  STL [R1+0x2840], R39 ;  /* 0x0028402701007387 */ /* 0x0001e80000100800 */
[----:B-1----:R-:W-:Y:S04]  /*69450*/  STL [R1+0x283c], R35 ;  /* 0x00283c2301007387 */ /* 0x002fe80000100800 */
[----:B------:R-:W2:Y:S04]  /*69460*/  LDL.LU R22, [R1+0x178] ;  /* 0x0001780001167983 */ /* 0x000ea80000300800 */
[----:B------:R-:W3:Y:S01]  /*69470*/  LDL.LU R21, [R1+0x128] ;  /* 0x0001280001157983 */ /* 0x000ee20000300800 */
[----:B----4-:R-:W-:-:S03]  /*69480*/  LOP3.LUT R4, R51, 0xffff, RZ, 0xc0, !PT ;  /* 0x0000ffff33047812 */ /* 0x010fc600078ec0ff */
[----:B------:R-:W4:Y:S04]  /*69490*/  LDL.LU R51, [R1+0x11c] ;  /* 0x00011c0001337983 */ /* 0x000f280000300800 */
[----:B------:R-:W2:Y:S04]  /*694a0*/  LDL.LU R47, [R1+0x1c4] ;  /* 0x0001c400012f7983 */ /* 0x000ea80000300800 */
[----:B------:R-:W2:Y:S01]  /*694b0*/  LDL.LU R44, [R1+0x1c0] ;  /* 0x0001c000012c7983 */ /* 0x000ea20000300800 */
[----:B------:R-:W-:Y:S01]  /*694c0*/  PRMT R8, R8, 0x5210, R16 ;  /* 0x0000521008087816 */ /* 0x000fe20000000010 */
[----:B------:R-:W-:Y:S01]  /*694d0*/  NOP ;  /* 0x0000000000007918 */ /* 0x000fe20000000000 */
[----:B------:R-:W-:Y:S01]  /*694e0*/  PRMT R9, R9, 0x5210, R6 ;  /* 0x0000521009097816 */ /* 0x000fe20000000006 */
[----:B0-----:R-:W2:Y:S01]  /*694f0*/  LDL.LU R39, [R1+0x190] ;  /* 0x0001900001277983 */ /* 0x001ea20000300800 */
[----:B------:R-:W-:-:S02]  /*69500*/  PRMT R10, R10, 0x5210, R7 ;  /* 0x000052100a0a7816 */ /* 0x000fc40000000007 */
[----:B------:R-:W-:Y:S01]  /*69510*/  LOP3.LUT R12, R30, 0xffff, RZ, 0xc0, !PT ;  /* 0x0000ffff1e0c7812 */ /* 0x000fe200078ec0ff */
[----:B------:R-:W2:Y:S01]  /*69520*/  LDL.LU R36, [R1+0x188] ;  /* 0x0001880001247983 */ /* 0x000ea20000300800 */
[----:B------:R-:W-:Y:S02]  /*69530*/  LOP3.LUT R6, R31, 0xffff, RZ, 0xc0, !PT ;  /* 0x0000ffff1f067812 */ /* 0x000fe400078ec0ff */
[----:B------:R-:W-:Y:S01]  /*69540*/  LOP3.LUT R7, R28, 0xffff, RZ, 0xc0, !PT ;  /* 0x0000ffff1c077812 */ /* 0x000fe200078ec0ff */
[----:B------:R0:W-:Y:S01]  /*69550*/  STSM.16.M88.4 [R0], R8 ;  /* 0x0000000800007844 */ /* 0x0001e20000000200 */
[----:B------:R-:W-:Y:S02]  /*69560*/  PRMT R5, R5, 0x5210, R12 ;  /* 0x0000521005057816 */ /* 0x000fe4000000000c */
[----:B0-----:R-:W-:Y:S01]  /*69570*/  PRMT R8, R29, 0x4210, R4 ;  /* 0x000042101d087816 */ /* 0x001fe20000000004 */
[----:B------:R-:W-:Y:S01]  /*69580*/  NOP ;  /* 0x0000000000007918 */ /* 0x000fe20000000000 */
[----:B------:R-:W-:Y:S01]  /*69590*/  PRMT R9, R26, 0x4210, R12 ;  /* 0x000042101a097816 */ /* 0x000fe2000000000c */
[----:B------:R-:W-:Y:S01]  /*695a0*/  LDS.128 R28, [R0] ;  /* 0x00000000001c7984 */ /* 0x000fe20000000c00 */
[----:B------:R-:W-:-:S02]  /*695b0*/  PRMT R10, R27, 0x4210, R6 ;  /* 0x000042101b0a7816 */ /* 0x000fc40000000006 */
[----:B------:R-:W-:Y:S01]  /*695c0*/  PRMT R11, R25, 0x4210, R7 ;  /* 0x00004210190b7816 */ /* 0x000fe20000000007 */
[----:B------:R-:W-:Y:S01]  /*695d0*/  NOP ;  /* 0x0000000000007918 */ /* 0x000fe20000000000 */
[----:B------:R-:W-:-:S03]  /*695e0*/  PRMT R4, R52, 0x5210, R4 ;  /* 0x0000521034047816 */ /* 0x000fc60000000004 */
[----:B------:R-:W-:Y:S01]  /*695f0*/  STSM.16.M88.4 [R0], R8 ;  /* 0x0000000800007844 */ /* 0x000fe20000000200 */
[----:B------:R-:W-:Y:S01]  /*69600*/  PRMT R6, R3, 0x5210, R6 ;  /* 0x0000521003067816 */ /* 0x000fe20000000006 */
[----:B------:R-:W-:Y:S01]  /*69610*/  NOP ;  /* 0x0000000000007918 */ /* 0x000fe20000000000 */
[----:B------:R-:W-:Y:S01]  /*69620*/  PRMT R7, R2, 0x5210, R7 ;  /* 0x0000521002077816 */ /* 0x000fe20000000007 */
[----:B------:R-:W-:Y:S01]  /*69630*/  LDS.128 R24, [R0] ;  /* 0x0000000000187984 */ /* 0x000fe20000000c00 */
[----:B------:R-:W-:-:S03]  /*69640*/  NOP ;  /* 0x0000000000007918 */ /* 0x000fc60000000000 */
[----:B------:R0:W-:Y:S02]  /*69650*/  STSM.16.M88.4 [R0], R4 ;  /* 0x0000000400007844 */ /* 0x0001e40000000200 */
[----:B0-----:R-:W-:Y:S02]  /*69660*/  LOP3.LUT R4, R20, 0xffff, RZ, 0xc0, !PT ;  /* 0x0000ffff14047812 */ /* 0x001fe400078ec0ff */
[----:B------:R-:W-:Y:S02]  /*69670*/  LOP3.LUT R6, R45, 0xffff, RZ, 0xc0, !PT ;  /* 0x0000ffff2d067812 */ /* 0x000fe400078ec0ff */
[----:B------:R-:W-:Y:S01]  /*69680*/  PRMT R8, R50, 0x4210, R4 ;  /* 0x0000421032087816 */ /* 0x000fe20000000004 */
[----:B------:R-:W2:Y:S01]  /*69690*/  LDL.LU R45, [R1+0x16c] ;  /* 0x00016c00012d7983 */ /* 0x000ea20000300800 */
[----:B------:R-:W-:-:S03]  /*696a0*/  LOP3.LUT R7, R23, 0xffff, RZ, 0xc0, !PT ;  /* 0x0000ffff17077812 */ /* 0x000fc600078ec0ff */
[----:B------:R-:W2:Y:S01]  /*696b0*/  LDL.LU R50, [R1+0x168] ;  /* 0x0001680001327983 */ /* 0x000ea20000300800 */
[----:B----4-:R-:W-:-:S03]  /*696c0*/  PRMT R11, R51, 0x4210, R7 ;  /* 0x00004210330b7816 */ /* 0x010fc60000000007 */
[----:B------:R-:W4:Y:S04]  /*696d0*/  LDL.LU R51, [R1+0x114] ;  /* 0x0001140001337983 */ /* 0x000f280000300800 */
[----:B------:R-:W4:Y:S04]  /*696e0*/  LDL.LU R37, [R1+0x104] ;  /* 0x0001040001257983 */ /* 0x000f280000300800 */
[----:B------:R-:W4:Y:S04]  /*696f0*/  LDL.LU R38, [R1+0x1cc] ;  /* 0x0001cc0001267983 */ /* 0x000f280000300800 */
[----:B------:R-:W4:Y:S04]  /*69700*/  LDL.LU R43, [R1+0x1c8] ;  /* 0x0001c800012b7983 */ /* 0x000f280000300800 */
[----:B------:R-:W4:Y:S04]  /*69710*/  LDL.LU R42, [R1+0x1b4] ;  /* 0x0001b400012a7983 */ /* 0x000f280000300800 */
[----:B------:R-:W4:Y:S01]  /*69720*/  LDL.LU R41, [R1+0x1b0] ;  /* 0x0001b00001297983 */ /* 0x000f220000300800 */
[----:B------:R-:W-:-:S02]  /*69730*/  LOP3.LUT R5, R46, 0xffff, RZ, 0xc0, !PT ;  /* 0x0000ffff2e057812 */ /* 0x000fc400078ec0ff */
[----:B---3--:R-:W-:Y:S01]  /*69740*/  PRMT R10, R21, 0x4210, R6 ;  /* 0x00004210150a7816 */ /* 0x008fe20000000006 */
[----:B------:R-:W3:Y:S01]  /*69750*/  LDL.LU R40, [R1+0x158] ;  /* 0x0001580001287983 */ /* 0x000ee20000300800 */
[----:B--2---:R-:W-:Y:S01]  /*69760*/  PRMT R9, R22, 0x4210, R5 ;  /* 0x0000421016097816 */ /* 0x004fe20000000005 */
[----:B------:R-:W-:Y:S02]  /*69770*/  NOP ;  /* 0x0000000000007918 */ /* 0x000fe40000000000 */
[----:B------:R-:W-:Y:S01]  /*69780*/  LDS.128 R20, [R0] ;  /* 0x0000000000147984 */ /* 0x000fe20000000c00 */
[----:B------:R-:W-:-:S03]  /*69790*/  NOP ;  /* 0x0000000000007918 */ /* 0x000fc60000000000 */
[----:B------:R0:W-:Y:S04]  /*697a0*/  STSM.16.M88.4 [R0], R8 ;  /* 0x0000000800007844 */ /* 0x0001e80000000200 */
[----:B------:R-:W2:Y:S01]  /*697b0*/  LDL.LU R46, [R1+0x148] ;  /* 0x00014800012e7983 */ /* 0x000ea20000300800 */
[----:B------:R-:W-:Y:S01]  /*697c0*/  PRMT R4, R55, 0x5210, R4 ;  /* 0x0000521037047816 */ /* 0x000fe20000000004 */
[----:B------:R-:W-:Y:S01]  /*697d0*/  NOP ;  /* 0x0000000000007918 */ /* 0x000fe20000000000 */
[----:B------:R-:W-:Y:S01]  /*697e0*/  PRMT R5, R54, 0x5210, R5 ;  /* 0x0000521036057816 */ /* 0x000fe20000000005 */
[----:B------:R-:W-:Y:S01]  /*697f0*/  LDS.128 R16, [R0] ;  /* 0x0000000000107984 */ /* 0x000fe20000000c00 */
[----:B0-----:R-:W-:Y:S02]  /*69800*/  LOP3.LUT R9, R47, 0xffff, RZ, 0xc0, !PT ;  /* 0x0000ffff2f097812 */ /* 0x001fe400078ec0ff */
[----:B------:R-:W-:Y:S01]  /*69810*/  LOP3.LUT R8, R44, 0xffff, RZ, 0xc0, !PT ;  /* 0x0000ffff2c087812 */ /* 0x000fe200078ec0ff */
[----:B------:R-:W3:Y:S04]  /*69820*/  LDL.LU R47, [R1+0xfc] ;  /* 0x0000fc00012f7983 */ /* 0x000ee80000300800 */
[----:B------:R-:W3:Y:S01]  /*69830*/  LDL.LU R44, [R1+0xf4] ;  /* 0x0000f400012c7983 */ /* 0x000ee20000300800 */
[----:B------:R-:W-:-:S02]  /*69840*/  PRMT R6, R53, 0x5210, R6 ;  /* 0x0000521035067816 */ /* 0x000fc40000000006 */
[----:B------:R-:W-:Y:S01]  /*69850*/  PRMT R7, R61, 0x5210, R7 ;  /* 0x000052103d077816 */ /* 0x000fe20000000007 */
[----:B------:R-:W-:-:S04]  /*69860*/  NOP ;  /* 0x0000000000007918 */ /* 0x000fc80000000000 */
[----:B------:R0:W-:Y:S01]  /*69870*/  STSM.16.M88.4 [R0], R4 ;  /* 0x0000000400007844 */ /* 0x0001e20000000200 */
[----:B------:R-:W-:Y:S01]  /*69880*/  LOP3.LUT R3, R39, 0xffff, RZ, 0xc0, !PT ;  /* 0x0000ffff27037812 */ /* 0x000fe200078ec0ff */
[----:B------:R-:W-:Y:S01]  /*69890*/  NOP ;  /* 0x0000000000007918 */ /* 0x000fe20000000000 */
[----:B------:R-:W-:Y:S01]  /*698a0*/  LOP3.LUT R2, R36, 0xffff, RZ, 0xc0, !PT ;  /* 0x0000ffff24027812 */ /* 0x000fe200078ec0ff */
[----:B------:R-:W-:Y:S01]  /*698b0*/  LDS.128 R12, [R0] ;  /* 0x00000000000c7984 */ /* 0x000fe20000000c00 */
[----:B0-----:R-:W-:-:S03]  /*698c0*/  PRMT R4, R45, 0x4210, R9 ;  /* 0x000042102d047816 */ /* 0x001fc60000000009 */
[----:B------:R-:W3:Y:S01]  /*698d0*/  LDL.LU R45, [R1+0x28] ;  /* 0x00002800012d7983 */ /* 0x000ee20000300800 */
[----:B------:R-:W-:-:S03]  /*698e0*/  PRMT R5, R50, 0x4210, R8 ;  /* 0x0000421032057816 */ /* 0x000fc60000000008 */
[----:B------:R-:W3:Y:S04]  /*698f0*/  LDL.LU R50, [R1+0x24] ;  /* 0x0000240001327983 */ /* 0x000ee80000300800 */
[----:B------:R-:W3:Y:S01]  /*69900*/  LDL R36, [R1+0xe3c] ;  /* 0x000e3c0001247983 */ /* 0x000ee20000100800 */
[----:B----4-:R-:W-:-:S03]  /*69910*/  PRMT R6, R51, 0x4210, R3 ;  /* 0x0000421033067816 */ /* 0x010fc60000000003 */
[----:B------:R-:W4:Y:S01]  /*69920*/  LDL.LU R51, [R1+0x20] ;  /* 0x0000200001337983 */ /* 0x000f220000300800 */
[----:B------:R-:W-:Y:S01]  /*69930*/  PRMT R7, R37, 0x4210, R2 ;  /* 0x0000421025077816 */ /* 0x000fe20000000002 */
[----:B------:R-:W-:Y:S02]  /*69940*/  NOP ;  /* 0x0000000000007918 */ /* 0x000fe40000000000 */
[----:B------:R-:W4:Y:S04]  /*69950*/  LDL R35, [R1+0xb54] ;  /* 0x000b540001237983 */ /* 0x000f280000100800 */
[----:B------:R0:W-:Y:S02]  /*69960*/  STSM.16.M88.4 [R0], R4 ;  /* 0x0000000400007844 */ /* 0x0001e40000000200 */
[----:B0-----:R-:W-:-:S02]  /*69970*/  PRMT R4, R59, 0x5210, R9 ;  /* 0x000052103b047816 */ /* 0x001fc40000000009 */
[----:B------:R-:W-:Y:S02]  /*69980*/  LOP3.LUT R59, R41, 0xffff, RZ, 0xc0, !PT ;  /* 0x0000ffff293b7812 */ /* 0x000fe400078ec0ff */
[----:B------:R-:W4:Y:S04]  /*69990*/  LDL.LU R41, [R1+0x10] ;  /* 0x0000100001297983 */ /* 0x000f280000300800 */
[----:B------:R-:W4:Y:S01]  /*699a0*/  LDL R39, [R1+0xe38] ;  /* 0x000e380001277983 */ /* 0x000f220000100800 */
[----:B------:R-:W-:Y:S02]  /*699b0*/  PRMT R6, R57, 0x5210, R3 ;  /* 0x0000521039067816 */ /* 0x000fe40000000003 */
[----:B------:R-:W-:Y:S02]  /*699c0*/  LOP3.LUT R57, R43, 0xffff, RZ, 0xc0, !PT ;  /* 0x0000ffff2b397812 */ /* 0x000fe400078ec0ff */
[----:B------:R-:W4:Y:S01]  /*699d0*/  LDL R43, [R1+0xe34] ;  /* 0x000e3400012b7983 */ /* 0x000f220000100800 */
[----:B------:R-:W-:Y:S01]  /*699e0*/  PRMT R5, R58, 0x5210, R8 ;  /* 0x000052103a057816 */ /* 0x000fe20000000008 */
[----:B------:R-:W-:Y:S01]  /*699f0*/  NOP ;  /* 0x0000000000007918 */ /* 0x000fe20000000000 */
[----:B------:R-:W-:Y:S01]  /*69a00*/  LOP3.LUT R58, R42, 0xffff, RZ, 0xc0, !PT ;  /* 0x0000ffff2a3a7812 */ /* 0x000fe200078ec0ff */
[----:B------:R-:W-:Y:S04]  /*69a10*/  LDS.128 R8, [R0] ;  /* 0x0000000000087984 */ /* 0x000fe80000000c00 */
[----:B------:R-:W4:Y:S01]  /*69a20*/  LDL R42, [R1+0xe30] ;  /* 0x000e3000012a7983 */ /* 0x000f220000100800 */
[----:B------:R-:W-:Y:S01]  /*69a30*/  PRMT R7, R56, 0x5210, R2 ;  /* 0x0000521038077816 */ /* 0x000fe20000000002 */
[----:B------:R-:W-:Y:S01]  /*69a40*/  NOP ;  /* 0x0000000000007918 */ /* 0x000fe20000000000 */
[----:B------:R-:W-:-:S03]  /*69a50*/  LOP3.LUT R56, R38, 0xffff, RZ, 0xc0, !PT ;  /* 0x0000ffff26387812 */ /* 0x000fc600078ec0ff */
[----:B------:R-:W-:Y:S01]  /*69a60*/  STSM.16.M88.4 [R0], R4 ;  /* 0x0000000400007844 */ /* 0x000fe20000000200 */
[----:B--2---:R-:W-:Y:S01]  /*69a70*/  PRMT R53, R46, 0x4210, R57 ;  /* 0x000042102e357816 */ /* 0x004fe20000000039 */
[----:B------:R-:W-:Y:S01]  /*69a80*/  NOP ;  /* 0x0000000000007918 */ /* 0x000fe20000000000 */
[----:B---3--:R-:W-:Y:S01]  /*69a90*/  PRMT R52, R40, 0x4210, R56 ;  /* 0x0000421028347816 */ /* 0x008fe20000000038 */
[----:B------:R-:W-:Y:S01]  /*69aa0*/  LDS.128 R4, [R0] ;  /* 0x0000000000047984 */ /* 0x000fe20000000c00 */
[----:B------:R-:W-:Y:S02]  /*69ab0*/  PRMT R54, R47, 0x4210, R58 ;  /* 0x000042102f367816 */ /* 0x000fe4000000003a */
[----:B------:R-:W-:Y:S01]  /*69ac0*/  PRMT R55, R44, 0x4210, R59 ;  /* 0x000042102c377816 */ /* 0x000fe2000000003b */
[----:B------:R-:W-:-:S04]  /*69ad0*/  NOP ;  /* 0x0000000000007918 */ /* 0x000fc80000000000 */
[----:B------:R-:W-:Y:S01]  /*69ae0*/  STSM.16.M88.4 [R0], R52 ;  /* 0x0000003400007844 */ /* 0x000fe20000000200 */
[----:B------:R-:W-:-:S03]  /*69af0*/  NOP ;  /* 0x0000000000007918 */ /* 0x000fc60000000000 */
[----:B------:R-:W0:Y:S01]  /*69b00*/  LDS.128 R52, [R0] ;  /* 0x0000000000347984 */ /* 0x000e220000000c00 */
[----:B------:R-:W-:Y:S02]  /*69b10*/  PRMT R59, R60, 0x5210, R59 ;  /* 0x000052103c3b7816 */ /* 0x000fe4000000003b */
[----:B------:R-:W-:Y:S02]  /*69b20*/  PRMT R56, R45, 0x5210, R56 ;  /* 0x000052102d387816 */ /* 0x000fe40000000038 */
[----:B------:R-:W-:Y:S01]  /*69b30*/  PRMT R57, R50, 0x5210, R57 ;  /* 0x0000521032397816 */ /* 0x000fe20000000039 */
[C---:B------:R-:W-:Y:S01]  /*69b40*/  IMAD R3, R36.reuse, UR4, RZ ;  /* 0x0000000424037c24 */ /* 0x040fe2000f8e02ff */
[----:B------:R-:W-:Y:S01]  /*69b50*/  ISETP.GE.AND P1, PT, R36, UR6, PT ;  /* 0x0000000624007c0c */ /* 0x000fe2000bf26270 */
[----:B------:R-:W-:Y:S01]  /*69b60*/  ULDC UR6, c[0x0][0x248] ;  /* 0x0000920000067ab9 */ /* 0x000fe20000000800 */
[----:B------:R-:W-:Y:S02]  /*69b70*/  ULDC.64 UR4, c[0x0][0x220] ;  /* 0x0000880000047ab9 */ /* 0x000fe40000000a00 */
[----:B------:R-:W-:Y:S01]  /*69b80*/  IADD3 R2, P3, R3, UR4, RZ ;  /* 0x0000000403027c10 */ /* 0x000fe2000ff7e0ff */
[----:B------:R-:W-:-:S03]  /*69b90*/  ULDC UR4, c[0x0][0x244] ;  /* 0x0000910000047ab9 */ /* 0x000fc60000000800 */
[----:B------:R-:W-:Y:S01]  /*69ba0*/  LEA.HI.X.SX32 R3, R3, UR5, 0x1, P3 ;  /* 0x0000000503037c11 */ /* 0x000fe200098f0eff */
[----:B------:R-:W-:Y:S01]  /*69bb0*/  ULDC UR5, c[0x0][0x244] ;  /* 0x0000910000057ab9 */ /* 0x000fe20000000800 */
[----:B0-----:R0:W-:Y:S04]  /*69bc0*/  STL [R1+0x2838], R55 ;  /* 0x0028383701007387 */ /* 0x0011e80000100800 */
[----:B0-----:R-:W2:Y:S01]  /*69bd0*/  LDL.LU R55, [R1+0xe3c] ;  /* 0x000e3c0001377983 */ /* 0x001ea20000300800 */
[----:B----4-:R-:W-:Y:S01]  /*69be0*/  PRMT R58, R51, 0x5210, R58 ;  /* 0x00005210333a7816 */ /* 0x010fe2000000003a */
[----:B------:R-:W-:Y:S01]  /*69bf0*/  NOP ;  /* 0x0000000000007918 */ /* 0x000fe20000000000 */
[C---:B------:R-:W-:Y:S01]  /*69c00*/  IMAD R37, R35.reuse, UR6, RZ ;  /* 0x0000000623257c24 */ /* 0x040fe2000f8e02ff */
[----:B------:R-:W-:-:S02]  /*69c10*/  ISETP.LT.AND P1, PT, R35, UR25, !P1 ;  /* 0x0000001923007c0c */ /* 0x000fc4000cf21270 */
[----:B------:R0:W-:Y:S01]  /*69c20*/  STSM.16.M88.4 [R0], R56 ;  /* 0x0000003800007844 */ /* 0x0001e20000000200 */
[----:B------:R-:W-:Y:S01]  /*69c30*/  ULDC.64 UR6, c[0x0][0x220] ;  /* 0x0000880000067ab9 */ /* 0x000fe20000000a00 */
[----:B------:R-:W-:Y:S02]  /*69c40*/  SHF.R.S32.HI R38, RZ, 0x1f, R37 ;  /* 0x0000001fff267819 */ /* 0x000fe40000011425 */
[----:B0-----:R-:W-:-:S05]  /*69c50*/  IADD3 R58, P3, R37, R2, RZ ;  /* 0x00000002253a7210 */ /* 0x001fca0007f7e0ff */
[----:B------:R-:W-:Y:S01]  /*69c60*/  IMAD.X R59, R38, 0x1, R3, P3 ;  /* 0x00000001263b7824 */ /* 0x000fe200018e0603 */
[----:B------:R-:W-:Y:S01]  /*69c70*/  PRMT R60, R41, 0x7770, RZ ;  /* 0x00007770293c7816 */ /* 0x000fe200000000ff */
[----:B------:R-:W-:Y:S01]  /*69c80*/  NOP ;  /* 0x0000000000007918 */ /* 0x000fe20000000000 */
[C---:B------:R-:W-:Y:S01]  /*69c90*/  IMAD R57, R39.reuse, UR4, RZ ;  /* 0x0000000427397c24 */ /* 0x040fe2000f8e02ff */
[----:B------:R-:W-:Y:S02]  /*69ca0*/  ISETP.GE.AND P3, PT, R39, UR14, PT ;  /* 0x0000000e27007c0c */ /* 0x000fe4000bf66270 */
[----:B------:R0:W-:Y:S01]  /*69cb0*/  @P1 STG.E.U8 desc[UR32][R58.64], R60 ;  /* 0x0000003c3a001986 */ /* 0x0001e2000c101120 */
[----:B------:R-:W-:Y:S01]  /*69cc0*/  ULDC UR4, c[0x0][0x244] ;  /* 0x0000910000047ab9 */ /* 0x000fe20000000800 */
[----:B------:R-:W-:Y:S02]  /*69cd0*/  IADD3 R56, P4, R57, UR6, RZ ;  /* 0x0000000639387c10 */ /* 0x000fe4000ff9e0ff */
[----:B------:R-:W-:-:S02]  /*69ce0*/  ISETP.LT.AND P3, PT, R35, UR27, !P3 ;  /* 0x0000001b23007c0c */ /* 0x000fc4000df61270 */
[----:B------:R-:W-:Y:S01]  /*69cf0*/  LEA.HI.X.SX32 R57, R57, UR7, 0x1, P4 ;  /* 0x0000000739397c11 */ /* 0x000fe2000a0f0eff */
[----:B------:R-:W-:Y:S01]  /*69d00*/  IMAD R40, R43, UR4, RZ ;  /* 0x000000042b287c24 */ /* 0x000fe2000f8e02ff */
[----:B------:R-:W-:Y:S01]  /*69d10*/  ULDC.64 UR6, c[0x0][0x220] ;  /* 0x0000880000067ab9 */ /* 0x000fe20000000a00 */
[----:B0-----:R-:W-:Y:S02]  /*69d20*/  IADD3 R60, P1, R37, R56, RZ ;  /* 0x00000038253c7210 */ /* 0x001fe40007f3e0ff */
[----:B------:R-:W-:-:S03]  /*69d30*/  PRMT R44, R41, 0x7771, RZ ;  /* 0x00007771292c7816 */ /* 0x000fc600000000ff */
[----:B------:R-:W-:Y:S01]  /*69d40*/  IMAD.X R61, R38, 0x1, R57, P1 ;  /* 0x00000001263d7824 */ /* 0x000fe200008e0639 */
[----:B------:R-:W-:Y:S01]  /*69d50*/  IADD3 R58, P1, R40, UR6, RZ ;  /* 0x00000006283a7c10 */ /* 0x000fe2000ff3e0ff */
[C---:B------:R-:W-:Y:S01]  /*69d60*/  IMAD R36, R42.reuse, UR5, RZ ;  /* 0x000000052a247c24 */ /* 0x040fe2000f8e02ff */
[----:B------:R-:W-:Y:S01]  /*69d70*/  ULDC.64 UR4, c[0x0][0x220] ;  /* 0x0000880000047ab9 */ /* 0x000fe20000000a00 */
[----:B------:R-:W-:Y:S01]  /*69d80*/  ULDC UR6, c[0x0][0x248] ;  /* 0x0000920000067ab9 */ /* 0x000fe20000000800 */
[----:B------:R0:W-:Y:S01]  /*69d90*/  @P3 STG.E.U8 desc[UR32][R60.64], R44 ;  /* 0x0000002c3c003986 */ /* 0x0001e2000c101120 */
[----:B------:R-:W-:Y:S02]  /*69da0*/  ISETP.GE.AND P3, PT, R42, UR22, PT ;  /* 0x000000162a007c0c */ /* 0x000fe4000bf66270 */
[----:B------:R-:W-:Y:S02]  /*69db0*/  IADD3 R50, P5, R37, R58, RZ ;  /* 0x0000003a25327210 */ /* 0x000fe40007fbe0ff */
[----:B------:R-:W-:-:S02]  /*69dc0*/  IADD3 R59, P4, R36, UR4, RZ ;  /* 0x00000004243b7c10 */ /* 0x000fc4000ff9e0ff */
[----:B0-----:R-:W-:Y:S02]  /*69dd0*/  LEA.HI.X.SX32 R60, R40, UR7, 0x1, P1 ;  /* 0x00000007283c7c11 */ /* 0x001fe400088f0eff */
[----:B------:R-:W-:Y:S02]  /*69de0*/  ISETP.GE.AND P1, PT, R43, UR20, PT ;  /* 0x000000142b007c0c */ /* 0x000fe4000bf26270 */
[C---:B------:R-:W-:Y:S02]  /*69df0*/  ISETP.LT.AND P3, PT, R35.reuse, UR31, !P3 ;  /* 0x0000001f23007c0c */ /* 0x040fe4000df61270 */
[----:B------:R-:W-:Y:S01]  /*69e00*/  ISETP.LT.AND P1, PT, R35, UR29, !P1 ;  /* 0x0000001d23007c0c */ /* 0x000fe2000cf21270 */
[----:B------:R-:W-:Y:S01]  /*69e10*/  IMAD.X R51, R38, 0x1, R60, P5 ;  /* 0x0000000126337824 */ /* 0x000fe200028e063c */
[----:B------:R-:W-:Y:S01]  /*69e20*/  LEA.HI.X.SX32 R61, R36, UR5, 0x1, P4 ;  /* 0x00000005243d7c11 */ /* 0x000fe2000a0f0eff */
[----:B------:R-:W-:Y:S01]  /*69e30*/  ULDC.64 UR4, c[0x0][0x228] ;  /* 0x00008a0000047ab9 */ /* 0x000fe20000000a00 */
[----:B------:R-:W-:-:S02]  /*69e40*/  IADD3 R46, P5, R37, R59, RZ ;  /* 0x0000003b252e7210 */ /* 0x000fc40007fbe0ff */
[----:B------:R-:W-:-:S03]  /*69e50*/  PRMT R40, R41, 0x7772, RZ ;  /* 0x0000777229287816 */ /* 0x000fc600000000ff */
[----:B------:R-:W-:Y:S01]  /*69e60*/  IMAD.X R47, R38, 0x1, R61, P5 ;  /* 0x00000001262f7824 */ /* 0x000fe200028e063d */
[----:B------:R-:W-:-:S03]  /*69e70*/  PRMT R38, R41, 0x7773, RZ ;  /* 0x0000777329267816 */ /* 0x000fc600000000ff */
[----:B------:R-:W-:Y:S04]  /*69e80*/  @P1 STG.E.U8 desc[UR32][R50.64], R40 ;  /* 0x0000002832001986 */ /* 0x000fe8000c101120 */
[----:B------:R0:W-:Y:S04]  /*69e90*/  @P3 STG.E.U8 desc[UR32][R46.64], R38 ;  /* 0x000000262e003986 */ /* 0x0001e8000c101120 */
[----:B0-----:R-:W3:Y:S01]  /*69ea0*/  LDL.LU R47, [R1+0x14] ;  /* 0x00001400012f7983 */ /* 0x001ee20000300800 */
[----:B------:R-:W-:Y:S01]  /*69eb0*/  VIADD R36, R37, UR6 ;  /* 0x0000000625247c36 */ /* 0x000fe20008000000 */
[----:B------:R-:W-:Y:S01]  /*69ec0*/  PRMT R40, R48, 0x7770, RZ ;  /* 0x0000777030287816 */ /* 0x000fe200000000ff */
[----:B------:R-:W-:Y:S01]  /*69ed0*/  VIADD R38, R35, 0x2 ;  /* 0x0000000223267836 */ /* 0x000fe20000000000 */
[----:B------:R-:W-:Y:S01]  /*69ee0*/  ISETP.LT.AND P3, PT, R39, UR12, !P2 ;  /* 0x0000000c27007c0c */ /* 0x000fe2000d761270 */
[----:B------:R-:W-:Y:S01]  /*69ef0*/  ULDC.64 UR6, c[0x0][0x228] ;  /* 0x00008a0000067ab9 */ /* 0x000fe20000000a00 */
[----:B------:R-:W-:-:S02]  /*69f00*/  SHF.R.S32.HI R37, RZ, 0x1f, R36 ;  /* 0x0000001fff257819 */ /* 0x000fc40000011424 */
[----:B------:R-:W-:-:S05]  /*69f10*/  IADD3 R44, P6, R36, R2, RZ ;  /* 0x00000002242c7210 */ /* 0x000fca0007fde0ff */
[----:B------:R-:W-:Y:S01]  /*69f20*/  IMAD.X R45, R37, 0x1, R3, P6 ;  /* 0x00000001252d7824 */ /* 0x000fe200030e0603 */
[----:B------:R-:W-:Y:S02]  /*69f30*/  IADD3 R50, P1, R36, R56, RZ ;  /* 0x0000003824327210 */ /* 0x000fe40007f3e0ff */
[----:B--2---:R-:W-:-:S03]  /*69f40*/  ISETP.LT.AND P4, PT, R55, UR4, !P2 ;  /* 0x0000000437007c0c */ /* 0x004fc6000d781270 */
[----:B------:R-:W-:Y:S01]  /*69f50*/  IMAD.X R51, R37, 0x1, R57, P1 ;  /* 0x0000000125337824 */ /* 0x000fe200008e0639 */
[----:B------:R-:W-:Y:S01]  /*69f60*/  ISETP.GE.AND P1, PT, R38, UR15, PT ;  /* 0x0000000f26007c0c */ /* 0x000fe2000bf26270 */
[----:B------:R-:W-:Y:S01]  /*69f70*/  ULDC UR4, c[0x0][0x248] ;  /* 0x0000920000047ab9 */ /* 0x000fe20000000800 */
[----:B------:R-:W-:Y:S01]  /*69f80*/  PRMT R38, R48, 0x7771, RZ ;  /* 0x0000777130267816 */ /* 0x000fe200000000ff */
[----:B------:R-:W-:-:S06]  /*69f90*/  ULDC.64 UR14, c[0x0][0x228] ;  /* 0x00008a00000e7ab9 */ /* 0x000fcc0000000a00 */
[----:B------:R0:W-:Y:S01]  /*69fa0*/  @P4 STG.E.U8 desc[UR32][R44.64], R40 ;  /* 0x000000282c004986 */ /* 0x0001e2000c101120 */
[----:B------:R-:W-:Y:S01]  /*69fb0*/  ISETP.LT.AND P4, PT, R43, UR10, !P2 ;  /* 0x0000000a2b007c0c */ /* 0x000fe2000d781270 */
[----:B------:R-:W-:Y:S01]  /*69fc0*/  ULDC UR10, c[0x0][0x228] ;  /* 0x00008a00000a7ab9 */ /* 0x000fe20000000800 */
[----:B------:R-:W-:Y:S02]  /*69fd0*/  ISETP.LT.AND P2, PT, R42, UR8, !P2 ;  /* 0x000000082a007c0c */ /* 0x000fe4000d741270 */
[C---:B0-----:R-:W-:Y:S02]  /*69fe0*/  IADD3 R44, P5, R36.reuse, R58, RZ ;  /* 0x0000003a242c7210 */ /* 0x041fe40007fbe0ff */
[----:B------:R-:W-:Y:S01]  /*69ff0*/  IADD3 R40, P6, R36, R59, RZ ;  /* 0x0000003b24287210 */ /* 0x000fe20007fde0ff */
[----:B------:R0:W-:Y:S01]  /*6a000*/  @P3 STG.E.U8 desc[UR32][R50.64], R38 ;  /* 0x0000002632003986 */ /* 0x0001e2000c101120 */
[----:B------:R-:W-:Y:S01]  /*6a010*/  ULDC UR8, c[0x0][0x228] ;  /* 0x00008a0000087ab9 */ /* 0x000fe20000000800 */
[----:B------:R-:W-:-:S02]  /*6a020*/  IMAD.X R45, R37, 0x1, R60, P5 ;  /* 0x00000001252d7824 */ /* 0x000fc400028e063c */
[----:B------:R-:W-:Y:S01]  /*6a030*/  IMAD.X R41, R37, 0x1, R61, P6 ;  /* 0x0000000125297824 */ /* 0x000fe200030e063d */
[----:B------:R-:W-:Y:S01]  /*6a040*/  PRMT R37, R48, 0x7772, RZ ;  /* 0x0000777230257816 */ /* 0x000fe200000000ff */
[----:B------:R-:W-:Y:S01]  /*6a050*/  VIADD R36, R36, UR4 ;  /* 0x0000000424247c36 */ /* 0x000fe20008000000 */
[----:B------:R-:W-:Y:S01]  /*6a060*/  PRMT R48, R48, 0x7773, RZ ;  /* 0x0000777330307816 */ /* 0x000fe200000000ff */
[----:B------:R-:W-:Y:S01]  /*6a070*/  ULDC UR4, c[0x0][0x248] ;  /* 0x0000920000047ab9 */ /* 0x000fe20000000800 */
[----:B------:R-:W-:Y:S01]  /*6a080*/  ISETP.LT.AND P3, PT, R55, UR6, !P1 ;  /* 0x0000000637007c0c */ /* 0x000fe2000cf61270 */
[----:B------:R1:W-:Y:S01]  /*6a090*/  @P4 STG.E.U8 desc[UR32][R44.64], R37 ;  /* 0x000000252c004986 */ /* 0x0003e2000c101120 */
[----:B------:R-:W-:Y:S01]  /*6a0a0*/  ULDC UR6, c[0x0][0x228] ;  /* 0x00008a0000067ab9 */ /* 0x000fe20000000800 */
[----:B0-----:R-:W-:Y:S02]  /*6a0b0*/  SHF.R.S32.HI R38, RZ, 0x1f, R36 ;  /* 0x0000001fff267819 */ /* 0x001fe40000011424 */
[----:B------:R0:W-:Y:S01]  /*6a0c0*/  @P2 STG.E.U8 desc[UR32][R40.64], R48 ;  /* 0x0000003028002986 */ /* 0x0001e2000c101120 */
[----:B------:R-:W-:-:S02]  /*6a0d0*/  IADD3 R50, P2, R36, R2, RZ ;  /* 0x0000000224327210 */ /* 0x000fc40007f5e0ff */
[----:B------:R-:W-:-:S03]  /*6a0e0*/  ISETP.LT.AND P4, PT, R39, UR16, !P1 ;  /* 0x0000001027007c0c */ /* 0x000fc6000cf81270 */
[----:B------:R-:W-:Y:S01]  /*6a0f0*/  IMAD.X R51, R38, 0x1, R3, P2 ;  /* 0x0000000126337824 */ /* 0x000fe200010e0603 */
[----:B------:R-:W-:Y:S01]  /*6a100*/  ISETP.LT.AND P2, PT, R43, UR14, !P1 ;  /* 0x0000000e2b007c0c */ /* 0x000fe2000cf41270 */
[----:B-1----:R-:W-:Y:S01]  /*6a110*/  VIADD R37, R35, 0x3 ;  /* 0x0000000323257836 */ /* 0x002fe20000000000 */
[C---:B------:R-:W-:Y:S02]  /*6a120*/  IADD3 R44, P6, R36.reuse, R56, RZ ;  /* 0x00000038242c7210 */ /* 0x040fe40007fde0ff */
[----:B0-----:R-:W-:-:S03]  /*6a130*/  IADD3 R40, P5, R36, R58, RZ ;  /* 0x0000003a24287210 */ /* 0x001fc60007fbe0ff */
[C---:B------:R-:W-:Y:S02]  /*6a140*/  IMAD.X R45, R38.reuse, 0x1, R57, P6 ;  /* 0x00000001262d7824 */ /* 0x040fe400030e0639 */
[----:B------:R-:W-:Y:S01]  /*6a150*/  IMAD.X R41, R38, 0x1, R60, P5 ;  /* 0x0000000126297824 */ /* 0x000fe200028e063c */
[----:B---3--:R-:W-:-:S05]  /*6a160*/  PRMT R48, R47, 0x7770, RZ ;  /* 0x000077702f307816 */ /* 0x008fca00000000ff */
[----:B------:R0:W-:Y:S01]  /*6a170*/  @P3 STG.E.U8 desc[UR32][R50.64], R48 ;  /* 0x0000003032003986 */ /* 0x0001e2000c101120 */
[----:B------:R-:W-:Y:S02]  /*6a180*/  ISETP.GE.AND P3, PT, R37, UR21, PT ;  /* 0x0000001525007c0c */ /* 0x000fe4000bf66270 */
[C---:B------:R-:W-:Y:S02]  /*6a190*/  PRMT R37, R47.reuse, 0x7772, RZ ;  /* 0x000077722f257816 */ /* 0x040fe400000000ff */
[----:B0-----:R-:W-:Y:S01]  /*6a1a0*/  PRMT R48, R47, 0x7771, RZ ;  /* 0x000077712f307816 */ /* 0x001fe200000000ff */
[----:B------:R-:W2:Y:S04]  /*6a1b0*/  LDL.LU.64 R50, [R1+0x2880] ;  /* 0x0028800001327983 */ /* 0x000ea80000300a00 */
[----:B------:R0:W-:Y:S04]  /*6a1c0*/  @P4 STG.E.U8 desc[UR32][R44.64], R48 ;  /* 0x000000302c004986 */ /* 0x0001e8000c101120 */
[----:B------:R1:W-:Y:S01]  /*6a1d0*/  @P2 STG.E.U8 desc[UR32][R40.64], R37 ;  /* 0x0000002528002986 */ /* 0x0003e2000c101120 */
[----:B0-----:R-:W-:-:S05]  /*6a1e0*/  IADD3 R44, P2, R36, R59, RZ ;  /* 0x0000003b242c7210 */ /* 0x001fca0007f5e0ff */
[----:B------:R-:W-:Y:S01]  /*6a1f0*/  IMAD.X R45, R38, 0x1, R61, P2 ;  /* 0x00000001262d7824 */ /* 0x000fe200010e063d */
[----:B------:R-:W-:Y:S02]  /*6a200*/  PRMT R38, R47, 0x7773, RZ ;  /* 0x000077732f267816 */ /* 0x000fe400000000ff */
[----:B------:R-:W3:Y:S01]  /*6a210*/  LDL.LU R47, [R1+0x18] ;  /* 0x00001800012f7983 */ /* 0x000ee20000300800 */
[----:B------:R-:W-:Y:S01]  /*6a220*/  VIADD R48, R36, UR4 ;  /* 0x0000000424307c36 */ /* 0x000fe20008000000 */
[----:B------:R-:W-:Y:S02]  /*6a230*/  ISETP.LT.AND P1, PT, R42, UR18, !P1 ;  /* 0x000000122a007c0c */ /* 0x000fe4000cf21270 */
[----:B------:R-:W-:Y:S01]  /*6a240*/  ISETP.LT.AND P4, PT, R55, UR24, !P3 ;  /* 0x0000001837007c0c */ /* 0x000fe2000df81270 */
[----:B-1----:R-:W-:Y:S01]  /*6a250*/  VIADD R37, R35, 0x4 ;  /* 0x0000000423257836 */ /* 0x002fe20000000000 */
[----:B------:R-:W-:Y:S01]  /*6a260*/  SHF.R.S32.HI R36, RZ, 0x1f, R48 ;  /* 0x0000001fff247819 */ /* 0x000fe20000011430 */
[----:B------:R-:W-:Y:S01]  /*6a270*/  ULDC UR4, c[0x0][0x22c] ;  /* 0x00008b0000047ab9 */ /* 0x000fe20000000800 */
[----:B------:R-:W-:-:S02]  /*6a280*/  IADD3 R40, P5, R48, R2, RZ ;  /* 0x0000000230287210 */ /* 0x000fc40007fbe0ff */
[----:B------:R-:W-:Y:S02]  /*6a290*/  ISETP.GE.AND P2, PT, R37, UR23, PT ;  /* 0x0000001725007c0c */ /* 0x000fe4000bf46270 */
[----:B------:R-:W-:Y:S01]  /*6a2a0*/  PRMT R37, R49, 0x7770, RZ ;  /* 0x0000777031257816 */ /* 0x000fe200000000ff */
[----:B------:R-:W-:Y:S01]  /*6a2b0*/  IMAD.X R41, R36, 0x1, R3, P5 ;  /* 0x0000000124297824 */ /* 0x000fe200028e0603 */
[----:B------:R-:W-:Y:S01]  /*6a2c0*/  ISETP.LT.AND P5, PT, R39, UR26, !P3 ;  /* 0x0000001a27007c0c */ /* 0x000fe2000dfa1270 */
[----:B------:R-:W-:Y:S04]  /*6a2d0*/  @P1 STG.E.U8 desc[UR32][R44.64], R38 ;  /* 0x000000262c001986 */ /* 0x000fe8000c101120 */
[----:B------:R0:W-:Y:S01]  /*6a2e0*/  @P4 STG.E.U8 desc[UR32][R40.64], R37 ;  /* 0x0000002528004986 */ /* 0x0001e2000c101120 */
[----:B------:R-:W-:-:S02]  /*6a2f0*/  ISETP.LT.AND P4, PT, R43, UR28, !P3 ;  /* 0x0000001c2b007c0c */ /* 0x000fc4000df81270 */
[----:B------:R-:W-:Y:S02]  /*6a300*/  ISETP.LT.AND P3, PT, R42, UR30, !P3 ;  /* 0x0000001e2a007c0c */ /* 0x000fe4000df61270 */
[----:B0-----:R-:W-:Y:S02]  /*6a310*/  IADD3 R40, P1, R48, R56, RZ ;  /* 0x0000003830287210 */ /* 0x001fe40007f3e0ff */
[----:B------:R-:W-:-:S03]  /*6a320*/  PRMT R38, R49, 0x7771, RZ ;  /* 0x0000777131267816 */ /* 0x000fc600000000ff */
[----:B------:R-:W-:Y:S01]  /*6a330*/  IMAD.X R41, R36, 0x1, R57, P1 ;  /* 0x0000000124297824 */ /* 0x000fe200008e0639 */
[----:B------:R-:W-:Y:S01]  /*6a340*/  IADD3 R44, P6, R48, R58, RZ ;  /* 0x0000003a302c7210 */ /* 0x000fe20007fde0ff */
[----:B------:R-:W-:-:S03]  /*6a350*/  VIADD R37, R35, 0x5 ;  /* 0x0000000523257836 */ /* 0x000fc60000000000 */
[----:B------:R0:W-:Y:S01]  /*6a360*/  @P5 STG.E.U8 desc[UR32][R40.64], R38 ;  /* 0x0000002628005986 */ /* 0x0001e2000c101120 */
[----:B------:R-:W-:Y:S01]  /*6a370*/  IMAD.X R45, R36, 0x1, R60, P6 ;  /* 0x00000001242d7824 */ /* 0x000fe200030e063c */
[----:B------:R-:W-:Y:S01]  /*6a380*/  ISETP.GE.AND P1, PT, R37, UR4, PT ;  /* 0x0000000425007c0c */ /* 0x000fe2000bf26270 */
[----:B------:R-:W-:Y:S01]  /*6a390*/  ULDC UR4, c[0x0][0x248] ;  /* 0x0000920000047ab9 */ /* 0x000fe20000000800 */
[----:B------:R-:W-:Y:S02]  /*6a3a0*/  PRMT R37, R49, 0x7772, RZ ;  /* 0x0000777231257816 */ /* 0x000fe400000000ff */
[----:B0-----:R-:W-:-:S05]  /*6a3b0*/  IADD3 R40, P5, R48, R59, RZ ;  /* 0x0000003b30287210 */ /* 0x001fca0007fbe0ff */
[----:B------:R-:W-:Y:S01]  /*6a3c0*/  IMAD.X R41, R36, 0x1, R61, P5 ;  /* 0x0000000124297824 */ /* 0x000fe200028e063d */
[----:B------:R-:W-:Y:S01]  /*6a3d0*/  PRMT R36, R49, 0x7773, RZ ;  /* 0x0000777331247816 */ /* 0x000fe200000000ff */
[----:B------:R-:W-:Y:S01]  /*6a3e0*/  VIADD R49, R48, UR4 ;  /* 0x0000000430317c36 */ /* 0x000fe20008000000 */
[----:B------:R0:W-:Y:S01]  /*6a3f0*/  @P4 STG.E.U8 desc[UR32][R44.64], R37 ;  /* 0x000000252c004986 */ /* 0x0001e2000c101120 */
[----:B------:R-:W-:Y:S01]  /*6a400*/  ISETP.LT.AND P5, PT, R55, UR6, !P2 ;  /* 0x0000000637007c0c */ /* 0x000fe2000d7a1270 */
[----:B------:R-:W-:Y:S01]  /*6a410*/  ULDC UR4, c[0x0][0x22c] ;  /* 0x00008b0000047ab9 */ /* 0x000fe20000000800 */
[----:B------:R-:W-:Y:S01]  /*6a420*/  ULDC UR6, c[0x0][0x228] ;  /* 0x00008a0000067ab9 */ /* 0x000fe20000000800 */
[----:B------:R1:W-:Y:S01]  /*6a430*/  @P3 STG.E.U8 desc[UR32][R40.64], R36 ;  /* 0x0000002428003986 */ /* 0x0003e2000c101120 */
[----:B------:R-:W-:Y:S01]  /*6a440*/  ISETP.LT.AND P3, PT, R39, UR8, !P2 ;  /* 0x0000000827007c0c */ /* 0x000fe2000d761270 */
[----:B------:R-:W-:Y:S01]  /*6a450*/  ULDC UR8, c[0x0][0x228] ;  /* 0x00008a0000087ab9 */ /* 0x000fe20000000800 */
[----:B------:R-:W-:-:S02]  /*6a460*/  SHF.R.S32.HI R48, RZ, 0x1f, R49 ;  /* 0x0000001fff307819 */ /* 0x000fc40000011431 */
[----:B0-----:R-:W-:Y:S01]  /*6a470*/  IADD3 R44, P4, R49, R2, RZ ;  /* 0x00000002312c7210 */ /* 0x001fe20007f9e0ff */
[----:B-1----:R-:W-:Y:S01]  /*6a480*/  VIADD R36, R35, 0x6 ;  /* 0x0000000623247836 */ /* 0x002fe20000000000 */
[----:B------:R-:W-:-:S03]  /*6a490*/  IADD3 R40, P6, R49, R56, RZ ;  /* 0x0000003831287210 */ /* 0x000fc60007fde0ff */
[----:B------:R-:W-:Y:S01]  /*6a4a0*/  IMAD.X R45, R48, 0x1, R3, P4 ;  /* 0x00000001302d7824 */ /* 0x000fe200020e0603 */
[----:B------:R-:W-:Y:S01]  /*6a4b0*/  ISETP.GE.AND P4, PT, R36, UR4, PT ;  /* 0x0000000424007c0c */ /* 0x000fe2000bf86270 */
[----:B------:R-:W-:Y:S01]  /*6a4c0*/  IMAD.X R41, R48, 0x1, R57, P6 ;  /* 0x0000000130297824 */ /* 0x000fe200030e0639 */
[----:B------:R-:W-:Y:S01]  /*6a4d0*/  ULDC UR4, c[0x0][0x228] ;  /* 0x00008a0000047ab9 */ /* 0x000fe20000000800 */
[C---:B---3--:R-:W-:Y:S02]  /*6a4e0*/  PRMT R37, R47.reuse, 0x7770, RZ ;  /* 0x000077702f257816 */ /* 0x048fe400000000ff */
[----:B------:R-:W-:-:S03]  /*6a4f0*/  PRMT R36, R47, 0x7771, RZ ;  /* 0x000077712f247816 */ /* 0x000fc600000000ff */
[----:B------:R0:W-:Y:S04]  /*6a500*/  @P5 STG.E.U8 desc[UR32][R44.64], R37 ;  /* 0x000000252c005986 */ /* 0x0001e8000c101120 */
[----:B------:R1:W-:Y:S01]  /*6a510*/  @P3 STG.E.U8 desc[UR32][R40.64], R36 ;  /* 0x0000002428003986 */ /* 0x0003e2000c101120 */
[----:B------:R-:W-:Y:S01]  /*6a520*/  ISETP.LT.AND P3, PT, R43, UR4, !P2 ;  /* 0x000000042b007c0c */ /* 0x000fe2000d761270 */
[----:B------:R-:W-:Y:S01]  /*6a530*/  ULDC UR4, c[0x0][0x248] ;  /* 0x0000920000047ab9 */ /* 0x000fe20000000800 */
[----:B0-----:R-:W-:Y:S02]  /*6a540*/  IADD3 R44, P5, R49, R58, RZ ;  /* 0x0000003a312c7210 */ /* 0x001fe40007fbe0ff */
[----:B-1----:R-:W-:-:S03]  /*6a550*/  PRMT R36, R47, 0x7772, RZ ;  /* 0x000077722f247816 */ /* 0x002fc600000000ff */
[----:B------:R-:W-:-:S06]  /*6a560*/  IMAD.X R45, R48, 0x1, R60, P5 ;  /* 0x00000001302d7824 */ /* 0x000fcc00028e063c */
[----:B------:R0:W-:Y:S04]  /*6a570*/  @P3 STG.E.U8 desc[UR32][R44.64], R36 ;  /* 0x000000242c003986 */ /* 0x0001e8000c101120 */
[----:B0-----:R-:W3:Y:S01]  /*6a580*/  LDL.LU R45, [R1+0x1c] ;  /* 0x00001c00012d7983 */ /* 0x001ee20000300800 */
[----:B------:R-:W-:Y:S01]  /*6a590*/  ISETP.LT.AND P2, PT, R42, UR6, !P2 ;  /* 0x000000062a007c0c */ /* 0x000fe2000d741270 */
[----:B------:R-:W-:Y:S01]  /*6a5a0*/  ULDC UR6, c[0x0][0x228] ;  /* 0x00008a0000067ab9 */ /* 0x000fe20000000800 */
[C---:B------:R-:W-:Y:S01]  /*6a5b0*/  IADD3 R40, P6, R49.reuse, R59, RZ ;  /* 0x0000003b31287210 */ /* 0x040fe20007fde0ff */
[----:B------:R-:W-:Y:S01]  /*6a5c0*/  VIADD R49, R49, UR4 ;  /* 0x0000000431317c36 */ /* 0x000fe20008000000 */
[----:B------:R-:W-:Y:S01]  /*6a5d0*/  ISETP.LT.AND P5, PT, R55, UR6, !P1 ;  /* 0x0000000637007c0c */ /* 0x000fe2000cfa1270 */
[----:B------:R-:W-:Y:S01]  /*6a5e0*/  ULDC UR4, c[0x0][0x228] ;  /* 0x00008a0000047ab9 */ /* 0x000fe20000000800 */
[----:B------:R-:W-:Y:S01]  /*6a5f0*/  ULDC UR6, c[0x0][0x228] ;  /* 0x00008a0000067ab9 */ /* 0x000fe20000000800 */
[----:B------:R-:W-:Y:S01]  /*6a600*/  IMAD.X R41, R48, 0x1, R61, P6 ;  /* 0x0000000130297824 */ /* 0x000fe200030e063d */
[----:B------:R-:W-:-:S02]  /*6a610*/  PRMT R48, R47, 0x7773, RZ ;  /* 0x000077732f307816 */ /* 0x000fc400000000ff */
[----:B------:R-:W-:Y:S02]  /*6a620*/  SHF.R.S32.HI R38, RZ, 0x1f, R49 ;  /* 0x0000001fff267819 */ /* 0x000fe40000011431 */
[----:B------:R-:W-:Y:S01]  /*6a630*/  IADD3 R36, P3, R49, R2, RZ ;  /* 0x0000000231247210 */ /* 0x000fe20007f7e0ff */
[----:B------:R2:W-:Y:S01]  /*6a640*/  @P2 STG.E.U8 desc[UR32][R40.64], R48 ;  /* 0x0000003028002986 */ /* 0x0005e2000c101120 */
[----:B------:R-:W-:Y:S01]  /*6a650*/  ISETP.LT.AND P2, PT, R39, UR4, !P1 ;  /* 0x0000000427007c0c */ /* 0x000fe2000cf41270 */
[----:B------:R-:W-:Y:S02]  /*6a660*/  ULDC UR4, c[0x0][0x22c] ;  /* 0x00008b0000047ab9 */ /* 0x000fe40000000800 */
[----:B------:R-:W-:Y:S01]  /*6a670*/  IMAD.X R37, R38, 0x1, R3, P3 ;  /* 0x0000000126257824 */ /* 0x000fe200018e0603 */
[----:B------:R-:W-:Y:S01]  /*6a680*/  ISETP.LT.AND P6, PT, R43, UR6, !P1 ;  /* 0x000000062b007c0c */ /* 0x000fe2000cfc1270 */
[----:B------:R-:W-:Y:S01]  /*6a690*/  ULDC UR6, c[0x0][0x228] ;  /* 0x00008a0000067ab9 */ /* 0x000fe20000000800 */
[----:B------:R-:W-:-:S02]  /*6a6a0*/  IADD3 R46, P3, R49, R56, RZ ;  /* 0x00000038312e7210 */ /* 0x000fc40007f7e0ff */
[----:B--2---:R-:W-:-:S05]  /*6a6b0*/  PRMT R48, R50, 0x7770, RZ ;  /* 0x0000777032307816 */ /* 0x004fca00000000ff */
[----:B------:R0:W-:Y:S01]  /*6a6c0*/  @P5 STG.E.U8 desc[UR32][R36.64], R48 ;  /* 0x0000003024005986 */ /* 0x0001e2000c101120 */
[----:B------:R-:W-:Y:S01]  /*6a6d0*/  IADD3 R40, P5, R49, R58, RZ ;  /* 0x0000003a31287210 */ /* 0x000fe20007fbe0ff */
[----:B------:R-:W-:-:S04]  /*6a6e0*/  IMAD.X R47, R38, 0x1, R57, P3 ;  /* 0x00000001262f7824 */ /* 0x000fc800018e0639 */
[----:B------:R-:W-:Y:S01]  /*6a6f0*/  IMAD.X R41, R38, 0x1, R60, P5 ;  /* 0x0000000126297824 */ /* 0x000fe200028e063c */
[C---:B0-----:R-:W-:Y:S01]  /*6a700*/  PRMT R37, R50.reuse, 0x7771, RZ ;  /* 0x0000777132257816 */ /* 0x041fe200000000ff */
[----:B------:R-:W-:Y:S01]  /*6a710*/  VIADD R48, R35, 0x7 ;  /* 0x0000000723307836 */ /* 0x000fe20000000000 */
[----:B------:R-:W-:-:S03]  /*6a720*/  PRMT R36, R50, 0x7772, RZ ;  /* 0x0000777232247816 */ /* 0x000fc600000000ff */
[----:B------:R-:W-:Y:S01]  /*6a730*/  @P2 STG.E.U8 desc[UR32][R46.64], R37 ;  /* 0x000000252e002986 */ /* 0x000fe2000c101120 */
[----:B------:R-:W-:Y:S01]  /*6a740*/  ISETP.GE.AND P3, PT, R48, UR4, PT ;  /* 0x0000000430007c0c */ /* 0x000fe2000bf66270 */
[----:B------:R-:W-:Y:S02]  /*6a750*/  ULDC UR4, c[0x0][0x248] ;  /* 0x0000920000047ab9 */ /* 0x000fe40000000800 */
[----:B------:R0:W-:Y:S01]  /*6a760*/  @P6 STG.E.U8 desc[UR32][R40.64], R36 ;  /* 0x0000002428006986 */ /* 0x0001e2000c101120 */
[----:B------:R-:W-:Y:S01]  /*6a770*/  VIADD R48, R49, UR4 ;  /* 0x0000000431307c36 */ /* 0x000fe20008000000 */
[----:B------:R-:W-:Y:S01]  /*6a780*/  ISETP.LT.AND P1, PT, R42, UR6, !P1 ;  /* 0x000000062a007c0c */ /* 0x000fe2000cf21270 */
[----:B------:R-:W-:Y:S01]  /*6a790*/  ULDC UR4, c[0x0][0x228] ;  /* 0x00008a0000047ab9 */ /* 0x000fe20000000800 */
[----:B------:R-:W-:Y:S01]  /*6a7a0*/  ISETP.LT.AND P5, PT, R55, UR8, !P4 ;  /* 0x0000000837007c0c */ /* 0x000fe2000e7a1270 */
[----:B------:R1:W-:Y:S01]  /*6a7b0*/  STL.64 [R1+0x2878], R52 ;  /* 0x0028783401007387 */ /* 0x0003e20000100a00 */
[----:B------:R-:W-:Y:S01]  /*6a7c0*/  ULDC UR6, c[0x0][0x228] ;  /* 0x00008a0000067ab9 */ /* 0x000fe20000000800 */
[----:B------:R-:W-:Y:S01]  /*6a7d0*/  ULDC UR8, c[0x0][0x228] ;  /* 0x00008a0000087ab9 */ /* 0x000fe20000000800 */
[----:B0-----:R-:W-:-:S02]  /*6a7e0*/  IADD3 R36, P6, R49, R59, RZ ;  /* 0x0000003b31247210 */ /* 0x001fc40007fde0ff */
[----:B------:R-:W-:-:S03]  /*6a7f0*/  SHF.R.S32.HI R49, RZ, 0x1f, R48 ;  /* 0x0000001fff317819 */ /* 0x000fc60000011430 */
[----:B------:R-:W-:Y:S01]  /*6a800*/  IMAD.X R37, R38, 0x1, R61, P6 ;  /* 0x0000000126257824 */ /* 0x000fe200030e063d */
[----:B------:R-:W-:Y:S01]  /*6a810*/  IADD3 R46, P2, R48, R2, RZ ;  /* 0x00000002302e7210 */ /* 0x000fe20007f5e0ff */
[----:B-1----:R-:W-:Y:S02]  /*6a820*/  IMAD.MOV.U32 R52, RZ, RZ, R36 ;  /* 0x000000ffff347224 */ /* 0x002fe400078e0024 */
[----:B------:R-:W-:Y:S01]  /*6a830*/  IMAD.MOV.U32 R53, RZ, RZ, R37 ;  /* 0x000000ffff357224 */ /* 0x000fe200078e0025 */
[----:B------:R-:W-:Y:S01]  /*6a840*/  PRMT R37, R50, 0x7773, RZ ;  /* 0x0000777332257816 */ /* 0x000fe200000000ff */
[----:B------:R-:W-:Y:S01]  /*6a850*/  IMAD.X R47, R49, 0x1, R3, P2 ;  /* 0x00000001312f7824 */ /* 0x000fe200010e0603 */
[----:B------:R-:W-:Y:S02]  /*6a860*/  IADD3 R40, P2, R48, R56, RZ ;  /* 0x0000003830287210 */ /* 0x000fe40007f5e0ff */
[----:B------:R-:W-:Y:S01]  /*6a870*/  ISETP.LT.AND P6, PT, R39, UR4, !P4 ;  /* 0x0000000427007c0c */ /* 0x000fe2000e7c1270 */
[----:B------:R0:W-:Y:S01]  /*6a880*/  @P1 STG.E.U8 desc[UR32][R52.64], R37 ;  /* 0x0000002534001986 */ /* 0x0001e2000c101120 */
[----:B------:R-:W-:Y:S01]  /*6a890*/  ISETP.LT.AND P1, PT, R43, UR6, !P4 ;  /* 0x000000062b007c0c */ /* 0x000fe2000e721270 */
[----:B------:R-:W-:Y:S01]  /*6a8a0*/  IMAD.X R41, R49, 0x1, R57, P2 ;  /* 0x0000000131297824 */ /* 0x000fe200010e0639 */
[----:B------:R-:W-:Y:S01]  /*6a8b0*/  ULDC UR4, c[0x0][0x248] ;  /* 0x0000920000047ab9 */ /* 0x000fe20000000800 */
[----:B0-----:R-:W2:Y:S01]  /*6a8c0*/  LDL.LU.64 R52, [R1+0x2878] ;  /* 0x0028780001347983 */ /* 0x001ea20000300a00 */
[----:B---3--:R-:W-:Y:S01]  /*6a8d0*/  PRMT R50, R45, 0x7770, RZ ;  /* 0x000077702d327816 */ /* 0x008fe200000000ff */
[----:B------:R-:W-:-:S04]  /*6a8e0*/  ULDC UR6, c[0x0][0x22c] ;  /* 0x00008b0000067ab9 */ /* 0x000fc80000000800 */
[----:B------:R0:W-:Y:S01]  /*6a8f0*/  @P5 STG.E.U8 desc[UR32][R46.64], R50 ;  /* 0x000000322e005986 */ /* 0x0001e2000c101120 */
[C---:B------:R-:W-:Y:S02]  /*6a900*/  PRMT R36, R45.reuse, 0x7771, RZ ;  /* 0x000077712d247816 */ /* 0x040fe400000000ff */
[----:B------:R-:W-:Y:S02]  /*6a910*/  PRMT R44, R45, 0x7772, RZ ;  /* 0x000077722d2c7816 */ /* 0x000fe400000000ff */
[----:B0-----:R-:W-:Y:S01]  /*6a920*/  IADD3 R46, P2, R48, R58, RZ ;  /* 0x0000003a302e7210 */ /* 0x001fe20007f5e0ff */
[----:B------:R-:W-:Y:S04]  /*6a930*/  @P6 STG.E.U8 desc[UR32][R40.64], R36 ;  /* 0x0000002428006986 */ /* 0x000fe8000c101120 */
[----:B------:R-:W-:-:S05]  /*6a940*/  IMAD.X R47, R49, 0x1, R60, P2 ;  /* 0x00000001312f7824 */ /* 0x000fca00010e063c */
[----:B------:R0:W-:Y:S04]  /*6a950*/  @P1 STG.E.U8 desc[UR32][R46.64], R44 ;  /* 0x0000002c2e001986 */ /* 0x0001e8000c101120 */
[----:B0-----:R-:W3:Y:S04]  /*6a960*/  LDL.LU R46, [R1+0x2870] ;  /* 0x00287000012e7983 */ /* 0x001ee80000300800 */
[----:B------:R-:W4:Y:S01]  /*6a970*/  LDL.LU R47, [R1] ;  /* 0x00000000012f7983 */ /* 0x000f220000300800 */
[C---:B------:R-:W-:Y:S01]  /*6a980*/  IADD3 R40, P6, R48.reuse, R59, RZ ;  /* 0x0000003b30287210 */ /* 0x040fe20007fde0ff */
[----:B------:R-:W-:Y:S01]  /*6a990*/  VIADD R48, R48, UR4 ;  /* 0x0000000430307c36 */ /* 0x000fe20008000000 */
[----:B------:R-:W-:Y:S01]  /*6a9a0*/  ISETP.LT.AND P4, PT, R42, UR8, !P4 ;  /* 0x000000082a007c0c */ /* 0x000fe2000e781270 */
[----:B------:R-:W-:Y:S01]  /*6a9b0*/  VIADD R50, R35, 0x8 ;  /* 0x0000000823327836 */ /* 0x000fe20000000000 */
[----:B------:R-:W-:Y:S01]  /*6a9c0*/  ISETP.LT.AND P5, PT, R55, UR10, !P3 ;  /* 0x0000000a37007c0c */ /* 0x000fe2000dfa1270 */
[----:B------:R-:W-:Y:S01]  /*6a9d0*/  IMAD.X R41, R49, 0x1, R61, P6 ;  /* 0x0000000131297824 */ /* 0x000fe200030e063d */
[----:B------:R-:W-:Y:S01]  /*6a9e0*/  SHF.R.S32.HI R49, RZ, 0x1f, R48 ;  /* 0x0000001fff317819 */ /* 0x000fe20000011430 */
[----:B------:R-:W-:Y:S01]  /*6a9f0*/  ULDC UR4, c[0x0][0x228] ;  /* 0x00008a0000047ab9 */ /* 0x000fe20000000800 */
[----:B------:R-:W-:Y:S01]  /*6aa00*/  IADD3 R36, P6, R48, R2, RZ ;  /* 0x0000000230247210 */ /* 0x000fe20007fde0ff */
[----:B------:R-:W-:Y:S01]  /*6aa10*/  ULDC UR8, c[0x0][0x228] ;  /* 0x00008a0000087ab9 */ /* 0x000fe20000000800 */
[----:B------:R-:W-:Y:S01]  /*6aa20*/  PRMT R38, R45, 0x7773, RZ ;  /* 0x000077732d267816 */ /* 0x000fe200000000ff */
[----:B------:R-:W-:Y:S01]  /*6aa30*/  ULDC UR10, c[0x0][0x228] ;  /* 0x00008a00000a7ab9 */ /* 0x000fe20000000800 */
[----:B------:R-:W-:Y:S01]  /*6aa40*/  ISETP.GE.AND P2, PT, R50, UR6, PT ;  /* 0x0000000632007c0c */ /* 0x000fe2000bf46270 */
[----:B------:R-:W-:Y:S01]  /*6aa50*/  IMAD.X R37, R49, 0x1, R3, P6 ;  /* 0x0000000131257824 */ /* 0x000fe200030e0603 */
[----:B------:R-:W-:Y:S01]  /*6aa60*/  PRMT R50, R51, 0x7770, RZ ;  /* 0x0000777033327816 */ /* 0x000fe200000000ff */
[----:B------:R-:W-:Y:S01]  /*6aa70*/  @P4 STG.E.U8 desc[UR32][R40.64], R38 ;  /* 0x0000002628004986 */ /* 0x000fe2000c101120 */
[----:B------:R-:W-:Y:S01]  /*6aa80*/  ISETP.LT.AND P4, PT, R39, UR4, !P3 ;  /* 0x0000000427007c0c */ /* 0x000fe2000df81270 */
[----:B------:R-:W-:Y:S01]  /*6aa90*/  ULDC UR4, c[0x0][0x22c] ;  /* 0x00008b0000047ab9 */ /* 0x000fe20000000800 */
[----:B------:R-:W-:Y:S01]  /*6aaa0*/  ULDC UR6, c[0x0][0x228] ;  /* 0x00008a0000067ab9 */ /* 0x000fe20000000800 */
[----:B------:R0:W-:Y:S01]  /*6aab0*/  @P5 STG.E.U8 desc[UR32][R36.64], R50 ;  /* 0x0000003224005986 */ /* 0x0001e2000c101120 */
[----:B------:R-:W-:-:S02]  /*6aac0*/  IADD3 R44, P6, R48, R56, RZ ;  /* 0x00000038302c7210 */ /* 0x000fc40007fde0ff */
[----:B------:R-:W-:Y:S01]  /*6aad0*/  ISETP.LT.AND P5, PT, R43, UR6, !P3 ;  /* 0x000000062b007c0c */ /* 0x000fe2000dfa1270 */
[----:B------:R-:W-:Y:S02]  /*6aae0*/  ULDC UR6, c[0x0][0x228] ;  /* 0x00008a0000067ab9 */ /* 0x000fe40000000800 */
[----:B------:R-:W-:Y:S02]  /*6aaf0*/  IMAD.X R45, R49, 0x1, R57, P6 ;  /* 0x00000001312d7824 */ /* 0x000fe400030e0639 */
[----:B0-----:R-:W-:-:S05]  /*6ab00*/  VIADD R50, R35, 0x9 ;  /* 0x0000000923327836 */ /* 0x001fca0000000000 */
[----:B------:R-:W-:Y:S01]  /*6ab10*/  ISETP.GE.AND P1, PT, R50, UR4, PT ;  /* 0x0000000432007c0c */ /* 0x000fe2000bf26270 */
[----:B------:R-:W-:Y:S01]  /*6ab20*/  ULDC UR4, c[0x0][0x228] ;  /* 0x00008a0000047ab9 */ /* 0x000fe20000000800 */
[C---:B------:R-:W-:Y:S02]  /*6ab30*/  PRMT R50, R51.reuse, 0x7771, RZ ;  /* 0x0000777133327816 */ /* 0x040fe400000000ff */
[----:B------:R-:W-:Y:S01]  /*6ab40*/  ISETP.LT.AND P3, PT, R42, UR4, !P3 ;  /* 0x000000042a007c0c */ /* 0x000fe2000df61270 */
[----:B------:R-:W-:Y:S01]  /*6ab50*/  ULDC UR4, c[0x0][0x248] ;  /* 0x0000920000047ab9 */ /* 0x000fe20000000800 */
[C---:B------:R-:W-:Y:S01]  /*6ab60*/  IADD3 R40, P6, R48.reuse, R58, RZ ;  /* 0x0000003a30287210 */ /* 0x040fe20007fde0ff */
[----:B------:R0:W-:Y:S01]  /*6ab70*/  @P4 STG.E.U8 desc[UR32][R44.64], R50 ;  /* 0x000000322c004986 */ /* 0x0001e2000c101120 */
[C---:B------:R-:W-:Y:S02]  /*6ab80*/  PRMT R37, R51.reuse, 0x7772, RZ ;  /* 0x0000777233257816 */ /* 0x040fe400000000ff */
[----:B------:R-:W-:Y:S01]  /*6ab90*/  PRMT R36, R51, 0x7773, RZ ;  /* 0x0000777333247816 */ /* 0x000fe200000000ff */
[----:B------:R-:W-:Y:S01]  /*6aba0*/  IMAD.X R41, R49, 0x1, R60, P6 ;  /* 0x0000000131297824 */ /* 0x000fe200030e063c */
[C---:B0-----:R-:W-:Y:S01]  /*6abb0*/  IADD3 R50, P4, R48.reuse, R59, RZ ;  /* 0x0000003b30327210 */ /* 0x041fe20007f9e0ff */
[----:B------:R-:W-:Y:S01]  /*6abc0*/  VIADD R48, R48, UR4 ;  /* 0x0000000430307c36 */ /* 0x000fe20008000000 */
[----:B------:R-:W2:Y:S01]  /*6abd0*/  LDL.LU.64 R44, [R1+0x2868] ;  /* 0x00286800012c7983 */ /* 0x000ea20000300a00 */
[----:B------:R-:W-:-:S02]  /*6abe0*/  ULDC UR4, c[0x0][0x22c] ;  /* 0x00008b0000047ab9 */ /* 0x000fc40000000800 */
[----:B------:R-:W-:Y:S01]  /*6abf0*/  IMAD.X R51, R49, 0x1, R61, P4 ;  /* 0x0000000131337824 */ /* 0x000fe200020e063d */
[----:B------:R-:W-:Y:S01]  /*6ac00*/  @P5 STG.E.U8 desc[UR32][R40.64], R37 ;  /* 0x0000002528005986 */ /* 0x000fe2000c101120 */
[----:B------:R-:W-:Y:S01]  /*6ac10*/  ISETP.LT.AND P4, PT, R55, UR6, !P2 ;  /* 0x0000000637007c0c */ /* 0x000fe2000d781270 */
[----:B------:R-:W-:Y:S01]  /*6ac20*/  ULDC UR6, c[0x0][0x228] ;  /* 0x00008a0000067ab9 */ /* 0x000fe20000000800 */
[----:B------:R-:W-:Y:S01]  /*6ac30*/  SHF.R.S32.HI R49, RZ, 0x1f, R48 ;  /* 0x0000001fff317819 */ /* 0x000fe20000011430 */
[----:B------:R0:W-:Y:S02]  /*6ac40*/  @P3 STG.E.U8 desc[UR32][R50.64], R36 ;  /* 0x0000002432003986 */ /* 0x0001e4000c101120 */
[----:B0-----:R-:W-:Y:S01]  /*6ac50*/  IADD3 R50, P3, R48, R2, RZ ;  /* 0x0000000230327210 */ /* 0x001fe20007f7e0ff */
[----:B------:R-:W-:-:S04]  /*6ac60*/  VIADD R36, R35, 0xa ;  /* 0x0000000a23247836 */ /* 0x000fc80000000000 */
[----:B------:R-:W-:Y:S01]  /*6ac70*/  IMAD.X R51, R49, 0x1, R3, P3 ;  /* 0x0000000131337824 */ /* 0x000fe200018e0603 */
[----:B------:R-:W-:Y:S01]  /*6ac80*/  ISETP.LT.AND P3, PT, R39, UR6, !P2 ;  /* 0x0000000627007c0c */ /* 0x000fe2000d761270 */
[----:B------:R-:W-:Y:S01]  /*6ac90*/  ULDC UR6, c[0x0][0x228] ;  /* 0x00008a0000067ab9 */ /* 0x000fe20000000800 */
[----:B------:R-:W-:-:S05]  /*6aca0*/  IADD3 R40, P6, R48, R56, RZ ;  /* 0x0000003830287210 */ /* 0x000fca0007fde0ff */
[----:B------:R-:W-:Y:S01]  /*6acb0*/  IMAD.X R41, R49, 0x1, R57, P6 ;  /* 0x0000000131297824 */ /* 0x000fe200030e0639 */
[----:B----4-:R-:W-:-:S05]  /*6acc0*/  PRMT R37, R47, 0x7770, RZ ;  /* 0x000077702f257816 */ /* 0x010fca00000000ff */
[----:B------:R0:W-:Y:S01]  /*6acd0*/  @P4 STG.E.U8 desc[UR32][R50.64], R37 ;  /* 0x0000002532004986 */ /* 0x0001e2000c101120 */
[----:B------:R-:W-:Y:S01]  /*6ace0*/  ISETP.GE.AND P4, PT, R36, UR4, PT ;  /* 0x0000000424007c0c */ /* 0x000fe2000bf86270 */
[----:B------:R-:W-:Y:S01]  /*6acf0*/  ULDC UR4, c[0x0][0x228] ;  /* 0x00008a0000047ab9 */ /* 0x000fe20000000800 */
[----:B------:R-:W-:-:S05]  /*6ad00*/  PRMT R36, R47, 0x7771, RZ ;  /* 0x000077712f247816 */ /* 0x000fca00000000ff */
[----:B------:R1:W-:Y:S01]  /*6ad10*/  @P3 STG.E.U8 desc[UR32][R40.64], R36 ;  /* 0x0000002428003986 */ /* 0x0003e2000c101120 */
[C---:B0-----:R-:W-:Y:S02]  /*6ad20*/  IADD3 R50, P6, R48.reuse, R58, RZ ;  /* 0x0000003a30327210 */ /* 0x041fe40007fde0ff */
[----:B------:R-:W-:Y:S02]  /*6ad30*/  PRMT R38, R47, 0x7772, RZ ;  /* 0x000077722f267816 */ /* 0x000fe400000000ff */
[----:B-1----:R-:W-:Y:S01]  /*6ad40*/  IADD3 R36, P3, R48, R59, RZ ;  /* 0x0000003b30247210 */ /* 0x002fe20007f7e0ff */
[----:B------:R-:W-:-:S04]  /*6ad50*/  IMAD.X R51, R49, 0x1, R60, P6 ;  /* 0x0000000131337824 */ /* 0x000fc800030e063c */
[----:B------:R-:W-:Y:S01]  /*6ad60*/  IMAD.X R37, R49, 0x1, R61, P3 ;  /* 0x0000000131257824 */ /* 0x000fe200018e063d */
[----:B------:R-:W-:Y:S02]  /*6ad70*/  PRMT R49, R47, 0x7773, RZ ;  /* 0x000077732f317816 */ /* 0x000fe400000000ff */
[----:B------:R-:W4:Y:S01]  /*6ad80*/  LDL.LU R47, [R1+0x4] ;  /* 0x00000400012f7983 */ /* 0x000f220000300800 */
[----:B------:R-:W-:Y:S01]  /*6ad90*/  ISETP.LT.AND P5, PT, R43, UR8, !P2 ;  /* 0x000000082b007c0c */ /* 0x000fe2000d7a1270 */
[----:B------:R-:W-:Y:S01]  /*6ada0*/  ULDC UR8, c[0x0][0x228] ;  /* 0x00008a0000087ab9 */ /* 0x000fe20000000800 */
[----:B------:R-:W-:Y:S01]  /*6adb0*/  ISETP.LT.AND P2, PT, R42, UR4, !P2 ;  /* 0x000000042a007c0c */ /* 0x000fe2000d741270 */
[----:B------:R-:W-:Y:S02]  /*6adc0*/  ULDC UR4, c[0x0][0x248] ;  /* 0x0000920000047ab9 */ /* 0x000fe40000000800 */
[----:B------:R-:W-:Y:S01]  /*6add0*/  VIADD R48, R48, UR4 ;  /* 0x0000000430307c36 */ /* 0x000fe20008000000 */
[----:B------:R-:W-:Y:S01]  /*6ade0*/  ISETP.LT.AND P3, PT, R55, UR6, !P1 ;  /* 0x0000000637007c0c */ /* 0x000fe2000cf61270 */
[----:B------:R-:W-:Y:S01]  /*6adf0*/  ULDC UR6, c[0x0][0x228] ;  /* 0x00008a0000067ab9 */ /* 0x000fe20000000800 */
[----:B------:R-:W-:-:S05]  /*6ae00*/  ULDC UR4, c[0x0][0x22c] ;  /* 0x00008b0000047ab9 */ /* 0x000fca0000000800 */
[----:B------:R0:W-:Y:S04]  /*6ae10*/  @P5 STG.E.U8 desc[UR32][R50.64], R38 ;  /* 0x0000002632005986 */ /* 0x0001e8000c101120 */
[----:B------:R1:W-:Y:S01]  /*6ae20*/  @P2 STG.E.U8 desc[UR32][R36.64], R49 ;  /* 0x0000003124002986 */ /* 0x0003e2000c101120 */
[----:B0-----:R-:W-:Y:S02]  /*6ae30*/  IADD3 R50, P2, R48, R2, RZ ;  /* 0x0000000230327210 */ /* 0x001fe40007f5e0ff */
[----:B-1----:R-:W-:Y:S01]  /*6ae40*/  SHF.R.S32.HI R49, RZ, 0x1f, R48 ;  /* 0x0000001fff317819 */ /* 0x002fe20000011430 */
[----:B------:R-:W-:Y:S01]  /*6ae50*/  VIADD R36, R35, 0xb ;  /* 0x0000000b23247836 */ /* 0x000fe20000000000 */
[----:B--2---:R-:W-:-:S03]  /*6ae60*/  PRMT R37, R44, 0x7770, RZ ;  /* 0x000077702c257816 */ /* 0x004fc600000000ff */
[----:B------:R-:W-:Y:S01]  /*6ae70*/  IMAD.X R51, R49, 0x1, R3, P2 ;  /* 0x0000000131337824 */ /* 0x000fe200010e0603 */
[----:B------:R-:W-:Y:S01]  /*6ae80*/  ISETP.LT.AND P2, PT, R39, UR6, !P1 ;  /* 0x0000000627007c0c */ /* 0x000fe2000cf41270 */
[----:B------:R-:W-:Y:S01]  /*6ae90*/  ULDC UR6, c[0x0][0x228] ;  /* 0x00008a0000067ab9 */ /* 0x000fe20000000800 */
[----:B------:R-:W-:Y:S02]  /*6aea0*/  IADD3 R40, P6, R48, R56, RZ ;  /* 0x0000003830287210 */ /* 0x000fe40007fde0ff */
[----:B------:R0:W-:Y:S01]  /*6aeb0*/  @P3 STG.E.U8 desc[UR32][R50.64], R37 ;  /* 0x0000002532003986 */ /* 0x0001e2000c101120 */
[----:B------:R-:W-:Y:S01]  /*6aec0*/  ISETP.GE.AND P3, PT, R36, UR4, PT ;  /* 0x0000000424007c0c */ /* 0x000fe2000bf66270 */
[----:B------:R-:W-:Y:S01]  /*6aed0*/  ULDC UR4, c[0x0][0x228] ;  /* 0x00008a0000047ab9 */ /* 0x000fe20000000800 */
[----:B------:R-:W-:Y:S01]  /*6aee0*/  IMAD.X R41, R49, 0x1, R57, P6 ;  /* 0x0000000131297824 */ /* 0x000fe200030e0639 */
[----:B------:R-:W-:Y:S02]  /*6aef0*/  PRMT R36, R44, 0x7771, RZ ;  /* 0x000077712c247816 */ /* 0x000fe400000000ff */
[----:B------:R-:W-:Y:S01]  /*6af00*/  ISETP.LT.AND P5, PT, R43, UR8, !P1 ;  /* 0x000000082b007c0c */ /* 0x000fe2000cfa1270 */
[----:B------:R-:W-:Y:S01]  /*6af10*/  ULDC UR8, c[0x0][0x228] ;  /* 0x00008a0000087ab9 */ /* 0x000fe20000000800 */
[----:B------:R-:W-:Y:S01]  /*6af20*/  ISETP.LT.AND P1, PT, R42, UR4, !P1 ;  /* 0x000000042a007c0c */ /* 0x000fe2000cf21270 */
[----:B------:R1:W-:Y:S01]  /*6af30*/  @P2 STG.E.U8 desc[UR32][R40.64], R36 ;  /* 0x0000002428002986 */ /* 0x0003e2000c101120 */
[----:B------:R-:W-:Y:S01]  /*6af40*/  PRMT R38, R44, 0x7772, RZ ;  /* 0x000077722c267816 */ /* 0x000fe200000000ff */
[----:B------:R-:W-:Y:S01]  /*6af50*/  ULDC UR4, c[0x0][0x248] ;  /* 0x0000920000047ab9 */ /* 0x000fe20000000800 */
[----:B0-----:R-:W-:-:S02]  /*6af60*/  IADD3 R50, P6, R48, R58, RZ ;  /* 0x0000003a30327210 */ /* 0x001fc40007fde0ff */
[----:B-1----:R-:W-:-:S03]  /*6af70*/  IADD3 R36, P2, R48, R59, RZ ;  /* 0x0000003b30247210 */ /* 0x002fc60007f5e0ff */
[C---:B------:R-:W-:Y:S02]  /*6af80*/  IMAD.X R51, R49.reuse, 0x1, R60, P6 ;  /* 0x0000000131337824 */ /* 0x040fe400030e063c */
[----:B------:R-:W-:Y:S01]  /*6af90*/  IMAD.X R37, R49, 0x1, R61, P2 ;  /* 0x0000000131257824 */ /* 0x000fe200010e063d */
[----:B------:R-:W-:Y:S01]  /*6afa0*/  PRMT R49, R44, 0x7773, RZ ;  /* 0x000077732c317816 */ /* 0x000fe200000000ff */
[----:B------:R-:W-:Y:S01]  /*6afb0*/  VIADD R44, R48, UR4 ;  /* 0x00000004302c7c36 */ /* 0x000fe20008000000 */
[----:B------:R-:W-:Y:S01]  /*6afc0*/  ISETP.LT.AND P2, PT, R55, UR6, !P4 ;  /* 0x0000000637007c0c */ /* 0x000fe2000e741270 */
[----:B------:R-:W-:Y:S01]  /*6afd0*/  @P5 STG.E.U8 desc[UR32][R50.64], R38 ;  /* 0x0000002632005986 */ /* 0x000fe2000c101120 */
[----:B------:R-:W-:Y:S01]  /*6afe0*/  ULDC UR6, c[0x0][0x228] ;  /* 0x00008a0000067ab9 */ /* 0x000fe20000000800 */
[----:B------:R-:W-:Y:S02]  /*6aff0*/  ULDC UR4, c[0x0][0x22c] ;  /* 0x00008b0000047ab9 */ /* 0x000fe40000000800 */
[----:B------:R0:W-:Y:S01]  /*6b000*/  @P1 STG.E.U8 desc[UR32][R36.64], R49 ;  /* 0x0000003124001986 */ /* 0x0001e2000c101120 */
[----:B------:R-:W-:-:S02]  /*6b010*/  IADD3 R48, P1, R44, R2, RZ ;  /* 0x000000022c307210 */ /* 0x000fc40007f3e0ff */
[----:B0-----:R-:W-:Y:S01]  /*6b020*/  SHF.R.S32.HI R36, RZ, 0x1f, R44 ;  /* 0x0000001fff247819 */ /* 0x001fe2000001142c */
[----:B------:R-:W-:Y:S01]  /*6b030*/  VIADD R51, R35, 0xc ;  /* 0x0000000c23337836 */ /* 0x000fe20000000000 */
[----:B------:R-:W-:-:S03]  /*6b040*/  IADD3 R50, P6, R44, R56, RZ ;  /* 0x000000382c327210 */ /* 0x000fc60007fde0ff */
[----:B------:R-:W-:Y:S01]  /*6b050*/  IMAD.X R49, R36, 0x1, R3, P1 ;  /* 0x0000000124317824 */ /* 0x000fe200008e0603 */
[----:B------:R-:W-:Y:S01]  /*6b060*/  ISETP.LT.AND P1, PT, R39, UR6, !P4 ;  /* 0x0000000627007c0c */ /* 0x000fe2000e721270 */
[----:B------:R-:W-:Y:S01]  /*6b070*/  ULDC UR6, c[0x0][0x228] ;  /* 0x00008a0000067ab9 */ /* 0x000fe20000000800 */
[----:B------:R-:W-:Y:S01]  /*6b080*/  ISETP.LT.AND P5, PT, R43, UR8, !P4 ;  /* 0x000000082b007c0c */ /* 0x000fe2000e7a1270 */
[----:B------:R-:W-:Y:S01]  /*6b090*/  ULDC UR8, c[0x0][0x228] ;  /* 0x00008a0000087ab9 */ /* 0x000fe20000000800 */
[----:B----4-:R-:W-:-:S05]  /*6b0a0*/  PRMT R37, R47, 0x7770, RZ ;  /* 0x000077702f257816 */ /* 0x010fca00000000ff */
[----:B------:R0:W-:Y:S01]  /*6b0b0*/  @P2 STG.E.U8 desc[UR32][R48.64], R37 ;  /* 0x0000002530002986 */ /* 0x0001e2000c101120 */
[----:B------:R-:W-:Y:S01]  /*6b0c0*/  ISETP.GE.AND P2, PT, R51, UR4, PT ;  /* 0x0000000433007c0c */ /* 0x000fe2000bf46270 */
[----:B------:R-:W-:Y:S01]  /*6b0d0*/  IMAD.X R51, R36, 0x1, R57, P6 ;  /* 0x0000000124337824 */ /* 0x000fe200030e0639 */
[C---:B------:R-:W-:Y:S01]  /*6b0e0*/  PRMT R38, R47.reuse, 0x7771, RZ ;  /* 0x000077712f267816 */ /* 0x040fe200000000ff */
[----:B------:R-:W-:Y:S01]  /*6b0f0*/  ULDC UR4, c[0x0][0x228] ;  /* 0x00008a0000047ab9 */ /* 0x000fe20000000800 */
[----:B0-----:R-:W-:Y:S02]  /*6b100*/  IADD3 R48, P6, R44, R58, RZ ;  /* 0x0000003a2c307210 */ /* 0x001fe40007fde0ff */
[----:B------:R-:W-:-:S03]  /*6b110*/  PRMT R37, R47, 0x7772, RZ ;  /* 0x000077722f257816 */ /* 0x000fc600000000ff */
[----:B------:R-:W-:Y:S01]  /*6b120*/  IMAD.X R49, R36, 0x1, R60, P6 ;  /* 0x0000000124317824 */ /* 0x000fe200030e063c */
[----:B------:R-:W-:Y:S04]  /*6b130*/  @P1 STG.E.U8 desc[UR32][R50.64], R38 ;  /* 0x0000002632001986 */ /* 0x000fe8000c101120 */
[----:B------:R0:W-:Y:S02]  /*6b140*/  @P5 STG.E.U8 desc[UR32][R48.64], R37 ;  /* 0x0000002530005986 */ /* 0x0001e4000c101120 */
[----:B0-----:R-:W-:Y:S02]  /*6b150*/  PRMT R48, R47, 0x7773, RZ ;  /* 0x000077732f307816 */ /* 0x001fe400000000ff */
[----:B------:R-:W2:Y:S01]  /*6b160*/  LDL.LU R47, [R1+0x8] ;  /* 0x00000800012f7983 */ /* 0x000ea20000300800 */
[----:B------:R-:W-:Y:S01]  /*6b170*/  ISETP.LT.AND P4, PT, R42, UR4, !P4 ;  /* 0x000000042a007c0c */ /* 0x000fe2000e781270 */
[----:B------:R-:W-:Y:S01]  /*6b180*/  ULDC UR4, c[0x0][0x248] ;  /* 0x0000920000047ab9 */ /* 0x000fe20000000800 */
[C---:B------:R-:W-:Y:S01]  /*6b190*/  IADD3 R50, P1, R44.reuse, R59, RZ ;  /* 0x0000003b2c327210 */ /* 0x040fe20007f3e0ff */
[----:B------:R-:W-:Y:S01]  /*6b1a0*/  VIADD R44, R44, UR4 ;  /* 0x000000042c2c7c36 */ /* 0x000fe20008000000 */
[----:B------:R-:W-:Y:S01]  /*6b1b0*/  PRMT R37, R45, 0x7770, RZ ;  /* 0x000077702d257816 */ /* 0x000fe200000000ff */
[----:B------:R-:W-:-:S02]  /*6b1c0*/  ULDC UR4, c[0x0][0x22c] ;  /* 0x00008b0000047ab9 */ /* 0x000fc40000000800 */
[----:B------:R-:W-:Y:S01]  /*6b1d0*/  IMAD.X R51, R36, 0x1, R61, P1 ;  /* 0x0000000124337824 */ /* 0x000fe200008e063d */
[----:B------:R-:W-:Y:S01]  /*6b1e0*/  ISETP.LT.AND P1, PT, R55, UR6, !P3 ;  /* 0x0000000637007c0c */ /* 0x000fe2000df21270 */
[----:B------:R-:W-:Y:S01]  /*6b1f0*/  ULDC UR6, c[0x0][0x228] ;  /* 0x00008a0000067ab9 */ /* 0x000fe20000000800 */
[----:B------:R-:W-:-:S03]  /*6b200*/  SHF.R.S32.HI R36, RZ, 0x1f, R44 ;  /* 0x0000001fff247819 */ /* 0x000fc6000001142c */
[----:B------:R0:W-:Y:S02]  /*6b210*/  @P4 STG.E.U8 desc[UR32][R50.64], R48 ;  /* 0x0000003032004986 */ /* 0x0001e4000c101120 */
[----:B0-----:R-:W-:Y:S01]  /*6b220*/  IADD3 R48, P4, R44, R2, RZ ;  /* 0x000000022c307210 */ /* 0x001fe20007f9e0ff */
[----:B------:R-:W-:-:S04]  /*6b230*/  VIADD R51, R35, 0xd ;  /* 0x0000000d23337836 */ /* 0x000fc80000000000 */
[----:B------:R-:W-:Y:S01]  /*6b240*/  IMAD.X R49, R36, 0x1, R3, P4 ;  /* 0x0000000124317824 */ /* 0x000fe200020e0603 */
[----:B------:R-:W-:Y:S01]  /*6b250*/  ISETP.LT.AND P4, PT, R39, UR6, !P3 ;  /* 0x0000000627007c0c */ /* 0x000fe2000df81270 */
[----:B------:R-:W-:Y:S01]  /*6b260*/  ULDC UR6, c[0x0][0x228] ;  /* 0x00008a0000067ab9 */ /* 0x000fe20000000800 */
[----:B------:R-:W-:Y:S02]  /*6b270*/  IADD3 R50, P6, R44, R56, RZ ;  /* 0x000000382c327210 */ /* 0x000fe40007fde0ff */
[----:B------:R-:W-:Y:S01]  /*6b280*/  @P1 STG.E.U8 desc[UR32][R48.64], R37 ;  /* 0x0000002530001986 */ /* 0x000fe2000c101120 */
[----:B------:R-:W-:Y:S01]  /*6b290*/  ISETP.GE.AND P1, PT, R51, UR4, PT ;  /* 0x0000000433007c0c */ /* 0x000fe2000bf26270 */
[----:B------:R-:W-:Y:S01]  /*6b2a0*/  ULDC UR4, c[0x0][0x228] ;  /* 0x00008a0000047ab9 */ /* 0x000fe20000000800 */
[----:B------:R-:W-:Y:S01]  /*6b2b0*/  IMAD.X R51, R36, 0x1, R57, P6 ;  /* 0x0000000124337824 */ /* 0x000fe200030e0639 */
[----:B------:R-:W-:-:S05]  /*6b2c0*/  PRMT R38, R45, 0x7771, RZ ;  /* 0x000077712d267816 */ /* 0x000fca00000000ff */
[----:B------:R0:W-:Y:S04]  /*6b2d0*/  @P4 STG.E.U8 desc[UR32][R50.64], R38 ;  /* 0x0000002632004986 */ /* 0x0001e8000c101120 */
[----:B0-----:R-:W4:Y:S01]  /*6b2e0*/  LDL.LU R38, [R1+0xc] ;  /* 0x00000c0001267983 */ /* 0x001f220000300800 */
[----:B------:R-:W-:Y:S01]  /*6b2f0*/  ISETP.LT.AND P5, PT, R43, UR8, !P3 ;  /* 0x000000082b007c0c */ /* 0x000fe2000dfa1270 */
[----:B------:R-:W-:Y:S01]  /*6b300*/  ULDC UR8, c[0x0][0x228] ;  /* 0x00008a0000087ab9 */ /* 0x000fe20000000800 */
[----:B------:R-:W-:Y:S02]  /*6b310*/  IADD3 R48, P6, R44, R58, RZ ;  /* 0x0000003a2c307210 */ /* 0x000fe40007fde0ff */
[----:B------:R-:W-:Y:S01]  /*6b320*/  ISETP.LT.AND P3, PT, R42, UR4, !P3 ;  /* 0x000000042a007c0c */ /* 0x000fe2000df61270 */
[----:B------:R-:W-:Y:S01]  /*6b330*/  ULDC UR4, c[0x0][0x248] ;  /* 0x0000920000047ab9 */ /* 0x000fe20000000800 */
[----:B------:R-:W-:Y:S01]  /*6b340*/  IADD3 R50, P4, R44, R59, RZ ;  /* 0x0000003b2c327210 */ /* 0x000fe20007f9e0ff */
[----:B------:R-:W-:Y:S01]  /*6b350*/  IMAD.X R49, R36, 0x1, R60, P6 ;  /* 0x0000000124317824 */ /* 0x000fe200030e063c */
[----:B------:R-:W-:-:S02]  /*6b360*/  PRMT R37, R45, 0x7772, RZ ;  /* 0x000077722d257816 */ /* 0x000fc400000000ff */
[----:B------:R-:W-:Y:S01]  /*6b370*/  PRMT R45, R45, 0x7773, RZ ;  /* 0x000077732d2d7816 */ /* 0x000fe200000000ff */
[----:B------:R-:W-:Y:S02]  /*6b380*/  IMAD.X R51, R36, 0x1, R61, P4 ;  /* 0x0000000124337824 */ /* 0x000fe400020e063d */
[----:B------:R0:W-:Y:S01]  /*6b390*/  @P5 STG.E.U8 desc[UR32][R48.64], R37 ;  /* 0x0000002530005986 */ /* 0x0001e2000c101120 */
[----:B------:R-:W-:Y:S01]  /*6b3a0*/  ISETP.LT.AND P5, PT, R55, UR6, !P2 ;  /* 0x0000000637007c0c */ /* 0x000fe2000d7a1270 */
[----:B------:R-:W-:Y:S02]  /*6b3b0*/  ULDC UR6, c[0x0][0x228] ;  /* 0x00008a0000067ab9 */ /* 0x000fe40000000800 */
[----:B------:R1:W-:Y:S01]  /*6b3c0*/  @P3 STG.E.U8 desc[UR32][R50.64], R45 ;  /* 0x0000002d32003986 */ /* 0x0003e2000c101120 */
[----:B------:R-:W-:Y:S01]  /*6b3d0*/  ISETP.LT.AND P3, PT, R39, UR8, !P2 ;  /* 0x0000000827007c0c */ /* 0x000fe2000d761270 */
[----:B------:R-:W-:Y:S01]  /*6b3e0*/  ULDC UR8, c[0x0][0x228] ;  /* 0x00008a0000087ab9 */ /* 0x000fe20000000800 */
[----:B0-----:R-:W-:Y:S01]  /*6b3f0*/  VIADD R48, R44, UR4 ;  /* 0x000000042c307c36 */ /* 0x001fe20008000000 */
[----:B------:R-:W-:Y:S01]  /*6b400*/  ULDC UR4, c[0x0][0x22c] ;  /* 0x00008b0000047ab9 */ /* 0x000fe20000000800 */
[----:B-1----:R-:W-:-:S03]  /*6b410*/  VIADD R45, R35, 0xe ;  /* 0x0000000e232d7836 */ /* 0x002fc60000000000 */
[----:B------:R-:W-:Y:S02]  /*6b420*/  SHF.R.S32.HI R49, RZ, 0x1f, R48 ;  /* 0x0000001fff317819 */ /* 0x000fe40000011430 */
[C---:B------:R-:W-:Y:S02]  /*6b430*/  IADD3 R50, P4, R48.reuse, R2, RZ ;  /* 0x0000000230327210 */ /* 0x040fe40007f9e0ff */
[----:B------:R-:W-:-:S03]  /*6b440*/  IADD3 R44, P6, R48, R56, RZ ;  /* 0x00000038302c7210 */ /* 0x000fc60007fde0ff */
[----:B------:R-:W-:Y:S01]  /*6b450*/  IMAD.X R51, R49, 0x1, R3, P4 ;  /* 0x0000000131337824 */ /* 0x000fe200020e0603 */
[----:B------:R-:W-:Y:S01]  /*6b460*/  ISETP.GE.AND P4, PT, R45, UR4, PT ;  /* 0x000000042d007c0c */ /* 0x000fe2000bf86270 */
[----:B------:R-:W-:Y:S01]  /*6b470*/  IMAD.X R45, R49, 0x1, R57, P6 ;  /* 0x00000001312d7824 */ /* 0x000fe200030e0639 */
[----:B------:R-:W-:Y:S01]  /*6b480*/  ULDC UR4, c[0x0][0x228] ;  /* 0x00008a0000047ab9 */ /* 0x000fe20000000800 */
[C---:B--2---:R-:W-:Y:S02]  /*6b490*/  PRMT R37, R47.reuse, 0x7770, RZ ;  /* 0x000077702f257816 */ /* 0x044fe400000000ff */
[----:B------:R-:W-:-:S03]  /*6b4a0*/  PRMT R36, R47, 0x7771, RZ ;  /* 0x000077712f247816 */ /* 0x000fc600000000ff */
[----:B------:R0:W-:Y:S04]  /*6b4b0*/  @P5 STG.E.U8 desc[UR32][R50.64], R37 ;  /* 0x0000002532005986 */ /* 0x0001e8000c101120 */
[----:B------:R1:W-:Y:S01]  /*6b4c0*/  @P3 STG.E.U8 desc[UR32][R44.64], R36 ;  /* 0x000000242c003986 */ /* 0x0003e2000c101120 */
[----:B------:R-:W-:Y:S01]  /*6b4d0*/  ISETP.LT.AND P3, PT, R43, UR4, !P2 ;  /* 0x000000042b007c0c */ /* 0x000fe2000d761270 */
[----:B------:R-:W-:Y:S01]  /*6b4e0*/  ULDC UR4, c[0x0][0x248] ;  /* 0x0000920000047ab9 */ /* 0x000fe20000000800 */
[----:B------:R-:W-:Y:S01]  /*6b4f0*/  ISETP.LT.AND P2, PT, R42, UR6, !P2 ;  /* 0x000000062a007c0c */ /* 0x000fe2000d741270 */
[----:B------:R-:W-:Y:S01]  /*6b500*/  ULDC UR6, c[0x0][0x228] ;  /* 0x00008a0000067ab9 */ /* 0x000fe20000000800 */
[C---:B0-----:R-:W-:Y:S02]  /*6b510*/  IADD3 R50, P6, R48.reuse, R59, RZ ;  /* 0x0000003b30327210 */ /* 0x041fe40007fde0ff */
[C---:B-1----:R-:W-:Y:S01]  /*6b520*/  IADD3 R44, P5, R48.reuse, R58, RZ ;  /* 0x0000003a302c7210 */ /* 0x042fe20007fbe0ff */
[----:B------:R-:W-:Y:S01]  /*6b530*/  VIADD R48, R48, UR4 ;  /* 0x0000000430307c36 */ /* 0x000fe20008000000 */
[----:B------:R-:W-:Y:S01]  /*6b540*/  PRMT R36, R47, 0x7772, RZ ;  /* 0x000077722f247816 */ /* 0x000fe200000000ff */
[C---:B------:R-:W-:Y:S01]  /*6b550*/  IMAD.X R51, R49.reuse, 0x1, R61, P6 ;  /* 0x0000000131337824 */ /* 0x040fe200030e063d */
[----:B------:R-:W-:Y:S01]  /*6b560*/  ULDC UR4, c[0x0][0x228] ;  /* 0x00008a0000047ab9 */ /* 0x000fe20000000800 */
[----:B------:R-:W-:Y:S01]  /*6b570*/  IMAD.X R45, R49, 0x1, R60, P5 ;  /* 0x00000001312d7824 */ /* 0x000fe200028e063c */
[----:B------:R-:W-:Y:S01]  /*6b580*/  ISETP.LT.AND P5, PT, R55, UR6, !P1 ;  /* 0x0000000637007c0c */ /* 0x000fe2000cfa1270 */
[----:B------:R-:W-:Y:S01]  /*6b590*/  ULDC UR6, c[0x0][0x228] ;  /* 0x00008a0000067ab9 */ /* 0x000fe20000000800 */
[----:B------:R-:W-:-:S02]  /*6b5a0*/  PRMT R49, R47, 0x7773, RZ ;  /* 0x000077732f317816 */ /* 0x000fc400000000ff */
[----:B------:R0:W-:Y:S01]  /*6b5b0*/  @P3 STG.E.U8 desc[UR32][R44.64], R36 ;  /* 0x000000242c003986 */ /* 0x0001e2000c101120 */
[----:B------:R-:W-:-:S03]  /*6b5c0*/  SHF.R.S32.HI R41, RZ, 0x1f, R48 ;  /* 0x0000001fff297819 */ /* 0x000fc60000011430 */
[----:B------:R3:W-:Y:S01]  /*6b5d0*/  @P2 STG.E.U8 desc[UR32][R50.64], R49 ;  /* 0x0000003132002986 */ /* 0x0007e2000c101120 */
[----:B------:R-:W-:Y:S01]  /*6b5e0*/  ISETP.LT.AND P2, PT, R39, UR4, !P1 ;  /* 0x0000000427007c0c */ /* 0x000fe2000cf41270 */
[----:B------:R-:W-:Y:S01]  /*6b5f0*/  ULDC UR4, c[0x0][0x22c] ;  /* 0x00008b0000047ab9 */ /* 0x000fe20000000800 */
[----:B0-----:R-:W-:Y:S02]  /*6b600*/  IADD3 R44, P3, R48, R2, RZ ;  /* 0x00000002302c7210 */ /* 0x001fe40007f7e0ff */
[----:B---3--:R-:W-:-:S03]  /*6b610*/  PRMT R49, R46, 0x7770, RZ ;  /* 0x000077702e317816 */ /* 0x008fc600000000ff */
[----:B------:R-:W-:Y:S01]  /*6b620*/  IMAD.X R45, R41, 0x1, R3, P3 ;  /* 0x00000001292d7824 */ /* 0x000fe200018e0603 */
[----:B------:R-:W-:Y:S01]  /*6b630*/  ISETP.LT.AND P6, PT, R43, UR6, !P1 ;  /* 0x000000062b007c0c */ /* 0x000fe2000cfc1270 */
[----:B------:R-:W-:Y:S01]  /*6b640*/  ULDC UR6, c[0x0][0x228] ;  /* 0x00008a0000067ab9 */ /* 0x000fe20000000800 */
[----:B------:R-:W-:Y:S02]  /*6b650*/  IADD3 R50, P3, R48, R56, RZ ;  /* 0x0000003830327210 */ /* 0x000fe40007f7e0ff */
[----:B------:R0:W-:Y:S01]  /*6b660*/  @P5 STG.E.U8 desc[UR32][R44.64], R49 ;  /* 0x000000312c005986 */ /* 0x0001e2000c101120 */
[C---:B------:R-:W-:Y:S02]  /*6b670*/  PRMT R37, R46.reuse, 0x7771, RZ ;  /* 0x000077712e257816 */ /* 0x040fe400000000ff */
[----:B------:R-:W-:Y:S01]  /*6b680*/  IMAD.X R51, R41, 0x1, R57, P3 ;  /* 0x0000000129337824 */ /* 0x000fe200018e0639 */
[----:B------:R-:W-:Y:S02]  /*6b690*/  PRMT R36, R46, 0x7772, RZ ;  /* 0x000077722e247816 */ /* 0x000fe400000000ff */
[----:B0-----:R-:W-:Y:S01]  /*6b6a0*/  IADD3 R44, P5, R48, R58, RZ ;  /* 0x0000003a302c7210 */ /* 0x001fe20007fbe0ff */
[----:B------:R-:W-:-:S04]  /*6b6b0*/  VIADD R49, R35, 0xf ;  /* 0x0000000f23317836 */ /* 0x000fc80000000000 */
[----:B------:R-:W-:Y:S01]  /*6b6c0*/  IMAD.X R45, R41, 0x1, R60, P5 ;  /* 0x00000001292d7824 */ /* 0x000fe200028e063c */
[----:B------:R-:W-:Y:S01]  /*6b6d0*/  ISETP.GE.AND P3, PT, R49, UR4, PT ;  /* 0x0000000431007c0c */ /* 0x000fe2000bf66270 */
[----:B------:R-:W-:Y:S01]  /*6b6e0*/  ULDC UR4, c[0x0][0x248] ;  /* 0x0000920000047ab9 */ /* 0x000fe20000000800 */
[----:B------:R0:W-:Y:S01]  /*6b6f0*/  @P2 STG.E.U8 desc[UR32][R50.64], R37 ;  /* 0x0000002532002986 */ /* 0x0001e2000c101120 */
[----:B------:R-:W-:Y:S01]  /*6b700*/  VIADD R49, R48, UR4 ;  /* 0x0000000430317c36 */ /* 0x000fe20008000000 */
[----:B------:R-:W-:Y:S01]  /*6b710*/  ISETP.LT.AND P1, PT, R42, UR6, !P1 ;  /* 0x000000062a007c0c */ /* 0x000fe2000cf21270 */
[----:B------:R-:W-:Y:S01]  /*6b720*/  ULDC UR4, c[0x0][0x228] ;  /* 0x00008a0000047ab9 */ /* 0x000fe20000000800 */
[----:B------:R1:W-:Y:S01]  /*6b730*/  @P6 STG.E.U8 desc[UR32][R44.64], R36 ;  /* 0x000000242c006986 */ /* 0x0003e2000c101120 */
[----:B------:R-:W-:Y:S01]  /*6b740*/  ISETP.LT.AND P5, PT, R55, UR8, !P4 ;  /* 0x0000000837007c0c */ /* 0x000fe2000e7a1270 */
[----:B------:R-:W-:Y:S01]  /*6b750*/  ULDC UR6, c[0x0][0x228] ;  /* 0x00008a0000067ab9 */ /* 0x000fe20000000800 */
[----:B------:R-:W-:Y:S01]  /*6b760*/  SHF.R.S32.HI R40, RZ, 0x1f, R49 ;  /* 0x0000001fff287819 */ /* 0x000fe20000011431 */
[----:B------:R-:W-:Y:S01]  /*6b770*/  ULDC UR8, c[0x0][0x228] ;  /* 0x00008a0000087ab9 */ /* 0x000fe20000000800 */
[----:B0-----:R-:W-:-:S02]  /*6b780*/  IADD3 R50, P2, R49, R2, RZ ;  /* 0x0000000231327210 */ /* 0x001fc40007f5e0ff */
[----:B-1----:R-:W-:-:S03]  /*6b790*/  IADD3 R36, P6, R48, R59, RZ ;  /* 0x0000003b30247210 */ /* 0x002fc60007fde0ff */
[----:B------:R-:W-:Y:S02]  /*6b7a0*/  IMAD.X R51, R40, 0x1, R3, P2 ;  /* 0x0000000128337824 */ /* 0x000fe400010e0603 */
[----:B------:R-:W-:Y:S01]  /*6b7b0*/  IMAD.X R37, R41, 0x1, R61, P6 ;  /* 0x0000000129257824 */ /* 0x000fe200030e063d */
[----:B------:R-:W-:Y:S01]  /*6b7c0*/  ISETP.LT.AND P6, PT, R39, UR4, !P4 ;  /* 0x0000000427007c0c */ /* 0x000fe2000e7c1270 */
[----:B------:R-:W-:Y:S01]  /*6b7d0*/  ULDC UR4, c[0x0][0x248] ;  /* 0x0000920000047ab9 */ /* 0x000fe20000000800 */
[----:B------:R-:W-:Y:S02]  /*6b7e0*/  IADD3 R44, P2, R49, R56, RZ ;  /* 0x00000038312c7210 */ /* 0x000fe40007f5e0ff */
[----:B------:R-:W-:Y:S02]  /*6b7f0*/  SHF.R.S32.HI R45, RZ, 0x1f, R49 ;  /* 0x0000001fff2d7819 */ /* 0x000fe40000011431 */
[----:B------:R-:W-:Y:S02]  /*6b800*/  PRMT R48, R46, 0x7773, RZ ;  /* 0x000077732e307816 */ /* 0x000fe400000000ff */
[C---:B----4-:R-:W-:Y:S01]  /*6b810*/  PRMT R46, R38.reuse, 0x7770, RZ ;  /* 0x00007770262e7816 */ /* 0x050fe200000000ff */
[----:B------:R-:W-:Y:S01]  /*6b820*/  IMAD.X R45, R45, 0x1, R57, P2 ;  /* 0x000000012d2d7824 */ /* 0x000fe200010e0639 */
[----:B------:R-:W-:Y:S01]  /*6b830*/  PRMT R40, R38, 0x7771, RZ ;  /* 0x0000777126287816 */ /* 0x000fe200000000ff */
[----:B------:R-:W-:Y:S01]  /*6b840*/  @P1 STG.E.U8 desc[UR32][R36.64], R48 ;  /* 0x0000003024001986 */ /* 0x000fe2000c101120 */
[----:B------:R-:W-:Y:S01]  /*6b850*/  ISETP.LT.AND P1, PT, R43, UR6, !P4 ;  /* 0x000000062b007c0c */ /* 0x000fe2000e721270 */
[----:B------:R-:W-:-:S02]  /*6b860*/  ULDC UR6, c[0x0][0x22c] ;  /* 0x00008b0000067ab9 */ /* 0x000fc40000000800 */
[----:B------:R0:W-:Y:S04]  /*6b870*/  @P5 STG.E.U8 desc[UR32][R50.64], R46 ;  /* 0x0000002e32005986 */ /* 0x0001e8000c101120 */
[----:B------:R1:W-:Y:S01]  /*6b880*/  @P6 STG.E.U8 desc[UR32][R44.64], R40 ;  /* 0x000000282c006986 */ /* 0x0003e2000c101120 */
[C---:B------:R-:W-:Y:S02]  /*6b890*/  PRMT R47, R38.reuse, 0x7772, RZ ;  /* 0x00007772262f7816 */ /* 0x040fe400000000ff */
[----:B0-----:R-:W-:Y:S02]  /*6b8a0*/  IADD3 R50, P2, R49, R58, RZ ;  /* 0x0000003a31327210 */ /* 0x001fe40007f5e0ff */
[----:B-1----:R-:W-:Y:S02]  /*6b8b0*/  SHF.R.S32.HI R44, RZ, 0x1f, R49 ;  /* 0x0000001fff2c7819 */ /* 0x002fe40000011431 */
[----:B------:R-:W-:-:S02]  /*6b8c0*/  PRMT R41, R38, 0x7773, RZ ;  /* 0x0000777326297816 */ /* 0x000fc400000000ff */
[----:B------:R-:W2:Y:S01]  /*6b8d0*/  LDL.LU R38, [R1+0x2860] ;  /* 0x0028600001267983 */ /* 0x000ea20000300800 */
[----:B------:R-:W-:-:S03]  /*6b8e0*/  IMAD.X R51, R44, 0x1, R60, P2 ;  /* 0x000000012c337824 */ /* 0x000fc600010e063c */
[----:B------:R-:W3:Y:S04]  /*6b8f0*/  LDL.LU.64 R36, [R1+0x2858] ;  /* 0x0028580001247983 */ /* 0x000ee80000300a00 */
[----:B------:R-:W4:Y:S04]  /*6b900*/  LDL.LU R40, [R1+0x2854] ;  /* 0x0028540001287983 */ /* 0x000f280000300800 */
[----:B------:R0:W-:Y:S04]  /*6b910*/  @P1 STG.E.U8 desc[UR32][R50.64], R47 ;  /* 0x0000002f32001986 */ /* 0x0001e8000c101120 */
[----:B0-----:R-:W2:Y:S01]  /*6b920*/  LDL.LU R47, [R1+0x2850] ;  /* 0x00285000012f7983 */ /* 0x001ea20000300800 */
[C---:B------:R-:W-:Y:S01]  /*6b930*/  IADD3 R48, P6, R49.reuse, R59, RZ ;  /* 0x0000003b31307210 */ /* 0x040fe20007fde0ff */
[----:B------:R-:W-:Y:S01]  /*6b940*/  VIADD R46, R49, UR4 ;  /* 0x00000004312e7c36 */ /* 0x000fe20008000000 */
[----:B------:R-:W-:-:S02]  /*6b950*/  ISETP.LT.AND P4, PT, R42, UR8, !P4 ;  /* 0x000000082a007c0c */ /* 0x000fc4000e781270 */
[----:B------:R-:W-:Y:S01]  /*6b960*/  ISETP.LT.AND P5, PT, R55, UR10, !P3 ;  /* 0x0000000a37007c0c */ /* 0x000fe2000dfa1270 */
[----:B------:R-:W-:Y:S01]  /*6b970*/  VIADD R45, R35, 0x10 ;  /* 0x00000010232d7836 */ /* 0x000fe20000000000 */
[----:B------:R-:W-:Y:S01]  /*6b980*/  SHF.R.S32.HI R51, RZ, 0x1f, R46 ;  /* 0x0000001fff337819 */ /* 0x000fe2000001142e */
[----:B------:R-:W-:Y:S01]  /*6b990*/  IMAD.X R49, R44, 0x1, R61, P6 ;  /* 0x000000012c317824 */ /* 0x000fe200030e063d */
[----:B------:R-:W-:Y:S01]  /*6b9a0*/  IADD3 R44, P6, R46, R2, RZ ;  /* 0x000000022e2c7210 */ /* 0x000fe20007fde0ff */
[----:B------:R-:W-:Y:S01]  /*6b9b0*/  ULDC UR4, c[0x0][0x228] ;  /* 0x00008a0000047ab9 */ /* 0x000fe20000000800 */
[----:B------:R-:W-:Y:S01]  /*6b9c0*/  ISETP.GE.AND P2, PT, R45, UR6, PT ;  /* 0x000000062d007c0c */ /* 0x000fe2000bf46270 */
[----:B------:R-:W-:Y:S01]  /*6b9d0*/  ULDC UR6, c[0x0][0x228] ;  /* 0x00008a0000067ab9 */ /* 0x000fe20000000800 */
[----:B------:R-:W-:Y:S01]  /*6b9e0*/  ULDC UR8, c[0x0][0x228] ;  /* 0x00008a0000087ab9 */ /* 0x000fe20000000800 */
[----:B------:R-:W-:Y:S01]  /*6b9f0*/  IMAD.X R45, R51, 0x1, R3, P6 ;  /* 0x00000001332d7824 */ /* 0x000fe200030e0603 */
[----:B------:R-:W-:Y:S01]  /*6ba00*/  ULDC UR10, c[0x0][0x228] ;  /* 0x00008a00000a7ab9 */ /* 0x000fe20000000800 */
[----:B------:R0:W-:Y:S01]  /*6ba10*/  @P4 STG.E.U8 desc[UR32][R48.64], R41 ;  /* 0x0000002930004986 */ /* 0x0001e2000c101120 */
[----:B------:R-:W-:Y:S01]  /*6ba20*/  ISETP.LT.AND P4, PT, R39, UR4, !P3 ;  /* 0x0000000427007c0c */ /* 0x000fe2000df81270 */
[----:B------:R-:W-:-:S02]  /*6ba30*/  ULDC UR4, c[0x0][0x22c] ;  /* 0x00008b0000047ab9 */ /* 0x000fc40000000800 */
[----:B0-----:R-:W3:Y:S01]  /*6ba40*/  LDL.LU R41, [R1+0x284c] ;  /* 0x00284c0001297983 */ /* 0x001ee20000300800 */
[----:B--2---:R-:W-:-:S05]  /*6ba50*/  PRMT R50, R47, 0x7770, RZ ;  /* 0x000077702f327816 */ /* 0x004fca00000000ff */
[----:B------:R0:W-:Y:S01]  /*6ba60*/  @P5 STG.E.U8 desc[UR32][R44.64], R50 ;  /* 0x000000322c005986 */ /* 0x0001e2000c101120 */
[----:B------:R-:W-:Y:S01]  /*6ba70*/  ISETP.LT.AND P5, PT, R43, UR6, !P3 ;  /* 0x000000062b007c0c */ /* 0x000fe2000dfa1270 */
[----:B------:R-:W-:Y:S01]  /*6ba80*/  ULDC UR6, c[0x0][0x228] ;  /* 0x00008a0000067ab9 */ /* 0x000fe20000000800 */
[----:B0-----:R-:W-:Y:S01]  /*6ba90*/  VIADD R45, R35, 0x11 ;  /* 0x00000011232d7836 */ /* 0x001fe20000000000 */
[C---:B------:R-:W-:Y:S02]  /*6baa0*/  IADD3 R44, P6, R46.reuse, R56, RZ ;  /* 0x000000382e2c7210 */ /* 0x040fe40007fde0ff */
[----:B------:R-:W-:Y:S02]  /*6bab0*/  PRMT R50, R47, 0x7771, RZ ;  /* 0x000077712f327816 */ /* 0x000fe400000000ff */
[----:B------:R-:W-:Y:S01]  /*6bac0*/  ISETP.GE.AND P1, PT, R45, UR4, PT ;  /* 0x000000042d007c0c */ /* 0x000fe2000bf26270 */
[----:B------:R-:W-:Y:S01]  /*6bad0*/  IMAD.X R45, R51, 0x1, R57, P6 ;  /* 0x00000001332d7824 */ /* 0x000fe200030e0639 */
[----:B------:R-:W-:Y:S01]  /*6bae0*/  ULDC UR4, c[0x0][0x228] ;  /* 0x00008a0000047ab9 */ /* 0x000fe20000000800 */
[----:B------:R-:W-:-:S02]  /*6baf0*/  IADD3 R48, P6, R46, R58, RZ ;  /* 0x0000003a2e307210 */ /* 0x000fc40007fde0ff */
[----:B------:R-:W-:Y:S01]  /*6bb00*/  ISETP.LT.AND P3, PT, R42, UR4, !P3 ;  /* 0x000000042a007c0c */ /* 0x000fe2000df61270 */
[----:B------:R0:W-:Y:S01]  /*6bb10*/  @P4 STG.E.U8 desc[UR32][R44.64], R50 ;  /* 0x000000322c004986 */ /* 0x0001e2000c101120 */
[----:B------:R-:W-:Y:S01]  /*6bb20*/  ULDC UR4, c[0x0][0x248] ;  /* 0x0000920000047ab9 */ /* 0x000fe20000000800 */
[----:B------:R-:W-:Y:S01]  /*6bb30*/  IMAD.X R49, R51, 0x1, R60, P6 ;  /* 0x0000000133317824 */ /* 0x000fe200030e063c */
[C---:B------:R-:W-:Y:S02]  /*6bb40*/  PRMT R51, R47.reuse, 0x7772, RZ ;  /* 0x000077722f337816 */ /* 0x040fe400000000ff */
[----:B------:R-:W-:Y:S02]  /*6bb50*/  PRMT R47, R47, 0x7773, RZ ;  /* 0x000077732f2f7816 */ /* 0x000fe400000000ff */
[----:B0-----:R-:W-:Y:S02]  /*6bb60*/  SHF.R.S32.HI R50, RZ, 0x1f, R46 ;  /* 0x0000001fff327819 */ /* 0x001fe4000001142e */
[C---:B------:R-:W-:Y:S01]  /*6bb70*/  IADD3 R44, P4, R46.reuse, R59, RZ ;  /* 0x0000003b2e2c7210 */ /* 0x040fe20007f9e0ff */
[----:B------:R-:W-:Y:S01]  /*6bb80*/  VIADD R46, R46, UR4 ;  /* 0x000000042e2e7c36 */ /* 0x000fe20008000000 */
[----:B------:R0:W-:Y:S01]  /*6bb90*/  @P5 STG.E.U8 desc[UR32][R48.64], R51 ;  /* 0x0000003330005986 */ /* 0x0001e2000c101120 */
[----:B------:R-:W-:-:S02]  /*6bba0*/  ULDC UR4, c[0x0][0x22c] ;  /* 0x00008b0000047ab9 */ /* 0x000fc40000000800 */
[----:B------:R-:W-:Y:S01]  /*6bbb0*/  IMAD.X R45, R50, 0x1, R61, P4 ;  /* 0x00000001322d7824 */ /* 0x000fe200020e063d */
[----:B------:R-:W-:Y:S01]  /*6bbc0*/  ISETP.LT.AND P4, PT, R55, UR6, !P2 ;  /* 0x0000000637007c0c */ /* 0x000fe2000d781270 */
[----:B------:R-:W-:-:S03]  /*6bbd0*/  ULDC UR6, c[0x0][0x228] ;  /* 0x00008a0000067ab9 */ /* 0x000fc60000000800 */
[----:B------:R1:W-:Y:S01]  /*6bbe0*/  @P3 STG.E.U8 desc[UR32][R44.64], R47 ;  /* 0x0000002f2c003986 */ /* 0x0003e2000c101120 */
[----:B----4-:R-:W-:Y:S01]  /*6bbf0*/  PRMT R50, R40, 0x7770, RZ ;  /* 0x0000777028327816 */ /* 0x010fe200000000ff */
[----:B0-----:R-:W-:Y:S01]  /*6bc00*/  VIADD R49, R35, 0x12 ;  /* 0x0000001223317836 */ /* 0x001fe20000000000 */
[----:B-1----:R-:W-:Y:S02]  /*6bc10*/  SHF.R.S32.HI R47, RZ, 0x1f, R46 ;  /* 0x0000001fff2f7819 */ /* 0x002fe4000001142e */
[C---:B------:R-:W-:Y:S02]  /*6bc20*/  IADD3 R44, P3, R46.reuse, R2, RZ ;  /* 0x000000022e2c7210 */ /* 0x040fe40007f7e0ff */
[----:B------:R-:W-:-:S03]  /*6bc30*/  IADD3 R48, P6, R46, R56, RZ ;  /* 0x000000382e307210 */ /* 0x000fc60007fde0ff */
[----:B------:R-:W-:Y:S01]  /*6bc40*/  IMAD.X R45, R47, 0x1, R3, P3 ;  /* 0x000000012f2d7824 */ /* 0x000fe200018e0603 */
[----:B------:R-:W-:Y:S01]  /*6bc50*/  ISETP.LT.AND P3, PT, R39, UR6, !P2 ;  /* 0x0000000627007c0c */ /* 0x000fe2000d761270 */
[----:B------:R-:W-:Y:S01]  /*6bc60*/  ULDC UR6, c[0x0][0x228] ;  /* 0x00008a0000067ab9 */ /* 0x000fe20000000800 */
[----:B------:R-:W-:Y:S01]  /*6bc70*/  ISETP.LT.AND P5, PT, R43, UR8, !P2 ;  /* 0x000000082b007c0c */ /* 0x000fe2000d7a1270 */
[----:B------:R-:W-:Y:S01]  /*6bc80*/  ULDC UR8, c[0x0][0x228] ;  /* 0x00008a0000087ab9 */ /* 0x000fe20000000800 */
[----:B------:R0:W-:Y:S01]  /*6bc90*/  @P4 STG.E.U8 desc[UR32][R44.64], R50 ;  /* 0x000000322c004986 */ /* 0x0001e2000c101120 */
[----:B------:R-:W-:Y:S01]  /*6bca0*/  ISETP.GE.AND P4, PT, R49, UR4, PT ;  /* 0x0000000431007c0c */ /* 0x000fe2000bf86270 */
[----:B------:R-:W-:Y:S01]  /*6bcb0*/  IMAD.X R49, R47, 0x1, R57, P6 ;  /* 0x000000012f317824 */ /* 0x000fe200030e0639 */
[----:B------:R-:W-:Y:S01]  /*6bcc0*/  PRMT R51, R40, 0x7771, RZ ;  /* 0x0000777128337816 */ /* 0x000fe200000000ff */
[----:B------:R-:W-:Y:S02]  /*6bcd0*/  ULDC UR4, c[0x0][0x228] ;  /* 0x00008a0000047ab9 */ /* 0x000fe40000000800 */
[----:B------:R-:W-:Y:S01]  /*6bce0*/  ISETP.LT.AND P2, PT, R42, UR4, !P2 ;  /* 0x000000042a007c0c */ /* 0x000fe2000d741270 */
[----:B------:R-:W-:Y:S01]  /*6bcf0*/  ULDC UR4, c[0x0][0x248] ;  /* 0x0000920000047ab9 */ /* 0x000fe20000000800 */
[----:B0-----:R-:W-:Y:S01]  /*6bd00*/  IADD3 R44, P6, R46, R58, RZ ;  /* 0x0000003a2e2c7210 */ /* 0x001fe20007fde0ff */
[----:B------:R0:W-:Y:S01]  /*6bd10*/  @P3 STG.E.U8 desc[UR32][R48.64], R51 ;  /* 0x0000003330003986 */ /* 0x0001e2000c101120 */
[----:B------:R-:W-:-:S03]  /*6bd20*/  PRMT R50, R40, 0x7772, RZ ;  /* 0x0000777228327816 */ /* 0x000fc600000000ff */
[----:B------:R-:W-:Y:S01]  /*6bd30*/  IMAD.X R45, R47, 0x1, R60, P6 ;  /* 0x000000012f2d7824 */ /* 0x000fe200030e063c */
[----:B0-----:R-:W-:-:S04]  /*6bd40*/  IADD3 R48, P3, R46, R59, RZ ;  /* 0x0000003b2e307210 */ /* 0x001fc80007f7e0ff */
[----:B------:R0:W-:Y:S01]  /*6bd50*/  @P5 STG.E.U8 desc[UR32][R44.64], R50 ;  /* 0x000000322c005986 */ /* 0x0001e2000c101120 */
[----:B------:R-:W-:Y:S01]  /*6bd60*/  IMAD.X R49, R47, 0x1, R61, P3 ;  /* 0x000000012f317824 */ /* 0x000fe200018e063d */
[----:B------:R-:W-:Y:S01]  /*6bd70*/  ISETP.LT.AND P3, PT, R55, UR6, !P1 ;  /* 0x0000000637007c0c */ /* 0x000fe2000cf61270 */
[----:B------:R-:W-:Y:S01]  /*6bd80*/  ULDC UR6, c[0x0][0x228] ;  /* 0x00008a0000067ab9 */ /* 0x000fe20000000800 */
[----:B0-----:R-:W-:Y:S01]  /*6bd90*/  PRMT R44, R40, 0x7773, RZ ;  /* 0x00007773282c7816 */ /* 0x001fe200000000ff */
[----:B------:R-:W-:Y:S01]  /*6bda0*/  VIADD R40, R46, UR4 ;  /* 0x000000042e287c36 */ /* 0x000fe20008000000 */
[----:B---3--:R-:W-:-:S03]  /*6bdb0*/  PRMT R47, R36, 0x7770, RZ ;  /* 0x00007770242f7816 */ /* 0x008fc600000000ff */
[----:B------:R0:W-:Y:S01]  /*6bdc0*/  @P2 STG.E.U8 desc[UR32][R48.64], R44 ;  /* 0x0000002c30002986 */ /* 0x0001e2000c101120 */
[----:B------:R-:W-:Y:S01]  /*6bdd0*/  SHF.R.S32.HI R50, RZ, 0x1f, R40 ;  /* 0x0000001fff327819 */ /* 0x000fe20000011428 */
[----:B------:R-:W-:Y:S01]  /*6bde0*/  VIADD R46, R35, 0x13 ;  /* 0x00000013232e7836 */ /* 0x000fe20000000000 */
[----:B------:R-:W-:Y:S01]  /*6bdf0*/  ULDC UR4, c[0x0][0x22c] ;  /* 0x00008b0000047ab9 */ /* 0x000fe20000000800 */
[C---:B0-----:R-:W-:Y:S02]  /*6be00*/  IADD3 R44, P2, R40.reuse, R2, RZ ;  /* 0x00000002282c7210 */ /* 0x041fe40007f5e0ff */
[----:B------:R-:W-:-:S03]  /*6be10*/  IADD3 R48, P6, R40, R56, RZ ;  /* 0x0000003828307210 */ /* 0x000fc60007fde0ff */
[C---:B------:R-:W-:Y:S01]  /*6be20*/  IMAD.X R45, R50.reuse, 0x1, R3, P2 ;  /* 0x00000001322d7824 */ /* 0x040fe200010e0603 */
[----:B------:R-:W-:Y:S02]  /*6be30*/  ISETP.LT.AND P2, PT, R39, UR6, !P1 ;  /* 0x0000000627007c0c */ /* 0x000fe4000cf41270 */
[----:B------:R-:W-:Y:S01]  /*6be40*/  ISETP.LT.AND P5, PT, R43, UR8, !P1 ;  /* 0x000000082b007c0c */ /* 0x000fe2000cfa1270 */
[----:B------:R-:W-:Y:S01]  /*6be50*/  IMAD.X R49, R50, 0x1, R57, P6 ;  /* 0x0000000132317824 */ /* 0x000fe200030e0639 */
[----:B------:R0:W-:Y:S01]  /*6be60*/  @P3 STG.E.U8 desc[UR32][R44.64], R47 ;  /* 0x0000002f2c003986 */ /* 0x0001e2000c101120 */
[----:B------:R-:W-:Y:S01]  /*6be70*/  ISETP.GE.AND P3, PT, R46, UR4, PT ;  /* 0x000000042e007c0c */ /* 0x000fe2000bf66270 */
[----:B------:R-:W-:Y:S01]  /*6be80*/  ULDC UR4, c[0x0][0x228] ;  /* 0x00008a0000047ab9 */ /* 0x000fe20000000800 */
[----:B------:R-:W-:Y:S01]  /*6be90*/  IADD3 R46, P6, R40, R58, RZ ;  /* 0x0000003a282e7210 */ /* 0x000fe20007fde0ff */
[----:B------:R-:W-:Y:S01]  /*6bea0*/  ULDC UR6, c[0x0][0x228] ;  /* 0x00008a0000067ab9 */ /* 0x000fe20000000800 */
[C---:B------:R-:W-:Y:S01]  /*6beb0*/  PRMT R51, R36.reuse, 0x7773, RZ ;  /* 0x0000777324337816 */ /* 0x040fe200000000ff */
[----:B------:R-:W-:Y:S01]  /*6bec0*/  ULDC UR8, c[0x0][0x228] ;  /* 0x00008a0000087ab9 */ /* 0x000fe20000000800 */
[----:B0-----:R-:W-:Y:S01]  /*6bed0*/  PRMT R44, R36, 0x7771, RZ ;  /* 0x00007771242c7816 */ /* 0x001fe200000000ff */
[----:B------:R-:W-:Y:S01]  /*6bee0*/  IMAD.X R47, R50, 0x1, R60, P6 ;  /* 0x00000001322f7824 */ /* 0x000fe200030e063c */
[----:B------:R-:W-:-:S03]  /*6bef0*/  PRMT R45, R36, 0x7772, RZ ;  /* 0x00007772242d7816 */ /* 0x000fc600000000ff */
[----:B------:R0:W-:Y:S01]  /*6bf00*/  @P2 STG.E.U8 desc[UR32][R48.64], R44 ;  /* 0x0000002c30002986 */ /* 0x0001e2000c101120 */
[----:B------:R-:W-:Y:S01]  /*6bf10*/  ISETP.LT.AND P1, PT, R42, UR4, !P1 ;  /* 0x000000042a007c0c */ /* 0x000fe2000cf21270 */
[----:B------:R-:W-:Y:S02]  /*6bf20*/  ULDC UR4, c[0x0][0x248] ;  /* 0x0000920000047ab9 */ /* 0x000fe40000000800 */
[----:B------:R1:W-:Y:S04]  /*6bf30*/  @P5 STG.E.U8 desc[UR32][R46.64], R45 ;  /* 0x0000002d2e005986 */ /* 0x0003e8000c101120 */
[----:B------:R-:W2:Y:S01]  /*6bf40*/  LDL.LU R42, [R1+0x2848] ;  /* 0x00284800012a7983 */ /* 0x000ea20000300800 */
[----:B0-----:R-:W-:-:S05]  /*6bf50*/  IADD3 R44, P2, R40, R59, RZ ;  /* 0x0000003b282c7210 */ /* 0x001fca0007f5e0ff */
[----:B-1----:R-:W-:Y:S02]  /*6bf60*/  IMAD.X R45, R50, 0x1, R61, P2 ;  /* 0x00000001322d7824 */ /* 0x002fe400010e063d */
[----:B------:R-:W3:Y:S01]  /*6bf70*/  LDL.LU R50, [R1+0xe30] ;  /* 0x000e300001327983 */ /* 0x000ee20000300800 */
[----:B------:R-:W-:Y:S01]  /*6bf80*/  VIADD R36, R40, UR4 ;  /* 0x0000000428247c36 */ /* 0x000fe20008000000 */
[----:B------:R-:W-:Y:S01]  /*6bf90*/  ISETP.LT.AND P2, PT, R55, UR6, !P4 ;  /* 0x0000000637007c0c */ /* 0x000fe2000e741270 */
[----:B------:R-:W-:Y:S01]  /*6bfa0*/  ULDC UR6, c[0x0][0x228] ;  /* 0x00008a0000067ab9 */ /* 0x000fe20000000800 */
[----:B------:R0:W-:Y:S01]  /*6bfb0*/  @P1 STG.E.U8 desc[UR32][R44.64], R51 ;  /* 0x000000332c001986 */ /* 0x0001e2000c101120 */
[----:B------:R-:W-:Y:S01]  /*6bfc0*/  PRMT R47, R41, 0x7770, RZ ;  /* 0x00007770292f7816 */ /* 0x000fe200000000ff */
[----:B------:R-:W-:Y:S01]  /*6bfd0*/  VIADD R46, R35, 0x14 ;  /* 0x00000014232e7836 */ /* 0x000fe20000000000 */
[----:B------:R-:W-:Y:S01]  /*6bfe0*/  SHF.R.S32.HI R40, RZ, 0x1f, R36 ;  /* 0x0000001fff287819 */ /* 0x000fe20000011424 */
[----:B------:R-:W-:Y:S01]  /*6bff0*/  ULDC UR4, c[0x0][0x22c] ;  /* 0x00008b0000047ab9 */ /* 0x000fe20000000800 */
[----:B0-----:R-:W-:-:S02]  /*6c000*/  IADD3 R44, P1, R36, R2, RZ ;  /* 0x00000002242c7210 */ /* 0x001fc40007f3e0ff */
        /* <DEDUP_REMOVED lines=9> */
[----:B------:R-:W4:Y:S01]  /*6c0a0*/  LDL.LU R43, [R1+0x2844] ;  /* 0x00284400012b7983 */ /* 0x000f220000300800 */
[C---:B------:R-:W-:Y:S01]  /*6c0b0*/  PRMT R51, R41.reuse, 0x7773, RZ ;  /* 0x0000777329337816 */ /* 0x040fe200000000ff */
[----:B------:R-:W-:Y:S01]  /*6c0c0*/  ULDC UR6, c[0x0][0x228] ;  /* 0x00008a0000067ab9 */ /* 0x000fe20000000800 */
[----:B------:R-:W-:Y:S01]  /*6c0d0*/  ULDC UR8, c[0x0][0x228] ;  /* 0x00008a0000087ab9 */ /* 0x000fe20000000800 */
[C---:B0-----:R-:W-:Y:S01]  /*6c0e0*/  PRMT R44, R41.reuse, 0x7771, RZ ;  /* 0x00007771292c7816 */ /* 0x041fe200000000ff */
[----:B------:R-:W-:Y:S01]  /*6c0f0*/  IMAD.X R47, R40, 0x1, R60, P6 ;  /* 0x00000001282f7824 */ /* 0x000fe200030e063c */
[----:B------:R-:W-:-:S03]  /*6c100*/  PRMT R45, R41, 0x7772, RZ ;  /* 0x00007772292d7816 */ /* 0x000fc600000000ff */
[----:B------:R0:W-:Y:S04]  /*6c110*/  @P1 STG.E.U8 desc[UR32][R48.64], R44 ;  /* 0x0000002c30001986 */ /* 0x0001e8000c101120 */
[----:B------:R1:W-:Y:S01]  /*6c120*/  @P5 STG.E.U8 desc[UR32][R46.64], R45 ;  /* 0x0000002d2e005986 */ /* 0x0003e2000c101120 */
[----:B0-----:R-:W-:-:S05]  /*6c130*/  IADD3 R44, P1, R36, R59, RZ ;  /* 0x0000003b242c7210 */ /* 0x001fca0007f3e0ff */
[----:B-1----:R-:W-:Y:S01]  /*6c140*/  IMAD.X R45, R40, 0x1, R61, P1 ;  /* 0x00000001282d7824 */ /* 0x002fe200008e063d */
[----:B---3--:R-:W-:Y:S01]  /*6c150*/  ISETP.LT.AND P4, PT, R50, UR4, !P4 ;  /* 0x0000000432007c0c */ /* 0x008fe2000e781270 */
[----:B------:R-:W-:-:S12]  /*6c160*/  ULDC UR4, c[0x0][0x248] ;  /* 0x0000920000047ab9 */ /* 0x000fd80000000800 */
[----:B------:R0:W-:Y:S04]  /*6c170*/  @P4 STG.E.U8 desc[UR32][R44.64], R51 ;  /* 0x000000332c004986 */ /* 0x0001e8000c101120 */
[----:B0-----:R-:W3:Y:S01]  /*6c180*/  LDL.LU R51, [R1+0xe34] ;  /* 0x000e340001337983 */ /* 0x001ee20000300800 */
[----:B------:R-:W-:Y:S01]  /*6c190*/  VIADD R36, R36, UR4 ;  /* 0x0000000424247c36 */ /* 0x000fe20008000000 */
[----:B------:R-:W-:Y:S01]  /*6c1a0*/  ISETP.LT.AND P1, PT, R55, UR6, !P3 ;  /* 0x0000000637007c0c */ /* 0x000fe2000df21270 */
[----:B------:R-:W-:Y:S01]  /*6c1b0*/  ULDC UR6, c[0x0][0x228] ;  /* 0x00008a0000067ab9 */ /* 0x000fe20000000800 */
[----:B------:R-:W-:Y:S01]  /*6c1c0*/  PRMT R45, R37, 0x7770, RZ ;  /* 0x00007770252d7816 */ /* 0x000fe200000000ff */
[----:B------:R-:W-:Y:S01]  /*6c1d0*/  VIADD R44, R35, 0x15 ;  /* 0x00000015232c7836 */ /* 0x000fe20000000000 */
[----:B------:R-:W-:Y:S01]  /*6c1e0*/  SHF.R.S32.HI R48, RZ, 0x1f, R36 ;  /* 0x0000001fff307819 */ /* 0x000fe20000011424 */
[----:B------:R-:W-:Y:S01]  /*6c1f0*/  ULDC UR4, c[0x0][0x22c] ;  /* 0x00008b0000047ab9 */ /* 0x000fe20000000800 */
[----:B------:R-:W-:-:S02]  /*6c200*/  IADD3 R40, P4, R36, R2, RZ ;  /* 0x0000000224287210 */ /* 0x000fc40007f9e0ff */
[----:B------:R-:W-:-:S03]  /*6c210*/  IADD3 R46, P6, R36, R56, RZ ;  /* 0x00000038242e7210 */ /* 0x000fc60007fde0ff */
[C---:B------:R-:W-:Y:S01]  /*6c220*/  IMAD.X R41, R48.reuse, 0x1, R3, P4 ;  /* 0x0000000130297824 */ /* 0x040fe200020e0603 */
[----:B------:R-:W-:Y:S01]  /*6c230*/  ISETP.LT.AND P4, PT, R39, UR6, !P3 ;  /* 0x0000000627007c0c */ /* 0x000fe2000df81270 */
[----:B------:R-:W-:Y:S01]  /*6c240*/  IMAD.X R47, R48, 0x1, R57, P6 ;  /* 0x00000001302f7824 */ /* 0x000fe200030e0639 */
[C---:B------:R-:W-:Y:S01]  /*6c250*/  PRMT R49, R37.reuse, 0x7773, RZ ;  /* 0x0000777325317816 */ /* 0x040fe200000000ff */
[----:B------:R-:W-:Y:S01]  /*6c260*/  ULDC UR6, c[0x0][0x228] ;  /* 0x00008a0000067ab9 */ /* 0x000fe20000000800 */
[----:B------:R0:W-:Y:S01]  /*6c270*/  @P1 STG.E.U8 desc[UR32][R40.64], R45 ;  /* 0x0000002d28001986 */ /* 0x0001e2000c101120 */
[----:B------:R-:W-:Y:S01]  /*6c280*/  ISETP.GE.AND P1, PT, R44, UR4, PT ;  /* 0x000000042c007c0c */ /* 0x000fe2000bf26270 */
[----:B------:R-:W-:Y:S01]  /*6c290*/  ULDC UR4, c[0x0][0x228] ;  /* 0x00008a0000047ab9 */ /* 0x000fe20000000800 */
[----:B------:R-:W-:Y:S02]  /*6c2a0*/  IADD3 R44, P6, R36, R58, RZ ;  /* 0x0000003a242c7210 */ /* 0x000fe40007fde0ff */
[----:B0-----:R-:W-:-:S03]  /*6c2b0*/  PRMT R40, R37, 0x7771, RZ ;  /* 0x0000777125287816 */ /* 0x001fc600000000ff */
[----:B------:R-:W-:Y:S01]  /*6c2c0*/  IMAD.X R45, R48, 0x1, R60, P6 ;  /* 0x00000001302d7824 */ /* 0x000fe200030e063c */
[----:B------:R-:W-:Y:S01]  /*6c2d0*/  PRMT R41, R37, 0x7772, RZ ;  /* 0x0000777225297816 */ /* 0x000fe200000000ff */
[----:B------:R0:W-:Y:S02]  /*6c2e0*/  @P4 STG.E.U8 desc[UR32][R46.64], R40 ;  /* 0x000000282e004986 */ /* 0x0001e4000c101120 */
[----:B0-----:R-:W-:Y:S01]  /*6c2f0*/  IADD3 R40, P4, R36, R59, RZ ;  /* 0x0000003b24287210 */ /* 0x001fe20007f9e0ff */
[----:B------:R-:W-:Y:S01]  /*6c300*/  VIADD R37, R35, 0x16 ;  /* 0x0000001623257836 */ /* 0x000fe20000000000 */
[C---:B--2---:R-:W-:Y:S02]  /*6c310*/  PRMT R46, R42.reuse, 0x7770, RZ ;  /* 0x000077702a2e7816 */ /* 0x044fe400000000ff */
[----:B------:R-:W-:Y:S02]  /*6c320*/  PRMT R47, R42, 0x7771, RZ ;  /* 0x000077712a2f7816 */ /* 0x000fe400000000ff */
[----:B---3--:R-:W-:Y:S01]  /*6c330*/  ISETP.LT.AND P5, PT, R51, UR8, !P3 ;  /* 0x0000000833007c0c */ /* 0x008fe2000dfa1270 */
[----:B------:R-:W-:Y:S01]  /*6c340*/  ULDC UR8, c[0x0][0x228] ;  /* 0x00008a0000087ab9 */ /* 0x000fe20000000800 */
[----:B------:R-:W-:Y:S01]  /*6c350*/  ISETP.LT.AND P3, PT, R50, UR4, !P3 ;  /* 0x0000000432007c0c */ /* 0x000fe2000df61270 */
[----:B------:R-:W-:-:S10]  /*6c360*/  ULDC UR4, c[0x0][0x248] ;  /* 0x0000920000047ab9 */ /* 0x000fd40000000800 */
[----:B------:R0:W-:Y:S01]  /*6c370*/  @P5 STG.E.U8 desc[UR32][R44.64], R41 ;  /* 0x000000292c005986 */ /* 0x0001e2000c101120 */
[----:B------:R-:W-:Y:S01]  /*6c380*/  ISETP.LT.AND P5, PT, R55, UR6, !P2 ;  /* 0x0000000637007c0c */ /* 0x000fe2000d7a1270 */
[----:B------:R-:W-:Y:S01]  /*6c390*/  ULDC UR6, c[0x0][0x228] ;  /* 0x00008a0000067ab9 */ /* 0x000fe20000000800 */
[----:B0-----:R-:W-:Y:S02]  /*6c3a0*/  IMAD.X R41, R48, 0x1, R61, P4 ;  /* 0x0000000130297824 */ /* 0x001fe400020e063d */
[----:B------:R-:W-:Y:S01]  /*6c3b0*/  VIADD R44, R36, UR4 ;  /* 0x00000004242c7c36 */ /* 0x000fe20008000000 */
[----:B------:R-:W-:Y:S02]  /*6c3c0*/  ULDC UR4, c[0x0][0x22c] ;  /* 0x00008b0000047ab9 */ /* 0x000fe40000000800 */
[----:B------:R0:W-:Y:S01]  /*6c3d0*/  @P3 STG.E.U8 desc[UR32][R40.64], R49 ;  /* 0x0000003128003986 */ /* 0x0001e2000c101120 */
[----:B------:R-:W-:Y:S01]  /*6c3e0*/  ISETP.LT.AND P3, PT, R39, UR8, !P2 ;  /* 0x0000000827007c0c */ /* 0x000fe2000d761270 */
[----:B------:R-:W-:Y:S01]  /*6c3f0*/  ULDC UR8, c[0x0][0x228] ;  /* 0x00008a0000087ab9 */ /* 0x000fe20000000800 */
[----:B------:R-:W-:-:S02]  /*6c400*/  SHF.R.S32.HI R45, RZ, 0x1f, R44 ;  /* 0x0000001fff2d7819 */ /* 0x000fc4000001142c */
[C---:B------:R-:W-:Y:S02]  /*6c410*/  IADD3 R36, P6, R44.reuse, R56, RZ ;  /* 0x000000382c247210 */ /* 0x040fe40007fde0ff */
[----:B0-----:R-:W-:-:S05]  /*6c420*/  IADD3 R40, P4, R44, R2, RZ ;  /* 0x000000022c287210 */ /* 0x001fca0007f9e0ff */
[----:B------:R-:W-:Y:S01]  /*6c430*/  IMAD.X R41, R45, 0x1, R3, P4 ;  /* 0x000000012d297824 */ /* 0x000fe200020e0603 */
[----:B------:R-:W-:Y:S01]  /*6c440*/  ISETP.GE.AND P4, PT, R37, UR4, PT ;  /* 0x0000000425007c0c */ /* 0x000fe2000bf86270 */
[----:B------:R-:W-:Y:S01]  /*6c450*/  IMAD.X R37, R45, 0x1, R57, P6 ;  /* 0x000000012d257824 */ /* 0x000fe200030e0639 */
[----:B------:R-:W-:Y:S02]  /*6c460*/  ULDC UR4, c[0x0][0x228] ;  /* 0x00008a0000047ab9 */ /* 0x000fe40000000800 */
[----:B------:R0:W-:Y:S04]  /*6c470*/  @P5 STG.E.U8 desc[UR32][R40.64], R46 ;  /* 0x0000002e28005986 */ /* 0x0001e8000c101120 */
[----:B------:R1:W-:Y:S01]  /*6c480*/  @P3 STG.E.U8 desc[UR32][R36.64], R47 ;  /* 0x0000002f24003986 */ /* 0x0003e2000c101120 */
[----:B------:R-:W-:Y:S01]  /*6c490*/  ISETP.LT.AND P3, PT, R51, UR4, !P2 ;  /* 0x0000000433007c0c */ /* 0x000fe2000d761270 */
[----:B------:R-:W-:Y:S01]  /*6c4a0*/  ULDC UR4, c[0x0][0x248] ;  /* 0x0000920000047ab9 */ /* 0x000fe20000000800 */
[----:B------:R-:W-:Y:S01]  /*6c4b0*/  ISETP.LT.AND P2, PT, R50, UR6, !P2 ;  /* 0x0000000632007c0c */ /* 0x000fe2000d741270 */
[----:B------:R-:W-:Y:S01]  /*6c4c0*/  ULDC UR6, c[0x0][0x228] ;  /* 0x00008a0000067ab9 */ /* 0x000fe20000000800 */
[----:B0-----:R-:W-:-:S02]  /*6c4d0*/  IADD3 R40, P6, R44, R59, RZ ;  /* 0x0000003b2c287210 */ /* 0x001fc40007fde0ff */
[C---:B-1----:R-:W-:Y:S01]  /*6c4e0*/  IADD3 R36, P5, R44.reuse, R58, RZ ;  /* 0x0000003a2c247210 */ /* 0x042fe20007fbe0ff */
[----:B------:R-:W-:Y:S01]  /*6c4f0*/  VIADD R44, R44, UR4 ;  /* 0x000000042c2c7c36 */ /* 0x000fe20008000000 */
[C---:B------:R-:W-:Y:S01]  /*6c500*/  PRMT R46, R42.reuse, 0x7772, RZ ;  /* 0x000077722a2e7816 */ /* 0x040fe200000000ff */
[C---:B------:R-:W-:Y:S01]  /*6c510*/  IMAD.X R41, R45.reuse, 0x1, R61, P6 ;  /* 0x000000012d297824 */ /* 0x040fe200030e063d */
[----:B------:R-:W-:Y:S01]  /*6c520*/  ULDC UR4, c[0x0][0x228] ;  /* 0x00008a0000047ab9 */ /* 0x000fe20000000800 */
[----:B------:R-:W-:Y:S01]  /*6c530*/  IMAD.X R37, R45, 0x1, R60, P5 ;  /* 0x000000012d257824 */ /* 0x000fe200028e063c */
[----:B------:R-:W-:Y:S01]  /*6c540*/  ISETP.LT.AND P5, PT, R55, UR6, !P1 ;  /* 0x0000000637007c0c */ /* 0x000fe2000cfa1270 */
[----:B------:R-:W-:Y:S01]  /*6c550*/  ULDC UR6, c[0x0][0x228] ;  /* 0x00008a0000067ab9 */ /* 0x000fe20000000800 */
[----:B------:R-:W-:Y:S02]  /*6c560*/  PRMT R45, R42, 0x7773, RZ ;  /* 0x000077732a2d7816 */ /* 0x000fe400000000ff */
[----:B------:R0:W-:Y:S01]  /*6c570*/  @P3 STG.E.U8 desc[UR32][R36.64], R46 ;  /* 0x0000002e24003986 */ /* 0x0001e2000c101120 */
[----:B------:R-:W-:-:S02]  /*6c580*/  SHF.R.S32.HI R42, RZ, 0x1f, R44 ;  /* 0x0000001fff2a7819 */ /* 0x000fc4000001142c */
[----:B------:R-:W-:Y:S01]  /*6c590*/  PRMT R49, R38, 0x7770, RZ ;  /* 0x0000777026317816 */ /* 0x000fe200000000ff */
[----:B------:R1:W-:Y:S01]  /*6c5a0*/  @P2 STG.E.U8 desc[UR32][R40.64], R45 ;  /* 0x0000002d28002986 */ /* 0x0003e2000c101120 */
[----:B------:R-:W-:Y:S01]  /*6c5b0*/  ISETP.LT.AND P2, PT, R39, UR4, !P1 ;  /* 0x0000000427007c0c */ /* 0x000fe2000cf41270 */
[----:B------:R-:W-:Y:S01]  /*6c5c0*/  ULDC UR4, c[0x0][0x22c] ;  /* 0x00008b0000047ab9 */ /* 0x000fe20000000800 */
[----:B0-----:R-:W-:Y:S02]  /*6c5d0*/  IADD3 R36, P3, R44, R2, RZ ;  /* 0x000000022c247210 */ /* 0x001fe40007f7e0ff */
[----:B------:R-:W-:Y:S01]  /*6c5e0*/  ISETP.LT.AND P6, PT, R51, UR6, !P1 ;  /* 0x0000000633007c0c */ /* 0x000fe2000cfc1270 */
[----:B------:R-:W-:Y:S02]  /*6c5f0*/  ULDC UR6, c[0x0][0x228] ;  /* 0x00008a0000067ab9 */ /* 0x000fe40000000800 */
[----:B------:R-:W-:Y:S01]  /*6c600*/  IMAD.X R37, R42, 0x1, R3, P3 ;  /* 0x000000012a257824 */ /* 0x000fe200018e0603 */
[----:B-1----:R-:W-:Y:S01]  /*6c610*/  IADD3 R40, P3, R44, R56, RZ ;  /* 0x000000382c287210 */ /* 0x002fe20007f7e0ff */
[----:B------:R-:W-:-:S03]  /*6c620*/  VIADD R45, R35, 0x17 ;  /* 0x00000017232d7836 */ /* 0x000fc60000000000 */
[----:B------:R0:W-:Y:S01]  /*6c630*/  @P5 STG.E.U8 desc[UR32][R36.64], R49 ;  /* 0x0000003124005986 */ /* 0x0001e2000c101120 */
[----:B------:R-:W-:Y:S01]  /*6c640*/  IMAD.X R41, R42, 0x1, R57, P3 ;  /* 0x000000012a297824 */ /* 0x000fe200018e0639 */
[C---:B------:R-:W-:Y:S02]  /*6c650*/  PRMT R46, R38.reuse, 0x7771, RZ ;  /* 0x00007771262e7816 */ /* 0x040fe400000000ff */
[----:B------:R-:W-:Y:S02]  /*6c660*/  PRMT R47, R38, 0x7772, RZ ;  /* 0x00007772262f7816 */ /* 0x000fe400000000ff */
[----:B------:R-:W-:Y:S01]  /*6c670*/  ISETP.GE.AND P3, PT, R45, UR4, PT ;  /* 0x000000042d007c0c */ /* 0x000fe2000bf66270 */
[----:B------:R-:W-:Y:S01]  /*6c680*/  ULDC UR4, c[0x0][0x248] ;  /* 0x0000920000047ab9 */ /* 0x000fe20000000800 */
[----:B0-----:R-:W-:Y:S01]  /*6c690*/  IADD3 R36, P5, R44, R58, RZ ;  /* 0x0000003a2c247210 */ /* 0x001fe20007fbe0ff */
[----:B------:R0:W-:Y:S04]  /*6c6a0*/  @P2 STG.E.U8 desc[UR32][R40.64], R46 ;  /* 0x0000002e28002986 */ /* 0x0001e8000c101120 */
[----:B------:R-:W-:Y:S01]  /*6c6b0*/  IMAD.X R37, R42, 0x1, R60, P5 ;  /* 0x000000012a257824 */ /* 0x000fe200028e063c */
[----:B------:R-:W-:Y:S01]  /*6c6c0*/  ISETP.LT.AND P1, PT, R50, UR6, !P1 ;  /* 0x0000000632007c0c */ /* 0x000fe2000cf21270 */
[----:B------:R-:W-:-:S03]  /*6c6d0*/  ULDC UR6, c[0x0][0x228] ;  /* 0x00008a0000067ab9 */ /* 0x000fc60000000800 */
[----:B------:R1:W-:Y:S01]  /*6c6e0*/  @P6 STG.E.U8 desc[UR32][R36.64], R47 ;  /* 0x0000002f24006986 */ /* 0x0003e2000c101120 */
[C---:B0-----:R-:W-:Y:S01]  /*6c6f0*/  VIADD R46, R44.reuse, UR4 ;  /* 0x000000042c2e7c36 */ /* 0x041fe20008000000 */
[----:B------:R-:W-:Y:S01]  /*6c700*/  IADD3 R44, P6, R44, R59, RZ ;  /* 0x0000003b2c2c7210 */ /* 0x000fe20007fde0ff */
[----:B------:R-:W-:-:S03]  /*6c710*/  ULDC UR4, c[0x0][0x228] ;  /* 0x00008a0000047ab9 */ /* 0x000fc60000000800 */
[----:B------:R-:W-:Y:S01]  /*6c720*/  IADD3 R40, P2, R46, R2, RZ ;  /* 0x000000022e287210 */ /* 0x000fe20007f5e0ff */
[----:B------:R-:W-:Y:S01]  /*6c730*/  IMAD.X R45, R42, 0x1, R61, P6 ;  /* 0x000000012a2d7824 */ /* 0x000fe200030e063d */
[----:B-1----:R-:W-:Y:S02]  /*6c740*/  SHF.R.S32.HI R47, RZ, 0x1f, R46 ;  /* 0x0000001fff2f7819 */ /* 0x002fe4000001142e */
[----:B------:R-:W-:Y:S01]  /*6c750*/  ISETP.LT.AND P5, PT, R55, UR8, !P4 ;  /* 0x0000000837007c0c */ /* 0x000fe2000e7a1270 */
[----:B------:R-:W-:Y:S01]  /*6c760*/  ULDC UR8, c[0x0][0x228] ;  /* 0x00008a0000087ab9 */ /* 0x000fe20000000800 */
[----:B------:R-:W-:Y:S01]  /*6c770*/  PRMT R42, R38, 0x7773, RZ ;  /* 0x00007773262a7816 */ /* 0x000fe200000000ff */
[----:B------:R-:W-:Y:S01]  /*6c780*/  IMAD.X R41, R47, 0x1, R3, P2 ;  /* 0x000000012f297824 */ /* 0x000fe200010e0603 */
[----:B------:R-:W-:Y:S02]  /*6c790*/  IADD3 R36, P2, R46, R56, RZ ;  /* 0x000000382e247210 */ /* 0x000fe40007f5e0ff */
[----:B------:R-:W-:Y:S01]  /*6c7a0*/  ISETP.LT.AND P6, PT, R39, UR4, !P4 ;  /* 0x0000000427007c0c */ /* 0x000fe2000e7c1270 */
[----:B------:R0:W-:Y:S01]  /*6c7b0*/  @P1 STG.E.U8 desc[UR32][R44.64], R42 ;  /* 0x0000002a2c001986 */ /* 0x0001e2000c101120 */
[----:B------:R-:W-:Y:S01]  /*6c7c0*/  ISETP.LT.AND P1, PT, R51, UR6, !P4 ;  /* 0x0000000633007c0c */ /* 0x000fe2000e721270 */
[----:B------:R-:W-:Y:S01]  /*6c7d0*/  IMAD.X R37, R47, 0x1, R57, P2 ;  /* 0x000000012f257824 */ /* 0x000fe200010e0639 */
[C---:B----4-:R-:W-:Y:S01]  /*6c7e0*/  PRMT R49, R43.reuse, 0x7773, RZ ;  /* 0x000077732b317816 */ /* 0x050fe200000000ff */
[----:B------:R-:W2:Y:S01]  /*6c7f0*/  LDL.LU R39, [R1+0x2840] ;  /* 0x0028400001277983 */ /* 0x000ea20000300800 */
[C---:B------:R-:W-:Y:S01]  /*6c800*/  PRMT R48, R43.reuse, 0x7772, RZ ;  /* 0x000077722b307816 */ /* 0x040fe200000000ff */
[----:B------:R-:W-:Y:S01]  /*6c810*/  ULDC UR4, c[0x0][0x248] ;  /* 0x0000920000047ab9 */ /* 0x000fe20000000800 */
[C---:B------:R-:W-:Y:S01]  /*6c820*/  PRMT R38, R43.reuse, 0x7771, RZ ;  /* 0x000077712b267816 */ /* 0x040fe200000000ff */
[----:B------:R-:W-:Y:S01]  /*6c830*/  ULDC UR6, c[0x0][0x22c] ;  /* 0x00008b0000067ab9 */ /* 0x000fe20000000800 */
[----:B------:R-:W-:-:S02]  /*6c840*/  PRMT R43, R43, 0x7770, RZ ;  /* 0x000077702b2b7816 */ /* 0x000fc400000000ff */
[----:B0-----:R-:W-:-:S03]  /*6c850*/  IADD3 R42, P2, R46, R58, RZ ;  /* 0x0000003a2e2a7210 */ /* 0x001fc60007f5e0ff */
[----:B------:R0:W-:Y:S04]  /*6c860*/  @P5 STG.E.U8 desc[UR32][R40.64], R43 ;  /* 0x0000002b28005986 */ /* 0x0001e8000c101120 */
[----:B------:R1:W-:Y:S01]  /*6c870*/  @P6 STG.E.U8 desc[UR32][R36.64], R38 ;  /* 0x0000002624006986 */ /* 0x0003e2000c101120 */
[----:B0-----:R-:W-:Y:S02]  /*6c880*/  IMAD.X R43, R47, 0x1, R60, P2 ;  /* 0x000000012f2b7824 */ /* 0x001fe400010e063c */
[----:B-1----:R-:W-:-:S03]  /*6c890*/  VIADD R38, R35, 0x18 ;  /* 0x0000001823267836 */ /* 0x002fc60000000000 */
[----:B------:R0:W-:Y:S04]  /*6c8a0*/  @P1 STG.E.U8 desc[UR32][R42.64], R48 ;  /* 0x000000302a001986 */ /* 0x0001e8000c101120 */
[----:B------:R-:W3:Y:S04]  /*6c8b0*/  LDL.LU R35, [R1+0x283c] ;  /* 0x00283c0001237983 */ /* 0x000ee80000300800 */
[----:B0-----:R-:W4:Y:S04]  /*6c8c0*/  LDL.LU R48, [R1+0xb54] ;  /* 0x000b540001307983 */ /* 0x001f280000300800 */
[----:B------:R-:W3:Y:S01]  /*6c8d0*/  LDL.LU R42, [R1+0xe38] ;  /* 0x000e3800012a7983 */ /* 0x000ee20000300800 */
[----:B------:R-:W-:Y:S01]  /*6c8e0*/  ISETP.LT.AND P4, PT, R50, UR8, !P4 ;  /* 0x0000000832007c0c */ /* 0x000fe2000e781270 */
[----:B------:R-:W-:Y:S01]  /*6c8f0*/  ULDC UR8, c[0x0][0x228] ;  /* 0x00008a0000087ab9 */ /* 0x000fe20000000800 */
[C---:B------:R-:W-:Y:S01]  /*6c900*/  IADD3 R36, P6, R46.reuse, R59, RZ ;  /* 0x0000003b2e247210 */ /* 0x040fe20007fde0ff */
[----:B------:R-:W-:Y:S01]  /*6c910*/  VIADD R46, R46, UR4 ;  /* 0x000000042e2e7c36 */ /* 0x000fe20008000000 */
[----:B------:R-:W-:Y:S01]  /*6c920*/  ISETP.LT.AND P5, PT, R55, UR10, !P3 ;  /* 0x0000000a37007c0c */ /* 0x000fe2000dfa1270 */
[----:B------:R-:W-:Y:S01]  /*6c930*/  ULDC UR4, c[0x0][0x228] ;  /* 0x00008a0000047ab9 */ /* 0x000fe20000000800 */
[----:B------:R-:W-:Y:S01]  /*6c940*/  ISETP.GE.AND P2, PT, R38, UR6, PT ;  /* 0x0000000626007c0c */ /* 0x000fe2000bf46270 */
[----:B------:R-:W-:Y:S01]  /*6c950*/  IMAD.X R37, R47, 0x1, R61, P6 ;  /* 0x000000012f257824 */ /* 0x000fe200030e063d */
[----:B------:R-:W-:Y:S01]  /*6c960*/  SHF.R.S32.HI R44, RZ, 0x1f, R46 ;  /* 0x0000001fff2c7819 */ /* 0x000fe2000001142e */
[----:B------:R-:W-:Y:S01]  /*6c970*/  ULDC UR6, c[0x0][0x228] ;  /* 0x00008a0000067ab9 */ /* 0x000fe20000000800 */
[----:B------:R-:W-:Y:S01]  /*6c980*/  IADD3 R40, P6, R46, R2, RZ ;  /* 0x000000022e287210 */ /* 0x000fe20007fde0ff */
[----:B------:R-:W-:-:S02]  /*6c990*/  ULDC UR10, c[0x0][0x228] ;  /* 0x00008a00000a7ab9 */ /* 0x000fc40000000800 */
[----:B------:R0:W-:Y:S02]  /*6c9a0*/  @P4 STG.E.U8 desc[UR32][R36.64], R49 ;  /* 0x0000003124004986 */ /* 0x0001e4000c101120 */
[----:B------:R-:W-:Y:S01]  /*6c9b0*/  IMAD.X R41, R44, 0x1, R3, P6 ;  /* 0x000000012c297824 */ /* 0x000fe200030e0603 */
[----:B--2---:R-:W-:-:S05]  /*6c9c0*/  PRMT R45, R39, 0x7770, RZ ;  /* 0x00007770272d7816 */ /* 0x004fca00000000ff */
[----:B------:R1:W-:Y:S01]  /*6c9d0*/  @P5 STG.E.U8 desc[UR32][R40.64], R45 ;  /* 0x0000002d28005986 */ /* 0x0003e2000c101120 */
[----:B0-----:R-:W-:Y:S02]  /*6c9e0*/  PRMT R49, R39, 0x7771, RZ ;  /* 0x0000777127317816 */ /* 0x001fe400000000ff */
[----:B------:R-:W-:Y:S01]  /*6c9f0*/  ISETP.LT.AND P5, PT, R51, UR6, !P3 ;  /* 0x0000000633007c0c */ /* 0x000fe2000dfa1270 */
[----:B------:R-:W-:Y:S01]  /*6ca00*/  ULDC UR6, c[0x0][0x228] ;  /* 0x00008a0000067ab9 */ /* 0x000fe20000000800 */
[----:B-1----:R-:W-:-:S05]  /*6ca10*/  IADD3 R40, P6, R46, R56, RZ ;  /* 0x000000382e287210 */ /* 0x002fca0007fde0ff */
[----:B------:R-:W-:Y:S01]  /*6ca20*/  IMAD.X R41, R44, 0x1, R57, P6 ;  /* 0x000000012c297824 */ /* 0x000fe200030e0639 */
[----:B------:R-:W-:Y:S01]  /*6ca30*/  IADD3 R36, P6, R46, R58, RZ ;  /* 0x0000003a2e247210 */ /* 0x000fe20007fde0ff */
[----:B----4-:R-:W-:Y:S01]  /*6ca40*/  VIADD R38, R48, 0x19 ;  /* 0x0000001930267836 */ /* 0x010fe20000000000 */
[----:B---3--:R-:W-:Y:S01]  /*6ca50*/  ISETP.LT.AND P4, PT, R42, UR4, !P3 ;  /* 0x000000042a007c0c */ /* 0x008fe2000df81270 */
[----:B------:R-:W-:-:S03]  /*6ca60*/  ULDC UR4, c[0x0][0x22c] ;  /* 0x00008b0000047ab9 */ /* 0x000fc60000000800 */
[----:B------:R-:W-:Y:S01]  /*6ca70*/  ISETP.GE.AND P1, PT, R38, UR4, PT ;  /* 0x0000000426007c0c */ /* 0x000fe2000bf26270 */
[----:B------:R-:W-:Y:S02]  /*6ca80*/  ULDC UR4, c[0x0][0x228] ;  /* 0x00008a0000047ab9 */ /* 0x000fe40000000800 */
[----:B------:R-:W-:Y:S01]  /*6ca90*/  ISETP.LT.AND P3, PT, R50, UR4, !P3 ;  /* 0x0000000432007c0c */ /* 0x000fe2000df61270 */
[----:B------:R-:W-:Y:S01]  /*6caa0*/  IMAD.X R37, R44, 0x1, R60, P6 ;  /* 0x000000012c257824 */ /* 0x000fe200030e063c */
[----:B------:R-:W-:Y:S01]  /*6cab0*/  PRMT R45, R39, 0x7772, RZ ;  /* 0x00007772272d7816 */ /* 0x000fe200000000ff */
[----:B------:R-:W-:-:S03]  /*6cac0*/  ULDC UR4, c[0x0][0x248] ;  /* 0x0000920000047ab9 */ /* 0x000fc60000000800 */
[----:B------:R0:W-:Y:S01]  /*6cad0*/  @P4 STG.E.U8 desc[UR32][R40.64], R49 ;  /* 0x0000003128004986 */ /* 0x0001e2000c101120 */
[C---:B------:R-:W-:Y:S02]  /*6cae0*/  IADD3 R38, P4, R46.reuse, R59, RZ ;  /* 0x0000003b2e267210 */ /* 0x040fe40007f9e0ff */
[----:B------:R-:W-:Y:S01]  /*6caf0*/  PRMT R47, R39, 0x7773, RZ ;  /* 0x00007773272f7816 */ /* 0x000fe200000000ff */
[----:B------:R-:W-:Y:S01]  /*6cb00*/  VIADD R43, R46, UR4 ;  /* 0x000000042e2b7c36 */ /* 0x000fe20008000000 */
[----:B------:R-:W-:Y:S01]  /*6cb10*/  @P5 STG.E.U8 desc[UR32][R36.64], R45 ;  /* 0x0000002d24005986 */ /* 0x000fe2000c101120 */
[----:B------:R-:W-:Y:S01]  /*6cb20*/  IMAD.X R39, R44, 0x1, R61, P4 ;  /* 0x000000012c277824 */ /* 0x000fe200020e063d */
[----:B------:R-:W-:Y:S01]  /*6cb30*/  ISETP.LT.AND P4, PT, R55, UR6, !P2 ;  /* 0x0000000637007c0c */ /* 0x000fe2000d781270 */
[----:B------:R-:W-:Y:S01]  /*6cb40*/  ULDC UR6, c[0x0][0x228] ;  /* 0x00008a0000067ab9 */ /* 0x000fe20000000800 */
[----:B------:R-:W-:Y:S02]  /*6cb50*/  ULDC UR4, c[0x0][0x22c] ;  /* 0x00008b0000047ab9 */ /* 0x000fe40000000800 */
[----:B------:R1:W-:Y:S01]  /*6cb60*/  @P3 STG.E.U8 desc[UR32][R38.64], R47 ;  /* 0x0000002f26003986 */ /* 0x0003e2000c101120 */
[----:B0-----:R-:W-:-:S02]  /*6cb70*/  SHF.R.S32.HI R40, RZ, 0x1f, R43 ;  /* 0x0000001fff287819 */ /* 0x001fc4000001142b */
[----:B------:R-:W-:Y:S02]  /*6cb80*/  PRMT R41, R32, 0x7770, RZ ;  /* 0x0000777020297816 */ /* 0x000fe400000000ff */
[----:B-1----:R-:W-:Y:S01]  /*6cb90*/  IADD3 R38, P3, R43, R2, RZ ;  /* 0x000000022b267210 */ /* 0x002fe20007f7e0ff */
[----:B------:R-:W-:-:S04]  /*6cba0*/  VIADD R37, R48, 0x1a ;  /* 0x0000001a30257836 */ /* 0x000fc80000000000 */
        /* <DEDUP_REMOVED lines=13> */
[C---:B------:R-:W-:Y:S01]  /*6cc80*/  PRMT R47, R32.reuse, 0x7772, RZ ;  /* 0x00007772202f7816 */ /* 0x040fe200000000ff */
[----:B------:R-:W-:Y:S01]  /*6cc90*/  ULDC UR4, c[0x0][0x248] ;  /* 0x0000920000047ab9 */ /* 0x000fe20000000800 */
[C---:B0-----:R-:W-:Y:S01]  /*6cca0*/  IADD3 R38, P6, R43.reuse, R58, RZ ;  /* 0x0000003a2b267210 */ /* 0x041fe20007fde0ff */
[----:B------:R-:W-:Y:S01]  /*6ccb0*/  VIADD R41, R43, UR4 ;  /* 0x000000042b297c36 */ /* 0x000fe20008000000 */
[----:B------:R-:W-:Y:S01]  /*6ccc0*/  PRMT R45, R32, 0x7773, RZ ;  /* 0x00007773202d7816 */ /* 0x000fe200000000ff */
[----:B------:R-:W-:-:S02]  /*6ccd0*/  ULDC UR4, c[0x0][0x22c] ;  /* 0x00008b0000047ab9 */ /* 0x000fc40000000800 */
[----:B------:R-:W-:Y:S01]  /*6cce0*/  IMAD.X R39, R40, 0x1, R60, P6 ;  /* 0x0000000128277824 */ /* 0x000fe200030e063c */
[----:B-1----:R-:W-:-:S04]  /*6ccf0*/  IADD3 R36, P3, R43, R59, RZ ;  /* 0x0000003b2b247210 */ /* 0x002fc80007f7e0ff */
[----:B------:R0:W-:Y:S01]  /*6cd00*/  @P5 STG.E.U8 desc[UR32][R38.64], R47 ;  /* 0x0000002f26005986 */ /* 0x0001e2000c101120 */
[----:B------:R-:W-:Y:S01]  /*6cd10*/  IMAD.X R37, R40, 0x1, R61, P3 ;  /* 0x0000000128257824 */ /* 0x000fe200018e063d */
[----:B------:R-:W-:Y:S01]  /*6cd20*/  ISETP.LT.AND P3, PT, R55, UR6, !P1 ;  /* 0x0000000637007c0c */ /* 0x000fe2000cf61270 */
[----:B------:R-:W-:Y:S01]  /*6cd30*/  ULDC UR6, c[0x0][0x228] ;  /* 0x00008a0000067ab9 */ /* 0x000fe20000000800 */
[----:B------:R-:W-:Y:S02]  /*6cd40*/  SHF.R.S32.HI R32, RZ, 0x1f, R41 ;  /* 0x0000001fff207819 */ /* 0x000fe40000011429 */
[----:B------:R1:W-:Y:S01]  /*6cd50*/  @P2 STG.E.U8 desc[UR32][R36.64], R45 ;  /* 0x0000002d24002986 */ /* 0x0003e2000c101120 */
[----:B0-----:R-:W-:Y:S01]  /*6cd60*/  IADD3 R38, P2, R41, R2, RZ ;  /* 0x0000000229267210 */ /* 0x001fe20007f5e0ff */
[----:B------:R-:W-:Y:S01]  /*6cd70*/  VIADD R40, R48, 0x1b ;  /* 0x0000001b30287836 */ /* 0x000fe20000000000 */
[----:B------:R-:W-:-:S03]  /*6cd80*/  PRMT R43, R28, 0x7770, RZ ;  /* 0x000077701c2b7816 */ /* 0x000fc600000000ff */
[----:B------:R-:W-:Y:S01]  /*6cd90*/  IMAD.X R39, R32, 0x1, R3, P2 ;  /* 0x0000000120277824 */ /* 0x000fe200010e0603 */
[----:B------:R-:W-:Y:S01]  /*6cda0*/  ISETP.LT.AND P2, PT, R42, UR6, !P1 ;  /* 0x000000062a007c0c */ /* 0x000fe2000cf41270 */
[----:B------:R-:W-:Y:S01]  /*6cdb0*/  ULDC UR6, c[0x0][0x228] ;  /* 0x00008a0000067ab9 */ /* 0x000fe20000000800 */
[----:B-1----:R-:W-:Y:S02]  /*6cdc0*/  IADD3 R36, P6, R41, R56, RZ ;  /* 0x0000003829247210 */ /* 0x002fe40007fde0ff */
[----:B------:R0:W-:Y:S01]  /*6cdd0*/  @P3 STG.E.U8 desc[UR32][R38.64], R43 ;  /* 0x0000002b26003986 */ /* 0x0001e2000c101120 */
[----:B------:R-:W-:Y:S01]  /*6cde0*/  ISETP.GE.AND P3, PT, R40, UR4, PT ;  /* 0x0000000428007c0c */ /* 0x000fe2000bf66270 */
[----:B------:R-:W-:Y:S01]  /*6cdf0*/  ULDC UR4, c[0x0][0x228] ;  /* 0x00008a0000047ab9 */ /* 0x000fe20000000800 */
[----:B------:R-:W-:Y:S01]  /*6ce00*/  PRMT R47, R28, 0x7771, RZ ;  /* 0x000077711c2f7816 */ /* 0x000fe200000000ff */
[----:B------:R-:W-:Y:S01]  /*6ce10*/  IMAD.X R37, R32, 0x1, R57, P6 ;  /* 0x0000000120257824 */ /* 0x000fe200030e0639 */
[----:B------:R-:W-:Y:S01]  /*6ce20*/  ISETP.LT.AND P5, PT, R51, UR8, !P1 ;  /* 0x0000000833007c0c */ /* 0x000fe2000cfa1270 */
[----:B------:R-:W-:Y:S01]  /*6ce30*/  ULDC UR8, c[0x0][0x228] ;  /* 0x00008a0000087ab9 */ /* 0x000fe20000000800 */
[----:B------:R-:W-:Y:S01]  /*6ce40*/  ISETP.LT.AND P1, PT, R50, UR4, !P1 ;  /* 0x0000000432007c0c */ /* 0x000fe2000cf21270 */
[----:B------:R-:W-:Y:S01]  /*6ce50*/  ULDC UR4, c[0x0][0x248] ;  /* 0x0000920000047ab9 */ /* 0x000fe20000000800 */
[----:B------:R1:W-:Y:S01]  /*6ce60*/  @P2 STG.E.U8 desc[UR32][R36.64], R47 ;  /* 0x0000002f24002986 */ /* 0x0003e2000c101120 */
[----:B0-----:R-:W-:-:S02]  /*6ce70*/  IADD3 R38, P6, R41, R58, RZ ;  /* 0x0000003a29267210 */ /* 0x001fc40007fde0ff */
[C---:B------:R-:W-:Y:S02]  /*6ce80*/  PRMT R45, R28.reuse, 0x7772, RZ ;  /* 0x000077721c2d7816 */ /* 0x040fe400000000ff */
[----:B------:R-:W-:Y:S01]  /*6ce90*/  PRMT R43, R28, 0x7773, RZ ;  /* 0x000077731c2b7816 */ /* 0x000fe200000000ff */
[----:B------:R-:W-:Y:S01]  /*6cea0*/  IMAD.X R39, R32, 0x1, R60, P6 ;  /* 0x0000000120277824 */ /* 0x000fe200030e063c */
[C---:B-1----:R-:W-:Y:S01]  /*6ceb0*/  IADD3 R36, P2, R41.reuse, R59, RZ ;  /* 0x0000003b29247210 */ /* 0x042fe20007f5e0ff */
[----:B------:R-:W-:-:S03]  /*6cec0*/  VIADD R41, R41, UR4 ;  /* 0x0000000429297c36 */ /* 0x000fc60008000000 */
[----:B------:R0:W-:Y:S01]  /*6ced0*/  @P5 STG.E.U8 desc[UR32][R38.64], R45 ;  /* 0x0000002d26005986 */ /* 0x0001e2000c101120 */
[----:B------:R-:W-:Y:S01]  /*6cee0*/  PRMT R47, R33, 0x7770, RZ ;  /* 0x00007770212f7816 */ /* 0x000fe200000000ff */
[----:B------:R-:W-:Y:S01]  /*6cef0*/  ULDC UR4, c[0x0][0x22c] ;  /* 0x00008b0000047ab9 */ /* 0x000fe20000000800 */
[----:B------:R-:W-:Y:S01]  /*6cf00*/  IMAD.X R37, R32, 0x1, R61, P2 ;  /* 0x0000000120257824 */ /* 0x000fe200010e063d */
[----:B------:R-:W-:Y:S01]  /*6cf10*/  ISETP.LT.AND P2, PT, R55, UR6, !P4 ;  /* 0x0000000637007c0c */ /* 0x000fe2000e741270 */
[----:B------:R-:W-:Y:S01]  /*6cf20*/  ULDC UR6, c[0x0][0x228] ;  /* 0x00008a0000067ab9 */ /* 0x000fe20000000800 */
[----:B------:R-:W-:Y:S02]  /*6cf30*/  SHF.R.S32.HI R28, RZ, 0x1f, R41 ;  /* 0x0000001fff1c7819 */ /* 0x000fe40000011429 */
[----:B------:R1:W-:Y:S01]  /*6cf40*/  @P1 STG.E.U8 desc[UR32][R36.64], R43 ;  /* 0x0000002b24001986 */ /* 0x0003e2000c101120 */
[----:B0-----:R-:W-:Y:S01]  /*6cf50*/  IADD3 R38, P1, R41, R2, RZ ;  /* 0x0000000229267210 */ /* 0x001fe20007f3e0ff */
[----:B------:R-:W-:-:S04]  /*6cf60*/  VIADD R32, R48, 0x1c ;  /* 0x0000001c30207836 */ /* 0x000fc80000000000 */
[----:B------:R-:W-:Y:S01]  /*6cf70*/  IMAD.X R39, R28, 0x1, R3, P1 ;  /* 0x000000011c277824 */ /* 0x000fe200008e0603 */
[----:B------:R-:W-:Y:S01]  /*6cf80*/  ISETP.LT.AND P1, PT, R42, UR6, !P4 ;  /* 0x000000062a007c0c */ /* 0x000fe2000e721270 */
[----:B------:R-:W-:Y:S01]  /*6cf90*/  ULDC UR6, c[0x0][0x228] ;  /* 0x00008a0000067ab9 */ /* 0x000fe20000000800 */
[----:B-1----:R-:W-:Y:S02]  /*6cfa0*/  IADD3 R36, P6, R41, R56, RZ ;  /* 0x0000003829247210 */ /* 0x002fe40007fde0ff */
        /* <DEDUP_REMOVED lines=12> */
[----:B------:R-:W-:-:S03]  /*6d070*/  PRMT R33, R33, 0x7773, RZ ;  /* 0x0000777321217816 */ /* 0x000fc600000000ff */
[----:B------:R-:W-:Y:S01]  /*6d080*/  IMAD.X R39, R28, 0x1, R60, P6 ;  /* 0x000000011c277824 */ /* 0x000fe200030e063c */
[C---:B-1----:R-:W-:Y:S01]  /*6d090*/  IADD3 R36, P1, R41.reuse, R59, RZ ;  /* 0x0000003b29247210 */ /* 0x042fe20007f3e0ff */
[----:B------:R-:W-:-:S03]  /*6d0a0*/  VIADD R41, R41, UR4 ;  /* 0x0000000429297c36 */ /* 0x000fc60008000000 */
[----:B------:R0:W-:Y:S01]  /*6d0b0*/  @P5 STG.E.U8 desc[UR32][R38.64], R43 ;  /* 0x0000002b26005986 */ /* 0x0001e2000c101120 */
[----:B------:R-:W-:Y:S01]  /*6d0c0*/  ULDC UR4, c[0x0][0x22c] ;  /* 0x00008b0000047ab9 */ /* 0x000fe20000000800 */
[----:B------:R-:W-:Y:S01]  /*6d0d0*/  IMAD.X R37, R28, 0x1, R61, P1 ;  /* 0x000000011c257824 */ /* 0x000fe200008e063d */
[----:B------:R-:W-:Y:S01]  /*6d0e0*/  ISETP.LT.AND P1, PT, R55, UR6, !P3 ;  /* 0x0000000637007c0c */ /* 0x000fe2000df21270 */
[----:B------:R-:W-:Y:S01]  /*6d0f0*/  ULDC UR6, c[0x0][0x228] ;  /* 0x00008a0000067ab9 */ /* 0x000fe20000000800 */
[----:B------:R-:W-:Y:S02]  /*6d100*/  SHF.R.S32.HI R28, RZ, 0x1f, R41 ;  /* 0x0000001fff1c7819 */ /* 0x000fe40000011429 */
[----:B------:R1:W-:Y:S01]  /*6d110*/  @P4 STG.E.U8 desc[UR32][R36.64], R33 ;  /* 0x0000002124004986 */ /* 0x0003e2000c101120 */
[----:B------:R-:W-:Y:S02]  /*6d120*/  IADD3 R32, P6, R41, R56, RZ ;  /* 0x0000003829207210 */ /* 0x000fe40007fde0ff */
[----:B0-----:R-:W-:-:S02]  /*6d130*/  PRMT R43, R29, 0x7770, RZ ;  /* 0x000077701d2b7816 */ /* 0x001fc400000000ff */
[----:B-1----:R-:W-:Y:S01]  /*6d140*/  IADD3 R36, P4, R41, R2, RZ ;  /* 0x0000000229247210 */ /* 0x002fe20007f9e0ff */
[----:B------:R-:W-:-:S04]  /*6d150*/  VIADD R38, R48, 0x1d ;  /* 0x0000001d30267836 */ /* 0x000fc80000000000 */
[----:B------:R-:W-:Y:S01]  /*6d160*/  IMAD.X R37, R28, 0x1, R3, P4 ;  /* 0x000000011c257824 */ /* 0x000fe200020e0603 */
[----:B------:R-:W-:Y:S01]  /*6d170*/  ISETP.LT.AND P4, PT, R42, UR6, !P3 ;  /* 0x000000062a007c0c */ /* 0x000fe2000df81270 */
[----:B------:R-:W-:Y:S01]  /*6d180*/  IMAD.X R33, R28, 0x1, R57, P6 ;  /* 0x000000011c217824 */ /* 0x000fe200030e0639 */
[----:B------:R-:W-:Y:S01]  /*6d190*/  PRMT R45, R29, 0x7771, RZ ;  /* 0x000077711d2d7816 */ /* 0x000fe200000000ff */
[----:B------:R-:W-:Y:S01]  /*6d1a0*/  ULDC UR6, c[0x0][0x228] ;  /* 0x00008a0000067ab9 */ /* 0x000fe20000000800 */
[----:B------:R0:W-:Y:S01]  /*6d1b0*/  @P1 STG.E.U8 desc[UR32][R36.64], R43 ;  /* 0x0000002b24001986 */ /* 0x0001e2000c101120 */
[----:B------:R-:W-:Y:S01]  /*6d1c0*/  ISETP.GE.AND P1, PT, R38, UR4, PT ;  /* 0x0000000426007c0c */ /* 0x000fe2000bf26270 */
[----:B------:R-:W-:Y:S01]  /*6d1d0*/  ULDC UR4, c[0x0][0x228] ;  /* 0x00008a0000047ab9 */ /* 0x000fe20000000800 */
[----:B------:R-:W-:Y:S01]  /*6d1e0*/  ISETP.LT.AND P5, PT, R51, UR8, !P3 ;  /* 0x0000000833007c0c */ /* 0x000fe2000dfa1270 */
[----:B------:R-:W-:Y:S01]  /*6d1f0*/  ULDC UR8, c[0x0][0x228] ;  /* 0x00008a0000087ab9 */ /* 0x000fe20000000800 */
[----:B------:R-:W-:Y:S01]  /*6d200*/  ISETP.LT.AND P3, PT, R50, UR4, !P3 ;  /* 0x0000000432007c0c */ /* 0x000fe2000df61270 */
[----:B------:R-:W-:-:S03]  /*6d210*/  ULDC UR4, c[0x0][0x248] ;  /* 0x0000920000047ab9 */ /* 0x000fc60000000800 */
[----:B------:R1:W-:Y:S01]  /*6d220*/  @P4 STG.E.U8 desc[UR32][R32.64], R45 ;  /* 0x0000002d20004986 */ /* 0x0003e2000c101120 */
[----:B0-----:R-:W-:Y:S02]  /*6d230*/  IADD3 R36, P6, R41, R58, RZ ;  /* 0x0000003a29247210 */ /* 0x001fe40007fde0ff */
[C---:B------:R-:W-:Y:S02]  /*6d240*/  PRMT R39, R29.reuse, 0x7772, RZ ;  /* 0x000077721d277816 */ /* 0x040fe400000000ff */
[----:B------:R-:W-:Y:S01]  /*6d250*/  PRMT R43, R29, 0x7773, RZ ;  /* 0x000077731d2b7816 */ /* 0x000fe200000000ff */
[----:B------:R-:W-:Y:S01]  /*6d260*/  IMAD.X R37, R28, 0x1, R60, P6 ;  /* 0x000000011c257824 */ /* 0x000fe200030e063c */
[C---:B-1----:R-:W-:Y:S01]  /*6d270*/  IADD3 R32, P4, R41.reuse, R59, RZ ;  /* 0x0000003b29207210 */ /* 0x042fe20007f9e0ff */
[----:B------:R-:W-:-:S03]  /*6d280*/  VIADD R41, R41, UR4 ;  /* 0x0000000429297c36 */ /* 0x000fc60008000000 */
[----:B------:R0:W-:Y:S01]  /*6d290*/  @P5 STG.E.U8 desc[UR32][R36.64], R39 ;  /* 0x0000002724005986 */ /* 0x0001e2000c101120 */
[----:B------:R-:W-:Y:S01]  /*6d2a0*/  IMAD.X R33, R28, 0x1, R61, P4 ;  /* 0x000000011c217824 */ /* 0x000fe200020e063d */
[----:B------:R-:W-:Y:S01]  /*6d2b0*/  ISETP.LT.AND P4, PT, R55, UR6, !P2 ;  /* 0x0000000637007c0c */ /* 0x000fe2000d781270 */
[----:B------:R-:W-:Y:S01]  /*6d2c0*/  ULDC UR4, c[0x0][0x22c] ;  /* 0x00008b0000047ab9 */ /* 0x000fe20000000800 */
[----:B------:R-:W-:Y:S01]  /*6d2d0*/  ISETP.LT.AND P5, PT, R42, UR8, !P2 ;  /* 0x000000082a007c0c */ /* 0x000fe2000d7a1270 */
[----:B------:R-:W-:Y:S01]  /*6d2e0*/  ULDC UR6, c[0x0][0x228] ;  /* 0x00008a0000067ab9 */ /* 0x000fe20000000800 */
[----:B------:R1:W-:Y:S01]  /*6d2f0*/  @P3 STG.E.U8 desc[UR32][R32.64], R43 ;  /* 0x0000002b20003986 */ /* 0x0003e2000c101120 */
[----:B------:R-:W-:Y:S01]  /*6d300*/  SHF.R.S32.HI R38, RZ, 0x1f, R41 ;  /* 0x0000001fff267819 */ /* 0x000fe20000011429 */
[----:B------:R-:W-:Y:S01]  /*6d310*/  ULDC UR8, c[0x0][0x228] ;  /* 0x00008a0000087ab9 */ /* 0x000fe20000000800 */
[----:B------:R-:W-:Y:S01]  /*6d320*/  IADD3 R28, P3, R41, R2, RZ ;  /* 0x00000002291c7210 */ /* 0x000fe20007f7e0ff */
[----:B0-----:R-:W-:Y:S01]  /*6d330*/  VIADD R36, R48, 0x1e ;  /* 0x0000001e30247836 */ /* 0x001fe20000000000 */
[----:B------:R-:W-:-:S03]  /*6d340*/  PRMT R39, R34, 0x7770, RZ ;  /* 0x0000777022277816 */ /* 0x000fc600000000ff */
[----:B------:R-:W-:Y:S01]  /*6d350*/  IMAD.X R29, R38, 0x1, R3, P3 ;  /* 0x00000001261d7824 */ /* 0x000fe200018e0603 */
[----:B-1----:R-:W-:Y:S02]  /*6d360*/  IADD3 R32, P6, R41, R56, RZ ;  /* 0x0000003829207210 */ /* 0x002fe40007fde0ff */
[----:B------:R-:W-:Y:S01]  /*6d370*/  ISETP.GE.AND P3, PT, R36, UR4, PT ;  /* 0x0000000424007c0c */ /* 0x000fe2000bf66270 */
[----:B------:R-:W-:Y:S01]  /*6d380*/  ULDC UR4, c[0x0][0x228] ;  /* 0x00008a0000047ab9 */ /* 0x000fe20000000800 */
[----:B------:R-:W-:Y:S01]  /*6d390*/  PRMT R37, R34, 0x7771, RZ ;  /* 0x0000777122257816 */ /* 0x000fe200000000ff */
[----:B------:R-:W-:Y:S01]  /*6d3a0*/  IMAD.X R33, R38, 0x1, R57, P6 ;  /* 0x0000000126217824 */ /* 0x000fe200030e0639 */
[----:B------:R-:W-:Y:S01]  /*6d3b0*/  @P4 STG.E.U8 desc[UR32][R28.64], R39 ;  /* 0x000000271c004986 */ /* 0x000fe2000c101120 */
[----:B------:R-:W-:Y:S01]  /*6d3c0*/  ISETP.LT.AND P4, PT, R51, UR4, !P2 ;  /* 0x0000000433007c0c */ /* 0x000fe2000d781270 */
[----:B------:R-:W-:Y:S02]  /*6d3d0*/  ULDC UR4, c[0x0][0x248] ;  /* 0x0000920000047ab9 */ /* 0x000fe40000000800 */
[----:B------:R0:W-:Y:S01]  /*6d3e0*/  @P5 STG.E.U8 desc[UR32][R32.64], R37 ;  /* 0x0000002520005986 */ /* 0x0001e2000c101120 */
[----:B------:R-:W-:Y:S01]  /*6d3f0*/  ISETP.LT.AND P2, PT, R50, UR6, !P2 ;  /* 0x0000000632007c0c */ /* 0x000fe2000d741270 */
[----:B------:R-:W-:Y:S01]  /*6d400*/  ULDC UR6, c[0x0][0x228] ;  /* 0x00008a0000067ab9 */ /* 0x000fe20000000800 */
[----:B------:R-:W-:-:S02]  /*6d410*/  PRMT R43, R34, 0x7772, RZ ;  /* 0x00007772222b7816 */ /* 0x000fc400000000ff */
[C---:B0-----:R-:W-:Y:S01]  /*6d420*/  IADD3 R32, P5, R41.reuse, R58, RZ ;  /* 0x0000003a29207210 */ /* 0x041fe20007fbe0ff */
[C---:B------:R-:W-:Y:S01]  /*6d430*/  VIADD R37, R41.reuse, UR4 ;  /* 0x0000000429257c36 */ /* 0x040fe20008000000 */
[----:B------:R-:W-:Y:S01]  /*6d440*/  IADD3 R28, P6, R41, R59, RZ ;  /* 0x0000003b291c7210 */ /* 0x000fe20007fde0ff */
[----:B------:R-:W-:Y:S02]  /*6d450*/  ULDC UR4, c[0x0][0x228] ;  /* 0x00008a0000047ab9 */ /* 0x000fe40000000800 */
[----:B------:R-:W-:Y:S01]  /*6d460*/  IMAD.X R33, R38, 0x1, R60, P5 ;  /* 0x0000000126217824 */ /* 0x000fe200028e063c */
[----:B------:R-:W-:Y:S02]  /*6d470*/  ISETP.LT.AND P5, PT, R55, UR6, !P1 ;  /* 0x0000000637007c0c */ /* 0x000fe4000cfa1270 */
[----:B------:R-:W-:Y:S01]  /*6d480*/  PRMT R39, R34, 0x7773, RZ ;  /* 0x0000777322277816 */ /* 0x000fe200000000ff */
[----:B------:R-:W-:Y:S01]  /*6d490*/  IMAD.X R29, R38, 0x1, R61, P6 ;  /* 0x00000001261d7824 */ /* 0x000fe200030e063d */
[----:B------:R0:W-:Y:S01]  /*6d4a0*/  @P4 STG.E.U8 desc[UR32][R32.64], R43 ;  /* 0x0000002b20004986 */ /* 0x0001e2000c101120 */
[----:B------:R-:W-:Y:S01]  /*6d4b0*/  SHF.R.S32.HI R34, RZ, 0x1f, R37 ;  /* 0x0000001fff227819 */ /* 0x000fe20000011425 */
[----:B------:R-:W-:Y:S01]  /*6d4c0*/  ULDC UR6, c[0x0][0x228] ;  /* 0x00008a0000067ab9 */ /* 0x000fe20000000800 */
[----:B------:R-:W-:-:S02]  /*6d4d0*/  PRMT R41, R30, 0x7770, RZ ;  /* 0x000077701e297816 */ /* 0x000fc400000000ff */
[----:B0-----:R-:W-:Y:S01]  /*6d4e0*/  IADD3 R32, P4, R37, R2, RZ ;  /* 0x0000000225207210 */ /* 0x001fe20007f9e0ff */
[----:B------:R0:W-:Y:S01]  /*6d4f0*/  @P2 STG.E.U8 desc[UR32][R28.64], R39 ;  /* 0x000000271c002986 */ /* 0x0001e2000c101120 */
[----:B------:R-:W-:Y:S01]  /*6d500*/  ISETP.LT.AND P6, PT, R51, UR6, !P1 ;  /* 0x0000000633007c0c */ /* 0x000fe2000cfc1270 */
[----:B------:R-:W-:Y:S01]  /*6d510*/  VIADD R36, R48, 0x1f ;  /* 0x0000001f30247836 */ /* 0x000fe20000000000 */
[----:B------:R-:W-:Y:S01]  /*6d520*/  PRMT R43, R30, 0x7771, RZ ;  /* 0x000077711e2b7816 */ /* 0x000fe200000000ff */
[----:B------:R-:W-:Y:S01]  /*6d530*/  IMAD.X R33, R34, 0x1, R3, P4 ;  /* 0x0000000122217824 */ /* 0x000fe200020e0603 */
[----:B------:R-:W-:Y:S01]  /*6d540*/  ISETP.LT.AND P4, PT, R42, UR4, !P1 ;  /* 0x000000042a007c0c */ /* 0x000fe2000cf81270 */
[----:B------:R-:W-:Y:S01]  /*6d550*/  ULDC UR4, c[0x0][0x22c] ;  /* 0x00008b0000047ab9 */ /* 0x000fe20000000800 */
[----:B------:R-:W-:Y:S02]  /*6d560*/  ULDC UR6, c[0x0][0x228] ;  /* 0x00008a0000067ab9 */ /* 0x000fe40000000800 */
[----:B------:R1:W-:Y:S01]  /*6d570*/  @P5 STG.E.U8 desc[UR32][R32.64], R41 ;  /* 0x0000002920005986 */ /* 0x0003e2000c101120 */
[----:B0-----:R-:W-:-:S02]  /*6d580*/  IADD3 R28, P2, R37, R56, RZ ;  /* 0x00000038251c7210 */ /* 0x001fc40007f5e0ff */
[----:B------:R-:W-:-:S03]  /*6d590*/  PRMT R39, R30, 0x7772, RZ ;  /* 0x000077721e277816 */ /* 0x000fc600000000ff */
[----:B------:R-:W-:Y:S01]  /*6d5a0*/  IMAD.X R29, R34, 0x1, R57, P2 ;  /* 0x00000001221d7824 */ /* 0x000fe200010e0639 */
[C---:B-1----:R-:W-:Y:S02]  /*6d5b0*/  IADD3 R32, P5, R37.reuse, R58, RZ ;  /* 0x0000003a25207210 */ /* 0x042fe40007fbe0ff */
[----:B------:R-:W-:Y:S01]  /*6d5c0*/  ISETP.GE.AND P2, PT, R36, UR4, PT ;  /* 0x0000000424007c0c */ /* 0x000fe2000bf46270 */
[----:B------:R-:W-:Y:S02]  /*6d5d0*/  ULDC UR4, c[0x0][0x248] ;  /* 0x0000920000047ab9 */ /* 0x000fe40000000800 */
[----:B------:R-:W-:Y:S01]  /*6d5e0*/  IMAD.X R33, R34, 0x1, R60, P5 ;  /* 0x0000000122217824 */ /* 0x000fe200028e063c */
        /* <DEDUP_REMOVED lines=11> */
[----:B------:R-:W-:Y:S01]  /*6d6a0*/  IMAD.X R29, R34, 0x1, R61, P6 ;  /* 0x00000001221d7824 */ /* 0x000fe200030e063d */
[----:B------:R-:W-:Y:S01]  /*6d6b0*/  ISETP.LT.AND P6, PT, R42, UR4, !P3 ;  /* 0x000000042a007c0c */ /* 0x000fe2000dfc1270 */
[----:B------:R-:W-:Y:S01]  /*6d6c0*/  ULDC UR4, c[0x0][0x248] ;  /* 0x0000920000047ab9 */ /* 0x000fe20000000800 */
[----:B------:R-:W-:Y:S01]  /*6d6d0*/  PRMT R47, R30, 0x7773, RZ ;  /* 0x000077731e2f7816 */ /* 0x000fe200000000ff */
[----:B------:R-:W-:Y:S01]  /*6d6e0*/  IMAD.X R33, R36, 0x1, R3, P4 ;  /* 0x0000000124217824 */ /* 0x000fe200020e0603 */
[----:B------:R-:W-:Y:S02]  /*6d6f0*/  IADD3 R34, P4, R41, R56, RZ ;  /* 0x0000003829227210 */ /* 0x000fe40007f9e0ff */
[C---:B------:R-:W-:Y:S01]  /*6d700*/  PRMT R39, R35.reuse, 0x7773, RZ ;  /* 0x0000777323277816 */ /* 0x040fe200000000ff */
[----:B------:R0:W-:Y:S01]  /*6d710*/  @P1 STG.E.U8 desc[UR32][R28.64], R47 ;  /* 0x0000002f1c001986 */ /* 0x0001e2000c101120 */
[C---:B------:R-:W-:Y:S02]  /*6d720*/  PRMT R37, R35.reuse, 0x7772, RZ ;  /* 0x0000777223257816 */ /* 0x040fe400000000ff */
[----:B------:R-:W-:-:S02]  /*6d730*/  PRMT R43, R35, 0x7771, RZ ;  /* 0x00007771232b7816 */ /* 0x000fc400000000ff */
[----:B------:R-:W-:Y:S01]  /*6d740*/  PRMT R45, R35, 0x7770, RZ ;  /* 0x00007770232d7816 */ /* 0x000fe200000000ff */
[----:B------:R-:W-:Y:S01]  /*6d750*/  IMAD.X R35, R36, 0x1, R57, P4 ;  /* 0x0000000124237824 */ /* 0x000fe200020e0639 */
[----:B------:R-:W-:Y:S01]  /*6d760*/  ISETP.LT.AND P1, PT, R51, UR6, !P3 ;  /* 0x0000000633007c0c */ /* 0x000fe2000df21270 */
[----:B------:R-:W-:Y:S01]  /*6d770*/  VIADD R30, R48, 0x20 ;  /* 0x00000020301e7836 */ /* 0x000fe20000000000 */
[----:B------:R-:W-:Y:S01]  /*6d780*/  ISETP.LT.AND P3, PT, R50, UR8, !P3 ;  /* 0x0000000832007c0c */ /* 0x000fe2000df61270 */
[----:B------:R1:W-:Y:S01]  /*6d790*/  @P5 STG.E.U8 desc[UR32][R32.64], R45 ;  /* 0x0000002d20005986 */ /* 0x0003e2000c101120 */
[----:B------:R-:W-:Y:S01]  /*6d7a0*/  ULDC UR6, c[0x0][0x22c] ;  /* 0x00008b0000067ab9 */ /* 0x000fe20000000800 */
[----:B0-----:R-:W-:Y:S01]  /*6d7b0*/  IADD3 R28, P4, R41, R58, RZ ;  /* 0x0000003a291c7210 */ /* 0x001fe20007f9e0ff */
[----:B------:R-:W-:Y:S01]  /*6d7c0*/  ULDC UR8, c[0x0][0x228] ;  /* 0x00008a0000087ab9 */ /* 0x000fe20000000800 */
[----:B------:R0:W-:Y:S01]  /*6d7d0*/  @P6 STG.E.U8 desc[UR32][R34.64], R43 ;  /* 0x0000002b22006986 */ /* 0x0001e2000c101120 */
[----:B------:R-:W-:Y:S01]  /*6d7e0*/  ISETP.LT.AND P5, PT, R55, UR10, !P2 ;  /* 0x0000000a37007c0c */ /* 0x000fe2000d7a1270 */
[----:B------:R-:W-:Y:S01]  /*6d7f0*/  ULDC UR10, c[0x0][0x228] ;  /* 0x00008a00000a7ab9 */ /* 0x000fe20000000800 */
[----:B------:R-:W-:Y:S01]  /*6d800*/  IMAD.X R29, R36, 0x1, R60, P4 ;  /* 0x00000001241d7824 */ /* 0x000fe200020e063c */
[C---:B-1----:R-:W-:Y:S01]  /*6d810*/  IADD3 R32, P6, R41.reuse, R59, RZ ;  /* 0x0000003b29207210 */ /* 0x042fe20007fde0ff */
[----:B------:R-:W-:Y:S01]  /*6d820*/  VIADD R41, R41, UR4 ;  /* 0x0000000429297c36 */ /* 0x000fe20008000000 */
[----:B------:R-:W-:-:S03]  /*6d830*/  ULDC UR4, c[0x0][0x228] ;  /* 0x00008a0000047ab9 */ /* 0x000fc60000000800 */
[----:B------:R-:W-:Y:S01]  /*6d840*/  IMAD.X R33, R36, 0x1, R61, P6 ;  /* 0x0000000124217824 */ /* 0x000fe200030e063d */
[----:B------:R-:W-:Y:S02]  /*6d850*/  SHF.R.S32.HI R36, RZ, 0x1f, R41 ;  /* 0x0000001fff247819 */ /* 0x000fe40000011429 */
[----:B0-----:R-:W-:Y:S01]  /*6d860*/  IADD3 R34, P6, R41, R2, RZ ;  /* 0x0000000229227210 */ /* 0x001fe20007fde0ff */
[----:B------:R-:W-:Y:S01]  /*6d870*/  @P1 STG.E.U8 desc[UR32][R28.64], R37 ;  /* 0x000000251c001986 */ /* 0x000fe2000c101120 */
[----:B------:R-:W-:Y:S01]  /*6d880*/  ISETP.LT.AND P1, PT, R42, UR4, !P2 ;  /* 0x000000042a007c0c */ /* 0x000fe2000d721270 */
[----:B------:R-:W-:Y:S01]  /*6d890*/  ULDC UR4, c[0x0][0x22c] ;  /* 0x00008b0000047ab9 */ /* 0x000fe20000000800 */
[----:B------:R-:W-:Y:S01]  /*6d8a0*/  ISETP.GE.AND P4, PT, R30, UR6, PT ;  /* 0x000000061e007c0c */ /* 0x000fe2000bf86270 */
[----:B------:R-:W-:Y:S01]  /*6d8b0*/  IMAD.X R35, R36, 0x1, R3, P6 ;  /* 0x0000000124237824 */ /* 0x000fe200030e0603 */
[----:B------:R0:W-:Y:S01]  /*6d8c0*/  @P3 STG.E.U8 desc[UR32][R32.64], R39 ;  /* 0x0000002720003986 */ /* 0x0001e2000c101120 */
[----:B------:R-:W-:Y:S01]  /*6d8d0*/  VIADD R30, R48, 0x21 ;  /* 0x00000021301e7836 */ /* 0x000fe20000000000 */
[----:B------:R-:W-:Y:S01]  /*6d8e0*/  PRMT R43, R31, 0x7770, RZ ;  /* 0x000077701f2b7816 */ /* 0x000fe200000000ff */
[----:B------:R-:W-:-:S03]  /*6d8f0*/  ULDC UR6, c[0x0][0x228] ;  /* 0x00008a0000067ab9 */ /* 0x000fc60000000800 */
[----:B------:R-:W-:Y:S02]  /*6d900*/  ISETP.GE.AND P3, PT, R30, UR4, PT ;  /* 0x000000041e007c0c */ /* 0x000fe4000bf66270 */
[----:B0-----:R-:W-:Y:S01]  /*6d910*/  IADD3 R32, P6, R41, R56, RZ ;  /* 0x0000003829207210 */ /* 0x001fe20007fde0ff */
[----:B------:R0:W-:Y:S01]  /*6d920*/  @P5 STG.E.U8 desc[UR32][R34.64], R43 ;  /* 0x0000002b22005986 */ /* 0x0001e2000c101120 */
[----:B------:R-:W-:Y:S01]  /*6d930*/  PRMT R39, R31, 0x7771, RZ ;  /* 0x000077711f277816 */ /* 0x000fe200000000ff */
[----:B------:R-:W-:Y:S02]  /*6d940*/  ULDC UR4, c[0x0][0x228] ;  /* 0x00008a0000047ab9 */ /* 0x000fe40000000800 */
[----:B------:R-:W-:Y:S01]  /*6d950*/  IMAD.X R33, R36, 0x1, R57, P6 ;  /* 0x0000000124217824 */ /* 0x000fe200030e0639 */
[----:B------:R-:W-:Y:S01]  /*6d960*/  ISETP.LT.AND P5, PT, R51, UR6, !P2 ;  /* 0x0000000633007c0c */ /* 0x000fe2000d7a1270 */
[----:B------:R-:W-:Y:S01]  /*6d970*/  ULDC UR6, c[0x0][0x228] ;  /* 0x00008a0000067ab9 */ /* 0x000fe20000000800 */
[----:B------:R-:W-:Y:S01]  /*6d980*/  ISETP.LT.AND P2, PT, R50, UR4, !P2 ;  /* 0x0000000432007c0c */ /* 0x000fe2000d741270 */
[----:B------:R-:W-:Y:S01]  /*6d990*/  ULDC UR4, c[0x0][0x248] ;  /* 0x0000920000047ab9 */ /* 0x000fe20000000800 */
[C---:B------:R-:W-:Y:S01]  /*6d9a0*/  IADD3 R28, P6, R41.reuse, R58, RZ ;  /* 0x0000003a291c7210 */ /* 0x040fe20007fde0ff */
[----:B------:R1:W-:Y:S01]  /*6d9b0*/  @P1 STG.E.U8 desc[UR32][R32.64], R39 ;  /* 0x0000002720001986 */ /* 0x0003e2000c101120 */
[----:B------:R-:W-:-:S02]  /*6d9c0*/  IADD3 R30, P1, R41, R59, RZ ;  /* 0x0000003b291e7210 */ /* 0x000fc40007f3e0ff */
[C---:B------:R-:W-:Y:S01]  /*6d9d0*/  PRMT R37, R31.reuse, 0x7772, RZ ;  /* 0x000077721f257816 */ /* 0x040fe200000000ff */
[C---:B------:R-:W-:Y:S01]  /*6d9e0*/  IMAD.X R29, R36.reuse, 0x1, R60, P6 ;  /* 0x00000001241d7824 */ /* 0x040fe200030e063c */
[----:B0-----:R-:W-:Y:S01]  /*6d9f0*/  PRMT R35, R31, 0x7773, RZ ;  /* 0x000077731f237816 */ /* 0x001fe200000000ff */
[----:B------:R-:W-:Y:S02]  /*6da00*/  IMAD.X R31, R36, 0x1, R61, P1 ;  /* 0x00000001241f7824 */ /* 0x000fe400008e063d */
[----:B------:R-:W-:Y:S01]  /*6da10*/  VIADD R41, R41, UR4 ;  /* 0x0000000429297c36 */ /* 0x000fe20008000000 */
[----:B------:R0:W-:Y:S01]  /*6da20*/  @P5 STG.E.U8 desc[UR32][R28.64], R37 ;  /* 0x000000251c005986 */ /* 0x0001e2000c101120 */
[----:B------:R-:W-:Y:S01]  /*6da30*/  ISETP.LT.AND P1, PT, R55, UR6, !P4 ;  /* 0x0000000637007c0c */ /* 0x000fe2000e721270 */
[----:B------:R-:W-:Y:S01]  /*6da40*/  ULDC UR6, c[0x0][0x228] ;  /* 0x00008a0000067ab9 */ /* 0x000fe20000000800 */
[----:B------:R-:W-:Y:S01]  /*6da50*/  ULDC UR4, c[0x0][0x22c] ;  /* 0x00008b0000047ab9 */ /* 0x000fe20000000800 */
[----:B------:R2:W-:Y:S01]  /*6da60*/  @P2 STG.E.U8 desc[UR32][R30.64], R35 ;  /* 0x000000231e002986 */ /* 0x0005e2000c101120 */
[----:B------:R-:W-:-:S02]  /*6da70*/  SHF.R.S32.HI R36, RZ, 0x1f, R41 ;  /* 0x0000001fff247819 */ /* 0x000fc40000011429 */
[----:B-1----:R-:W-:-:S05]  /*6da80*/  IADD3 R32, P2, R41, R2, RZ ;  /* 0x0000000229207210 */ /* 0x002fca0007f5e0ff */
[----:B------:R-:W-:Y:S01]  /*6da90*/  IMAD.X R33, R36, 0x1, R3, P2 ;  /* 0x0000000124217824 */ /* 0x000fe200010e0603 */
[----:B------:R-:W-:Y:S01]  /*6daa0*/  ISETP.LT.AND P2, PT, R42, UR6, !P4 ;  /* 0x000000062a007c0c */ /* 0x000fe2000e741270 */
[----:B0-----:R-:W-:Y:S01]  /*6dab0*/  VIADD R29, R48, 0x22 ;  /* 0x00000022301d7836 */ /* 0x001fe20000000000 */
[----:B------:R-:W-:Y:S01]  /*6dac0*/  PRMT R37, R24, 0x7770, RZ ;  /* 0x0000777018257816 */ /* 0x000fe200000000ff */
[----:B------:R-:W-:Y:S01]  /*6dad0*/  ULDC UR6, c[0x0][0x228] ;  /* 0x00008a0000067ab9 */ /* 0x000fe20000000800 */
[----:B------:R-:W-:-:S03]  /*6dae0*/  IADD3 R28, P6, R41, R56, RZ ;  /* 0x00000038291c7210 */ /* 0x000fc60007fde0ff */
[----:B------:R0:W-:Y:S01]  /*6daf0*/  @P1 STG.E.U8 desc[UR32][R32.64], R37 ;  /* 0x0000002520001986 */ /* 0x0001e2000c101120 */
[----:B------:R-:W-:Y:S01]  /*6db00*/  ISETP.GE.AND P1, PT, R29, UR4, PT ;  /* 0x000000041d007c0c */ /* 0x000fe2000bf26270 */
[----:B------:R-:W-:Y:S01]  /*6db10*/  IMAD.X R29, R36, 0x1, R57, P6 ;  /* 0x00000001241d7824 */ /* 0x000fe200030e0639 */
[----:B------:R-:W-:Y:S01]  /*6db20*/  PRMT R43, R24, 0x7771, RZ ;  /* 0x00007771182b7816 */ /* 0x000fe200000000ff */
[----:B------:R-:W-:Y:S01]  /*6db30*/  ULDC UR4, c[0x0][0x228] ;  /* 0x00008a0000047ab9 */ /* 0x000fe20000000800 */
[----:B------:R-:W-:Y:S01]  /*6db40*/  ISETP.LT.AND P5, PT, R51, UR8, !P4 ;  /* 0x0000000833007c0c */ /* 0x000fe2000e7a1270 */
[----:B------:R-:W-:Y:S01]  /*6db50*/  ULDC UR8, c[0x0][0x228] ;  /* 0x00008a0000087ab9 */ /* 0x000fe20000000800 */
[----:B------:R-:W-:Y:S01]  /*6db60*/  ISETP.LT.AND P4, PT, R50, UR4, !P4 ;  /* 0x0000000432007c0c */ /* 0x000fe2000e781270 */
[----:B------:R1:W-:Y:S01]  /*6db70*/  @P2 STG.E.U8 desc[UR32][R28.64], R43 ;  /* 0x0000002b1c002986 */ /* 0x0003e2000c101120 */
[C---:B--2---:R-:W-:Y:S01]  /*6db80*/  IADD3 R30, P6, R41.reuse, R58, RZ ;  /* 0x0000003a291e7210 */ /* 0x044fe20007fde0ff */
[----:B------:R-:W-:Y:S01]  /*6db90*/  ULDC UR4, c[0x0][0x248] ;  /* 0x0000920000047ab9 */ /* 0x000fe20000000800 */
[----:B------:R-:W-:-:S02]  /*6dba0*/  IADD3 R34, P2, R41, R59, RZ ;  /* 0x0000003b29227210 */ /* 0x000fc40007f5e0ff */
[----:B------:R-:W-:Y:S01]  /*6dbb0*/  PRMT R39, R24, 0x7772, RZ ;  /* 0x0000777218277816 */ /* 0x000fe200000000ff */
[----:B------:R-:W-:Y:S01]  /*6dbc0*/  IMAD.X R31, R36, 0x1, R60, P6 ;  /* 0x00000001241f7824 */ /* 0x000fe200030e063c */
[----:B0-----:R-:W-:Y:S01]  /*6dbd0*/  PRMT R37, R24, 0x7773, RZ ;  /* 0x0000777318257816 */ /* 0x001fe200000000ff */
[----:B------:R-:W-:Y:S02]  /*6dbe0*/  IMAD.X R35, R36, 0x1, R61, P2 ;  /* 0x0000000124237824 */ /* 0x000fe400010e063d */
[----:B------:R-:W-:Y:S01]  /*6dbf0*/  VIADD R41, R41, UR4 ;  /* 0x0000000429297c36 */ /* 0x000fe20008000000 */
[----:B------:R0:W-:Y:S01]  /*6dc00*/  @P5 STG.E.U8 desc[UR32][R30.64], R39 ;  /* 0x000000271e005986 */ /* 0x0001e2000c101120 */
[----:B------:R-:W-:Y:S01]  /*6dc10*/  ISETP.LT.AND P2, PT, R55, UR6, !P3 ;  /* 0x0000000637007c0c */ /* 0x000fe2000df41270 */
[----:B------:R-:W-:Y:S01]  /*6dc20*/  ULDC UR6, c[0x0][0x228] ;  /* 0x00008a0000067ab9 */ /* 0x000fe20000000800 */
[----:B------:R-:W-:Y:S01]  /*6dc30*/  PRMT R45, R20, 0x7770, RZ ;  /* 0x00007770142d7816 */ /* 0x000fe200000000ff */
[----:B------:R2:W-:Y:S01]  /*6dc40*/  @P4 STG.E.U8 desc[UR32][R34.64], R37 ;  /* 0x0000002522004986 */ /* 0x0005e2000c101120 */
[----:B------:R-:W-:Y:S01]  /*6dc50*/  SHF.R.S32.HI R24, RZ, 0x1f, R41 ;  /* 0x0000001fff187819 */ /* 0x000fe20000011429 */
[----:B-1----:R-:W-:Y:S01]  /*6dc60*/  VIADD R29, R48, 0x23 ;  /* 0x00000023301d7836 */ /* 0x002fe20000000000 */
[----:B------:R-:W-:Y:S01]  /*6dc70*/  IADD3 R32, P4, R41, R2, RZ ;  /* 0x0000000229207210 */ /* 0x000fe20007f9e0ff */
[----:B------:R-:W-:-:S04]  /*6dc80*/  ULDC UR4, c[0x0][0x22c] ;  /* 0x00008b0000047ab9 */ /* 0x000fc80000000800 */
        /* <DEDUP_REMOVED lines=13> */
[C---:B0-----:R-:W-:Y:S01]  /*6dd60*/  IADD3 R30, P6, R41.reuse, R58, RZ ;  /* 0x0000003a291e7210 */ /* 0x041fe20007fde0ff */
[----:B------:R-:W-:Y:S01]  /*6dd70*/  ULDC UR4, c[0x0][0x248] ;  /* 0x0000920000047ab9 */ /* 0x000fe20000000800 */
[----:B--2---:R-:W-:-:S02]  /*6dd80*/  IADD3 R34, P4, R41, R59, RZ ;  /* 0x0000003b29227210 */ /* 0x004fc40007f9e0ff */
[----:B------:R-:W-:Y:S01]  /*6dd90*/  PRMT R39, R20, 0x7772, RZ ;  /* 0x0000777214277816 */ /* 0x000fe200000000ff */
[----:B------:R-:W-:Y:S01]  /*6dda0*/  IMAD.X R31, R24, 0x1, R60, P6 ;  /* 0x00000001181f7824 */ /* 0x000fe200030e063c */
[----:B------:R-:W-:Y:S01]  /*6ddb0*/  PRMT R37, R20, 0x7773, RZ ;  /* 0x0000777314257816 */ /* 0x000fe200000000ff */
[----:B------:R-:W-:Y:S02]  /*6ddc0*/  IMAD.X R35, R24, 0x1, R61, P4 ;  /* 0x0000000118237824 */ /* 0x000fe400020e063d */
[----:B------:R-:W-:Y:S01]  /*6ddd0*/  VIADD R41, R41, UR4 ;  /* 0x0000000429297c36 */ /* 0x000fe20008000000 */
[----:B------:R-:W-:Y:S01]  /*6dde0*/  ISETP.LT.AND P4, PT, R55, UR6, !P1 ;  /* 0x0000000637007c0c */ /* 0x000fe2000cf81270 */
[----:B------:R0:W-:Y:S01]  /*6ddf0*/  @P5 STG.E.U8 desc[UR32][R30.64], R39 ;  /* 0x000000271e005986 */ /* 0x0001e2000c101120 */
[----:B------:R-:W-:Y:S01]  /*6de00*/  ULDC UR6, c[0x0][0x228] ;  /* 0x00008a0000067ab9 */ /* 0x000fe20000000800 */
[----:B-1----:R-:W-:Y:S01]  /*6de10*/  PRMT R43, R25, 0x7770, RZ ;  /* 0x00007770192b7816 */ /* 0x002fe200000000ff */
[----:B------:R-:W-:Y:S01]  /*6de20*/  VIADD R24, R48, 0x24 ;  /* 0x0000002430187836 */ /* 0x000fe20000000000 */
[----:B------:R1:W-:Y:S01]  /*6de30*/  @P3 STG.E.U8 desc[UR32][R34.64], R37 ;  /* 0x0000002522003986 */ /* 0x0003e2000c101120 */
[----:B------:R-:W-:Y:S01]  /*6de40*/  SHF.R.S32.HI R20, RZ, 0x1f, R41 ;  /* 0x0000001fff147819 */ /* 0x000fe20000011429 */
[----:B------:R-:W-:Y:S01]  /*6de50*/  ULDC UR4, c[0x0][0x22c] ;  /* 0x00008b0000047ab9 */ /* 0x000fe20000000800 */
[----:B------:R-:W-:-:S02]  /*6de60*/  IADD3 R32, P3, R41, R2, RZ ;  /* 0x0000000229207210 */ /* 0x000fc40007f7e0ff */
[----:B------:R-:W-:Y:S01]  /*6de70*/  ISETP.LT.AND P5, PT, R42, UR6, !P1 ;  /* 0x000000062a007c0c */ /* 0x000fe2000cfa1270 */
[----:B------:R-:W-:Y:S01]  /*6de80*/  ULDC UR6, c[0x0][0x228] ;  /* 0x00008a0000067ab9 */ /* 0x000fe20000000800 */
[----:B------:R-:W-:Y:S01]  /*6de90*/  IADD3 R28, P6, R41, R56, RZ ;  /* 0x00000038291c7210 */ /* 0x000fe20007fde0ff */
[C---:B------:R-:W-:Y:S01]  /*6dea0*/  IMAD.X R33, R20.reuse, 0x1, R3, P3 ;  /* 0x0000000114217824 */ /* 0x040fe200018e0603 */
[----:B------:R-:W-:Y:S01]  /*6deb0*/  ISETP.LT.AND P3, PT, R51, UR8, !P1 ;  /* 0x0000000833007c0c */ /* 0x000fe2000cf61270 */
[----:B------:R-:W-:Y:S01]  /*6dec0*/  ULDC UR8, c[0x0][0x228] ;  /* 0x00008a0000087ab9 */ /* 0x000fe20000000800 */
[----:B0-----:R-:W-:Y:S01]  /*6ded0*/  PRMT R39, R25, 0x7771, RZ ;  /* 0x0000777119277816 */ /* 0x001fe200000000ff */
[----:B------:R-:W-:Y:S01]  /*6dee0*/  IMAD.X R29, R20, 0x1, R57, P6 ;  /* 0x00000001141d7824 */ /* 0x000fe200030e0639 */
[----:B------:R-:W-:Y:S01]  /*6def0*/  @P4 STG.E.U8 desc[UR32][R32.64], R43 ;  /* 0x0000002b20004986 */ /* 0x000fe2000c101120 */
[----:B------:R-:W-:Y:S01]  /*6df00*/  ISETP.GE.AND P4, PT, R24, UR4, PT ;  /* 0x0000000418007c0c */ /* 0x000fe2000bf86270 */
[----:B------:R-:W-:Y:S01]  /*6df10*/  ULDC UR4, c[0x0][0x228] ;  /* 0x00008a0000047ab9 */ /* 0x000fe20000000800 */
[----:B------:R-:W-:-:S02]  /*6df20*/  IADD3 R30, P6, R41, R58, RZ ;  /* 0x0000003a291e7210 */ /* 0x000fc40007fde0ff */
[----:B------:R-:W-:Y:S01]  /*6df30*/  ISETP.LT.AND P1, PT, R50, UR4, !P1 ;  /* 0x0000000432007c0c */ /* 0x000fe2000cf21270 */
[----:B------:R0:W-:Y:S01]  /*6df40*/  @P5 STG.E.U8 desc[UR32][R28.64], R39 ;  /* 0x000000271c005986 */ /* 0x0001e2000c101120 */
[----:B-1----:R-:W-:Y:S01]  /*6df50*/  IADD3 R34, P5, R41, R59, RZ ;  /* 0x0000003b29227210 */ /* 0x002fe20007fbe0ff */
[C---:B------:R-:W-:Y:S01]  /*6df60*/  IMAD.X R31, R20.reuse, 0x1, R60, P6 ;  /* 0x00000001141f7824 */ /* 0x040fe200030e063c */
[C---:B------:R-:W-:Y:S01]  /*6df70*/  PRMT R37, R25.reuse, 0x7772, RZ ;  /* 0x0000777219257816 */ /* 0x040fe200000000ff */
[----:B------:R-:W-:Y:S01]  /*6df80*/  ULDC UR4, c[0x0][0x248] ;  /* 0x0000920000047ab9 */ /* 0x000fe20000000800 */
[----:B------:R-:W-:Y:S01]  /*6df90*/  PRMT R25, R25, 0x7773, RZ ;  /* 0x0000777319197816 */ /* 0x000fe200000000ff */
[----:B------:R-:W-:Y:S02]  /*6dfa0*/  IMAD.X R35, R20, 0x1, R61, P5 ;  /* 0x0000000114237824 */ /* 0x000fe400028e063d */
[----:B------:R-:W-:Y:S01]  /*6dfb0*/  VIADD R41, R41, UR4 ;  /* 0x0000000429297c36 */ /* 0x000fe20008000000 */
[----:B------:R1:W-:Y:S01]  /*6dfc0*/  @P3 STG.E.U8 desc[UR32][R30.64], R37 ;  /* 0x000000251e003986 */ /* 0x0003e2000c101120 */
[----:B------:R-:W-:Y:S01]  /*6dfd0*/  ISETP.LT.AND P3, PT, R55, UR6, !P2 ;  /* 0x0000000637007c0c */ /* 0x000fe2000d761270 */
[----:B------:R-:W-:Y:S01]  /*6dfe0*/  ULDC UR6, c[0x0][0x228] ;  /* 0x00008a0000067ab9 */ /* 0x000fe20000000800 */
[----:B0-----:R-:W-:Y:S01]  /*6dff0*/  PRMT R39, R21, 0x7770, RZ ;  /* 0x0000777015277816 */ /* 0x001fe200000000ff */
[----:B------:R0:W-:Y:S01]  /*6e000*/  @P1 STG.E.U8 desc[UR32][R34.64], R25 ;  /* 0x0000001922001986 */ /* 0x0001e2000c101120 */
[----:B------:R-:W-:Y:S01]  /*6e010*/  SHF.R.S32.HI R20, RZ, 0x1f, R41 ;  /* 0x0000001fff147819 */ /* 0x000fe20000011429 */
[----:B------:R-:W-:Y:S01]  /*6e020*/  VIADD R28, R48, 0x25 ;  /* 0x00000025301c7836 */ /* 0x000fe20000000000 */
[C---:B------:R-:W-:Y:S01]  /*6e030*/  IADD3 R32, P1, R41.reuse, R2, RZ ;  /* 0x0000000229207210 */ /* 0x040fe20007f3e0ff */
[----:B------:R-:W-:Y:S01]  /*6e040*/  ULDC UR4, c[0x0][0x22c] ;  /* 0x00008b0000047ab9 */ /* 0x000fe20000000800 */
[----:B------:R-:W-:Y:S01]  /*6e050*/  ISETP.LT.AND P5, PT, R42, UR6, !P2 ;  /* 0x000000062a007c0c */ /* 0x000fe2000d7a1270 */
[----:B------:R-:W-:Y:S01]  /*6e060*/  ULDC UR6, c[0x0][0x228] ;  /* 0x00008a0000067ab9 */ /* 0x000fe20000000800 */
[----:B------:R-:W-:Y:S01]  /*6e070*/  IADD3 R24, P6, R41, R56, RZ ;  /* 0x0000003829187210 */ /* 0x000fe20007fde0ff */
[C---:B------:R-:W-:Y:S01]  /*6e080*/  IMAD.X R33, R20.reuse, 0x1, R3, P1 ;  /* 0x0000000114217824 */ /* 0x040fe200008e0603 */
[----:B------:R-:W-:Y:S01]  /*6e090*/  ISETP.LT.AND P1, PT, R51, UR8, !P2 ;  /* 0x0000000833007c0c */ /* 0x000fe2000d721270 */
[----:B------:R-:W-:Y:S01]  /*6e0a0*/  ULDC UR8, c[0x0][0x228] ;  /* 0x00008a0000087ab9 */ /* 0x000fe20000000800 */
[----:B-1----:R-:W-:Y:S01]  /*6e0b0*/  PRMT R37, R21, 0x7771, RZ ;  /* 0x0000777115257816 */ /* 0x002fe200000000ff */
[----:B0-----:R-:W-:Y:S01]  /*6e0c0*/  IMAD.X R25, R20, 0x1, R57, P6 ;  /* 0x0000000114197824 */ /* 0x001fe200030e0639 */
[----:B------:R0:W-:Y:S01]  /*6e0d0*/  @P3 STG.E.U8 desc[UR32][R32.64], R39 ;  /* 0x0000002720003986 */ /* 0x0001e2000c101120 */
[----:B------:R-:W-:Y:S01]  /*6e0e0*/  ISETP.GE.AND P3, PT, R28, UR4, PT ;  /* 0x000000041c007c0c */ /* 0x000fe2000bf66270 */
[----:B------:R-:W-:Y:S01]  /*6e0f0*/  ULDC UR4, c[0x0][0x228] ;  /* 0x00008a0000047ab9 */ /* 0x000fe20000000800 */
[----:B------:R-:W-:-:S02]  /*6e100*/  IADD3 R28, P6, R41, R58, RZ ;  /* 0x0000003a291c7210 */ /* 0x000fc40007fde0ff */
[----:B------:R-:W-:Y:S01]  /*6e110*/  ISETP.LT.AND P2, PT, R50, UR4, !P2 ;  /* 0x0000000432007c0c */ /* 0x000fe2000d741270 */
[----:B------:R1:W-:Y:S01]  /*6e120*/  @P5 STG.E.U8 desc[UR32][R24.64], R37 ;  /* 0x0000002518005986 */ /* 0x0003e2000c101120 */
[----:B------:R-:W-:Y:S01]  /*6e130*/  IADD3 R30, P5, R41, R59, RZ ;  /* 0x0000003b291e7210 */ /* 0x000fe20007fbe0ff */
        /* <DEDUP_REMOVED lines=8> */
[----:B------:R-:W-:Y:S01]  /*6e1c0*/  VIADD R20, R48, 0x26 ;  /* 0x0000002630147836 */ /* 0x000fe20000000000 */
[----:B------:R-:W-:Y:S01]  /*6e1d0*/  ISETP.LT.AND P5, PT, R42, UR8, !P4 ;  /* 0x000000082a007c0c */ /* 0x000fe2000e7a1270 */
[----:B------:R3:W-:Y:S01]  /*6e1e0*/  @P2 STG.E.U8 desc[UR32][R30.64], R21 ;  /* 0x000000151e002986 */ /* 0x0007e2000c101120 */
[----:B------:R-:W-:Y:S01]  /*6e1f0*/  SHF.R.S32.HI R34, RZ, 0x1f, R41 ;  /* 0x0000001fff227819 */ /* 0x000fe20000011429 */
[----:B------:R-:W-:Y:S01]  /*6e200*/  ULDC UR4, c[0x0][0x22c] ;  /* 0x00008b0000047ab9 */ /* 0x000fe20000000800 */
[C---:B0-----:R-:W-:Y:S01]  /*6e210*/  IADD3 R32, P2, R41.reuse, R2, RZ ;  /* 0x0000000229207210 */ /* 0x041fe20007f5e0ff */
[----:B------:R-:W-:Y:S01]  /*6e220*/  ULDC UR6, c[0x0][0x228] ;  /* 0x00008a0000067ab9 */ /* 0x000fe20000000800 */
[----:B-1----:R-:W-:Y:S01]  /*6e230*/  PRMT R37, R26, 0x7770, RZ ;  /* 0x000077701a257816 */ /* 0x002fe200000000ff */
[----:B------:R-:W-:Y:S01]  /*6e240*/  ULDC UR8, c[0x0][0x228] ;  /* 0x00008a0000087ab9 */ /* 0x000fe20000000800 */
[----:B--2---:R-:W-:Y:S01]  /*6e250*/  IADD3 R28, P6, R41, R56, RZ ;  /* 0x00000038291c7210 */ /* 0x004fe20007fde0ff */
[----:B------:R-:W-:Y:S01]  /*6e260*/  IMAD.X R33, R34, 0x1, R3, P2 ;  /* 0x0000000122217824 */ /* 0x000fe200010e0603 */
[----:B------:R-:W-:Y:S01]  /*6e270*/  ISETP.GE.AND P2, PT, R20, UR4, PT ;  /* 0x0000000414007c0c */ /* 0x000fe2000bf46270 */
[----:B------:R-:W-:Y:S01]  /*6e280*/  ULDC UR4, c[0x0][0x228] ;  /* 0x00008a0000047ab9 */ /* 0x000fe20000000800 */
[----:B------:R-:W-:Y:S01]  /*6e290*/  PRMT R35, R26, 0x7771, RZ ;  /* 0x000077711a237816 */ /* 0x000fe200000000ff */
[----:B------:R-:W-:Y:S01]  /*6e2a0*/  IMAD.X R29, R34, 0x1, R57, P6 ;  /* 0x00000001221d7824 */ /* 0x000fe200030e0639 */
[----:B------:R-:W-:Y:S01]  /*6e2b0*/  @P1 STG.E.U8 desc[UR32][R32.64], R37 ;  /* 0x0000002520001986 */ /* 0x000fe2000c101120 */
[----:B------:R-:W-:Y:S01]  /*6e2c0*/  ISETP.LT.AND P1, PT, R51, UR4, !P4 ;  /* 0x0000000433007c0c */ /* 0x000fe2000e721270 */
[----:B------:R-:W-:-:S02]  /*6e2d0*/  ULDC UR4, c[0x0][0x248] ;  /* 0x0000920000047ab9 */ /* 0x000fc40000000800 */
[----:B------:R0:W-:Y:S01]  /*6e2e0*/  @P5 STG.E.U8 desc[UR32][R28.64], R35 ;  /* 0x000000231c005986 */ /* 0x0001e2000c101120 */
[C---:B------:R-:W-:Y:S02]  /*6e2f0*/  IADD3 R24, P5, R41.reuse, R58, RZ ;  /* 0x0000003a29187210 */ /* 0x040fe40007fbe0ff */
[----:B------:R-:W-:Y:S01]  /*6e300*/  ISETP.LT.AND P4, PT, R50, UR6, !P4 ;  /* 0x0000000632007c0c */ /* 0x000fe2000e781270 */
[----:B------:R-:W-:Y:S01]  /*6e310*/  ULDC UR6, c[0x0][0x228] ;  /* 0x00008a0000067ab9 */ /* 0x000fe20000000800 */
[C---:B------:R-:W-:Y:S01]  /*6e320*/  IADD3 R20, P6, R41.reuse, R59, RZ ;  /* 0x0000003b29147210 */ /* 0x040fe20007fde0ff */
[----:B------:R-:W-:Y:S01]  /*6e330*/  IMAD.X R25, R34, 0x1, R60, P5 ;  /* 0x0000000122197824 */ /* 0x000fe200028e063c */
[----:B---3--:R-:W-:Y:S01]  /*6e340*/  PRMT R31, R26, 0x7772, RZ ;  /* 0x000077721a1f7816 */ /* 0x008fe200000000ff */
[----:B------:R-:W-:Y:S01]  /*6e350*/  VIADD R41, R41, UR4 ;  /* 0x0000000429297c36 */ /* 0x000fe20008000000 */
[----:B------:R-:W-:Y:S01]  /*6e360*/  ISETP.LT.AND P5, PT, R55, UR6, !P3 ;  /* 0x0000000637007c0c */ /* 0x000fe2000dfa1270 */
[----:B------:R-:W-:Y:S01]  /*6e370*/  IMAD.X R21, R34, 0x1, R61, P6 ;  /* 0x0000000122157824 */ /* 0x000fe200030e063d */
[----:B------:R-:W-:Y:S01]  /*6e380*/  ULDC UR4, c[0x0][0x228] ;  /* 0x00008a0000047ab9 */ /* 0x000fe20000000800 */
[----:B0-----:R-:W-:Y:S01]  /*6e390*/  PRMT R35, R26, 0x7773, RZ ;  /* 0x000077731a237816 */ /* 0x001fe200000000ff */
[----:B------:R-:W-:Y:S01]  /*6e3a0*/  @P1 STG.E.U8 desc[UR32][R24.64], R31 ;  /* 0x0000001f18001986 */ /* 0x000fe2000c101120 */
[----:B------:R-:W-:Y:S01]  /*6e3b0*/  SHF.R.S32.HI R26, RZ, 0x1f, R41 ;  /* 0x0000001fff1a7819 */ /* 0x000fe20000011429 */
[----:B------:R-:W-:Y:S01]  /*6e3c0*/  ULDC UR6, c[0x0][0x228] ;  /* 0x00008a0000067ab9 */ /* 0x000fe20000000800 */
[----:B------:R-:W-:Y:S01]  /*6e3d0*/  IADD3 R28, P1, R41, R2, RZ ;  /* 0x00000002291c7210 */ /* 0x000fe20007f3e0ff */
[----:B------:R0:W-:Y:S01]  /*6e3e0*/  @P4 STG.E.U8 desc[UR32][R20.64], R35 ;  /* 0x0000002314004986 */ /* 0x0001e2000c101120 */
[----:B------:R-:W-:-:S03]  /*6e3f0*/  PRMT R39, R22, 0x7770, RZ ;  /* 0x0000777016277816 */ /* 0x000fc600000000ff */
[----:B------:R-:W-:Y:S01]  /*6e400*/  IMAD.X R29, R26, 0x1, R3, P1 ;  /* 0x000000011a1d7824 */ /* 0x000fe200008e0603 */
[----:B------:R-:W-:Y:S01]  /*6e410*/  ISETP.LT.AND P4, PT, R42, UR4, !P3 ;  /* 0x000000042a007c0c */ /* 0x000fe2000df81270 */
[----:B------:R-:W-:Y:S01]  /*6e420*/  ULDC UR4, c[0x0][0x22c] ;  /* 0x00008b0000047ab9 */ /* 0x000fe20000000800 */
[----:B------:R-:W-:Y:S01]  /*6e430*/  ISETP.LT.AND P6, PT, R51, UR6, !P3 ;  /* 0x0000000633007c0c */ /* 0x000fe2000dfc1270 */
[----:B------:R-:W-:Y:S01]  /*6e440*/  ULDC UR6, c[0x0][0x228] ;  /* 0x00008a0000067ab9 */ /* 0x000fe20000000800 */
[----:B------:R1:W-:Y:S01]  /*6e450*/  @P5 STG.E.U8 desc[UR32][R28.64], R39 ;  /* 0x000000271c005986 */ /* 0x0003e2000c101120 */
[C---:B------:R-:W-:Y:S02]  /*6e460*/  IADD3 R32, P1, R41.reuse, R56, RZ ;  /* 0x0000003829207210 */ /* 0x040fe40007f3e0ff */
[C---:B------:R-:W-:Y:S01]  /*6e470*/  IADD3 R30, P5, R41.reuse, R58, RZ ;  /* 0x0000003a291e7210 */ /* 0x040fe20007fbe0ff */
[----:B0-----:R-:W-:Y:S01]  /*6e480*/  VIADD R20, R48, 0x27 ;  /* 0x0000002730147836 */ /* 0x001fe20000000000 */
[----:B------:R-:W-:Y:S01]  /*6e490*/  PRMT R37, R22, 0x7771, RZ ;  /* 0x0000777116257816 */ /* 0x000fe200000000ff */
[----:B------:R-:W-:Y:S01]  /*6e4a0*/  IMAD.X R33, R26, 0x1, R57, P1 ;  /* 0x000000011a217824 */ /* 0x000fe200008e0639 */
[----:B------:R-:W-:Y:S01]  /*6e4b0*/  PRMT R21, R22, 0x7772, RZ ;  /* 0x0000777216157816 */ /* 0x000fe200000000ff */
[----:B------:R-:W-:Y:S01]  /*6e4c0*/  IMAD.X R31, R26, 0x1, R60, P5 ;  /* 0x000000011a1f7824 */ /* 0x000fe200028e063c */
[----:B------:R-:W-:Y:S01]  /*6e4d0*/  ISETP.GE.AND P1, PT, R20, UR4, PT ;  /* 0x0000000414007c0c */ /* 0x000fe2000bf26270 */
[----:B------:R-:W-:Y:S01]  /*6e4e0*/  ULDC UR4, c[0x0][0x248] ;  /* 0x0000920000047ab9 */ /* 0x000fe20000000800 */
[----:B------:R-:W-:Y:S01]  /*6e4f0*/  @P4 STG.E.U8 desc[UR32][R32.64], R37 ;  /* 0x0000002520004986 */ /* 0x000fe2000c101120 */
[C---:B------:R-:W-:Y:S01]  /*6e500*/  VIADD R35, R41.reuse, UR4 ;  /* 0x0000000429237c36 */ /* 0x040fe20008000000 */
[----:B------:R-:W-:Y:S01]  /*6e510*/  ISETP.LT.AND P3, PT, R50, UR6, !P3 ;  /* 0x0000000632007c0c */ /* 0x000fe2000df61270 */
[----:B------:R-:W-:Y:S01]  /*6e520*/  ULDC UR4, c[0x0][0x228] ;  /* 0x00008a0000047ab9 */ /* 0x000fe20000000800 */
[----:B------:R0:W-:Y:S01]  /*6e530*/  @P6 STG.E.U8 desc[UR32][R30.64], R21 ;  /* 0x000000151e006986 */ /* 0x0001e2000c101120 */
[----:B------:R-:W-:Y:S01]  /*6e540*/  IADD3 R24, P6, R41, R59, RZ ;  /* 0x0000003b29187210 */ /* 0x000fe20007fde0ff */
[----:B------:R-:W-:Y:S01]  /*6e550*/  ULDC UR6, c[0x0][0x228] ;  /* 0x00008a0000067ab9 */ /* 0x000fe20000000800 */
[----:B------:R-:W-:-:S02]  /*6e560*/  SHF.R.S32.HI R34, RZ, 0x1f, R35 ;  /* 0x0000001fff227819 */ /* 0x000fc40000011423 */
[----:B-1----:R-:W-:Y:S01]  /*6e570*/  IADD3 R28, P4, R35, R2, RZ ;  /* 0x00000002231c7210 */ /* 0x002fe20007f9e0ff */
[----:B------:R-:W-:Y:S01]  /*6e580*/  IMAD.X R25, R26, 0x1, R61, P6 ;  /* 0x000000011a197824 */ /* 0x000fe200030e063d */
[----:B------:R-:W-:Y:S01]  /*6e590*/  ISETP.LT.AND P5, PT, R55, UR8, !P2 ;  /* 0x0000000837007c0c */ /* 0x000fe2000d7a1270 */
[----:B------:R-:W-:Y:S01]  /*6e5a0*/  ULDC UR8, c[0x0][0x228] ;  /* 0x00008a0000087ab9 */ /* 0x000fe20000000800 */
[----:B------:R-:W-:Y:S01]  /*6e5b0*/  ISETP.LT.AND P6, PT, R42, UR4, !P2 ;  /* 0x000000042a007c0c */ /* 0x000fe2000d7c1270 */
[----:B------:R-:W-:Y:S01]  /*6e5c0*/  IMAD.X R29, R34, 0x1, R3, P4 ;  /* 0x00000001221d7824 */ /* 0x000fe200020e0603 */
[----:B------:R-:W-:Y:S01]  /*6e5d0*/  IADD3 R20, P4, R35, R56, RZ ;  /* 0x0000003823147210 */ /* 0x000fe20007f9e0ff */
[----:B------:R-:W-:Y:S01]  /*6e5e0*/  ULDC UR4, c[0x0][0x248] ;  /* 0x0000920000047ab9 */ /* 0x000fe20000000800 */
[----:B------:R-:W-:Y:S02]  /*6e5f0*/  PRMT R41, R22, 0x7773, RZ ;  /* 0x0000777316297816 */ /* 0x000fe400000000ff */
[C---:B------:R-:W-:Y:S01]  /*6e600*/  PRMT R39, R27.reuse, 0x7770, RZ ;  /* 0x000077701b277816 */ /* 0x040fe200000000ff */
[----:B0-----:R-:W-:Y:S01]  /*6e610*/  IMAD.X R21, R34, 0x1, R57, P4 ;  /* 0x0000000122157824 */ /* 0x001fe200020e0639 */
[----:B------:R-:W-:Y:S01]  /*6e620*/  PRMT R37, R27, 0x7771, RZ ;  /* 0x000077711b257816 */ /* 0x000fe200000000ff */
[----:B------:R0:W-:Y:S01]  /*6e630*/  @P3 STG.E.U8 desc[UR32][R24.64], R41 ;  /* 0x0000002918003986 */ /* 0x0001e2000c101120 */
[----:B------:R-:W-:Y:S01]  /*6e640*/  ISETP.LT.AND P3, PT, R51, UR6, !P2 ;  /* 0x0000000633007c0c */ /* 0x000fe2000d761270 */
[----:B------:R-:W-:-:S02]  /*6e650*/  ULDC UR6, c[0x0][0x22c] ;  /* 0x00008b0000067ab9 */ /* 0x000fc40000000800 */
[----:B------:R-:W-:Y:S01]  /*6e660*/  @P5 STG.E.U8 desc[UR32][R28.64], R39 ;  /* 0x000000271c005986 */ /* 0x000fe2000c101120 */
[----:B------:R-:W-:-:S03]  /*6e670*/  IADD3 R26, P5, R35, R58, RZ ;  /* 0x0000003a231a7210 */ /* 0x000fc60007fbe0ff */
[----:B------:R1:W-:Y:S01]  /*6e680*/  @P6 STG.E.U8 desc[UR32][R20.64], R37 ;  /* 0x0000002514006986 */ /* 0x0003e2000c101120 */
[----:B------:R-:W-:Y:S02]  /*6e690*/  PRMT R31, R27, 0x7773, RZ ;  /* 0x000077731b1f7816 */ /* 0x000fe400000000ff */
[C---:B0-----:R-:W-:Y:S01]  /*6e6a0*/  IADD3 R24, P6, R35.reuse, R59, RZ ;  /* 0x0000003b23187210 */ /* 0x041fe20007fde0ff */
[----:B------:R-:W-:Y:S01]  /*6e6b0*/  VIADD R35, R35, UR4 ;  /* 0x0000000423237c36 */ /* 0x000fe20008000000 */
[----:B------:R-:W-:Y:S01]  /*6e6c0*/  PRMT R33, R27, 0x7772, RZ ;  /* 0x000077721b217816 */ /* 0x000fe200000000ff */
[----:B------:R-:W-:Y:S01]  /*6e6d0*/  IMAD.X R27, R34, 0x1, R60, P5 ;  /* 0x00000001221b7824 */ /* 0x000fe200028e063c */
[----:B------:R-:W-:Y:S01]  /*6e6e0*/  ISETP.LT.AND P2, PT, R50, UR8, !P2 ;  /* 0x0000000832007c0c */ /* 0x000fe2000d741270 */
[----:B------:R-:W-:Y:S01]  /*6e6f0*/  ULDC UR4, c[0x0][0x228] ;  /* 0x00008a0000047ab9 */ /* 0x000fe20000000800 */
[----:B------:R-:W-:Y:S01]  /*6e700*/  ISETP.LT.AND P4, PT, R55, UR10, !P1 ;  /* 0x0000000a37007c0c */ /* 0x000fe2000cf81270 */
[----:B-1----:R-:W-:Y:S01]  /*6e710*/  VIADD R21, R48, 0x28 ;  /* 0x0000002830157836 */ /* 0x002fe20000000000 */
[----:B------:R-:W-:-:S02]  /*6e720*/  SHF.R.S32.HI R22, RZ, 0x1f, R35 ;  /* 0x0000001fff167819 */ /* 0x000fc40000011423 */
[----:B------:R-:W-:Y:S01]  /*6e730*/  IADD3 R20, P5, R35, R2, RZ ;  /* 0x0000000223147210 */ /* 0x000fe20007fbe0ff */
[----:B------:R0:W-:Y:S01]  /*6e740*/  @P3 STG.E.U8 desc[UR32][R26.64], R33 ;  /* 0x000000211a003986 */ /* 0x0001e2000c101120 */
[----:B------:R-:W-:Y:S01]  /*6e750*/  ISETP.GE.AND P3, PT, R21, UR6, PT ;  /* 0x0000000615007c0c */ /* 0x000fe2000bf66270 */
[----:B------:R-:W-:Y:S01]  /*6e760*/  IMAD.X R25, R34, 0x1, R61, P6 ;  /* 0x0000000122197824 */ /* 0x000fe200030e063d */
[----:B------:R-:W-:Y:S01]  /*6e770*/  PRMT R37, R23, 0x7770, RZ ;  /* 0x0000777017257816 */ /* 0x000fe200000000ff */
[----:B------:R-:W-:Y:S01]  /*6e780*/  IMAD.X R21, R22, 0x1, R3, P5 ;  /* 0x0000000116157824 */ /* 0x000fe200028e0603 */
[----:B------:R-:W-:Y:S01]  /*6e790*/  ISETP.LT.AND P5, PT, R42, UR4, !P1 ;  /* 0x000000042a007c0c */ /* 0x000fe2000cfa1270 */
[----:B------:R-:W-:Y:S01]  /*6e7a0*/  VIADD R29, R48, 0x29 ;  /* 0x00000029301d7836 */ /* 0x000fe20000000000 */
[----:B------:R-:W-:Y:S01]  /*6e7b0*/  IADD3 R28, P6, R35, R56, RZ ;  /* 0x00000038231c7210 */ /* 0x000fe20007fde0ff */
[----:B------:R-:W-:Y:S01]  /*6e7c0*/  ULDC UR4, c[0x0][0x22c] ;  /* 0x00008b0000047ab9 */ /* 0x000fe20000000800 */
[----:B------:R1:W-:Y:S01]  /*6e7d0*/  @P2 STG.E.U8 desc[UR32][R24.64], R31 ;  /* 0x0000001f18002986 */ /* 0x0003e2000c101120 */
[----:B------:R-:W-:Y:S01]  /*6e7e0*/  ULDC UR6, c[0x0][0x228] ;  /* 0x00008a0000067ab9 */ /* 0x000fe20000000800 */
[----:B------:R-:W-:Y:S01]  /*6e7f0*/  ISETP.GE.AND P2, PT, R29, UR4, PT ;  /* 0x000000041d007c0c */ /* 0x000fe2000bf46270 */
[----:B------:R-:W-:Y:S01]  /*6e800*/  IMAD.X R29, R22, 0x1, R57, P6 ;  /* 0x00000001161d7824 */ /* 0x000fe200030e0639 */
[----:B------:R2:W-:Y:S01]  /*6e810*/  @P4 STG.E.U8 desc[UR32][R20.64], R37 ;  /* 0x0000002514004986 */ /* 0x0005e2000c101120 */
[----:B------:R-:W-:Y:S01]  /*6e820*/  ISETP.LT.AND P4, PT, R51, UR6, !P1 ;  /* 0x0000000633007c0c */ /* 0x000fe2000cf81270 */
[----:B------:R-:W-:Y:S01]  /*6e830*/  ULDC UR4, c[0x0][0x228] ;  /* 0x00008a0000047ab9 */ /* 0x000fe20000000800 */
[----:B0-----:R-:W-:Y:S01]  /*6e840*/  PRMT R27, R23, 0x7771, RZ ;  /* 0x00007771171b7816 */ /* 0x001fe200000000ff */
[----:B------:R-:W-:Y:S01]  /*6e850*/  ULDC UR6, c[0x0][0x228] ;  /* 0x00008a0000067ab9 */ /* 0x000fe20000000800 */
[----:B------:R-:W-:Y:S01]  /*6e860*/  ISETP.LT.AND P1, PT, R50, UR4, !P1 ;  /* 0x0000000432007c0c */ /* 0x000fe2000cf21270 */
[----:B------:R-:W-:Y:S01]  /*6e870*/  ULDC UR4, c[0x0][0x248] ;  /* 0x0000920000047ab9 */ /* 0x000fe20000000800 */
[----:B------:R-:W-:Y:S01]  /*6e880*/  ULDC UR8, c[0x0][0x228] ;  /* 0x00008a0000087ab9 */ /* 0x000fe20000000800 */
[----:B-1----:R-:W-:Y:S01]  /*6e890*/  IADD3 R24, P6, R35, R58, RZ ;  /* 0x0000003a23187210 */ /* 0x002fe20007fde0ff */
[----:B------:R0:W-:Y:S01]  /*6e8a0*/  @P5 STG.E.U8 desc[UR32][R28.64], R27 ;  /* 0x0000001b1c005986 */ /* 0x0001e2000c101120 */
[----:B------:R-:W-:Y:S01]  /*6e8b0*/  PRMT R31, R23, 0x7772, RZ ;  /* 0x00007772171f7816 */ /* 0x000fe200000000ff */
[----:B------:R-:W-:Y:S01]  /*6e8c0*/  ULDC UR10, c[0x0][0x228] ;  /* 0x00008a00000a7ab9 */ /* 0x000fe20000000800 */
[----:B--2---:R-:W-:Y:S01]  /*6e8d0*/  IADD3 R20, P5, R35, R59, RZ ;  /* 0x0000003b23147210 */ /* 0x004fe20007fbe0ff */
[C---:B------:R-:W-:Y:S01]  /*6e8e0*/  IMAD.X R25, R22.reuse, 0x1, R60, P6 ;  /* 0x0000000116197824 */ /* 0x040fe200030e063c */
[----:B------:R-:W-:Y:S01]  /*6e8f0*/  PRMT R23, R23, 0x7773, RZ ;  /* 0x0000777317177816 */ /* 0x000fe200000000ff */
[----:B------:R-:W-:Y:S01]  /*6e900*/  VIADD R35, R35, UR4 ;  /* 0x0000000423237c36 */ /* 0x000fe20008000000 */
[----:B------:R-:W-:Y:S01]  /*6e910*/  ULDC UR4, c[0x0][0x22c] ;  /* 0x00008b0000047ab9 */ /* 0x000fe20000000800 */
[----:B------:R-:W-:Y:S01]  /*6e920*/  IMAD.X R21, R22, 0x1, R61, P5 ;  /* 0x0000000116157824 */ /* 0x000fe200028e063d */
[----:B------:R-:W-:Y:S01]  /*6e930*/  @P4 STG.E.U8 desc[UR32][R24.64], R31 ;  /* 0x0000001f18004986 */ /* 0x000fe2000c101120 */
[----:B------:R-:W-:Y:S01]  /*6e940*/  ISETP.LT.AND P4, PT, R55, UR6, !P3 ;  /* 0x0000000637007c0c */ /* 0x000fe2000df81270 */
[----:B------:R-:W-:Y:S01]  /*6e950*/  ULDC UR6, c[0x0][0x228] ;  /* 0x00008a0000067ab9 */ /* 0x000fe20000000800 */
[----:B0-----:R-:W-:Y:S01]  /*6e960*/  SHF.R.S32.HI R28, RZ, 0x1f, R35 ;  /* 0x0000001fff1c7819 */ /* 0x001fe20000011423 */
[----:B------:R0:W-:Y:S01]  /*6e970*/  @P1 STG.E.U8 desc[UR32][R20.64], R23 ;  /* 0x0000001714001986 */ /* 0x0001e2000c101120 */
[----:B------:R-:W-:-:S02]  /*6e980*/  IADD3 R26, P1, R35, R2, RZ ;  /* 0x00000002231a7210 */ /* 0x000fc40007f3e0ff */
[----:B------:R-:W-:Y:S01]  /*6e990*/  ISETP.LT.AND P5, PT, R42, UR6, !P3 ;  /* 0x000000062a007c0c */ /* 0x000fe2000dfa1270 */
[----:B------:R-:W-:Y:S01]  /*6e9a0*/  VIADD R22, R48, 0x2a ;  /* 0x0000002a30167836 */ /* 0x000fe20000000000 */
[----:B------:R-:W-:Y:S01]  /*6e9b0*/  PRMT R29, R16, 0x7770, RZ ;  /* 0x00007770101d7816 */ /* 0x000fe200000000ff */
[----:B------:R-:W-:Y:S01]  /*6e9c0*/  IMAD.X R27, R28, 0x1, R3, P1 ;  /* 0x000000011c1b7824 */ /* 0x000fe200008e0603 */
[----:B------:R-:W-:Y:S01]  /*6e9d0*/  ISETP.LT.AND P1, PT, R51, UR8, !P3 ;  /* 0x0000000833007c0c */ /* 0x000fe2000df21270 */
[----:B------:R-:W-:Y:S01]  /*6e9e0*/  ULDC UR6, c[0x0][0x228] ;  /* 0x00008a0000067ab9 */ /* 0x000fe20000000800 */
[----:B------:R-:W-:Y:S01]  /*6e9f0*/  PRMT R33, R16, 0x7771, RZ ;  /* 0x0000777110217816 */ /* 0x000fe200000000ff */
[----:B------:R-:W-:Y:S01]  /*6ea00*/  ULDC UR8, c[0x0][0x228] ;  /* 0x00008a0000087ab9 */ /* 0x000fe20000000800 */
[----:B0-----:R-:W-:Y:S01]  /*6ea10*/  IADD3 R20, P6, R35, R56, RZ ;  /* 0x0000003823147210 */ /* 0x001fe20007fde0ff */
[----:B------:R0:W-:Y:S01]  /*6ea20*/  @P4 STG.E.U8 desc[UR32][R26.64], R29 ;  /* 0x0000001d1a004986 */ /* 0x0001e2000c101120 */
[----:B------:R-:W-:Y:S01]  /*6ea30*/  ISETP.GE.AND P4, PT, R22, UR4, PT ;  /* 0x0000000416007c0c */ /* 0x000fe2000bf86270 */
[----:B------:R-:W-:-:S02]  /*6ea40*/  ULDC UR4, c[0x0][0x228] ;  /* 0x00008a0000047ab9 */ /* 0x000fc40000000800 */
[----:B------:R-:W-:Y:S01]  /*6ea50*/  IMAD.X R21, R28, 0x1, R57, P6 ;  /* 0x000000011c157824 */ /* 0x000fe200030e0639 */
[C---:B------:R-:W-:Y:S02]  /*6ea60*/  IADD3 R22, P6, R35.reuse, R58, RZ ;  /* 0x0000003a23167210 */ /* 0x040fe40007fde0ff */
[----:B------:R-:W-:Y:S01]  /*6ea70*/  ISETP.LT.AND P3, PT, R50, UR4, !P3 ;  /* 0x0000000432007c0c */ /* 0x000fe2000df61270 */
[----:B------:R-:W-:Y:S01]  /*6ea80*/  ULDC UR4, c[0x0][0x248] ;  /* 0x0000920000047ab9 */ /* 0x000fe20000000800 */
[----:B------:R1:W-:Y:S01]  /*6ea90*/  @P5 STG.E.U8 desc[UR32][R20.64], R33 ;  /* 0x0000002114005986 */ /* 0x0003e2000c101120 */
[C---:B------:R-:W-:Y:S01]  /*6eaa0*/  IADD3 R24, P5, R35.reuse, R59, RZ ;  /* 0x0000003b23187210 */ /* 0x040fe20007fbe0ff */
[----:B------:R-:W-:Y:S01]  /*6eab0*/  IMAD.X R23, R28, 0x1, R60, P6 ;  /* 0x000000011c177824 */ /* 0x000fe200030e063c */
[C---:B------:R-:W-:Y:S01]  /*6eac0*/  PRMT R31, R16.reuse, 0x7772, RZ ;  /* 0x00007772101f7816 */ /* 0x040fe200000000ff */
[----:B------:R-:W-:Y:S01]  /*6ead0*/  VIADD R35, R35, UR4 ;  /* 0x0000000423237c36 */ /* 0x000fe20008000000 */
[----:B0-----:R-:W-:Y:S01]  /*6eae0*/  PRMT R29, R16, 0x7773, RZ ;  /* 0x00007773101d7816 */ /* 0x001fe200000000ff */
[----:B------:R-:W-:Y:S01]  /*6eaf0*/  IMAD.X R25, R28, 0x1, R61, P5 ;  /* 0x000000011c197824 */ /* 0x000fe200028e063d */
[----:B------:R-:W-:Y:S01]  /*6eb00*/  PRMT R37, R12, 0x7770, RZ ;  /* 0x000077700c257816 */ /* 0x000fe200000000ff */
[----:B------:R0:W-:Y:S01]  /*6eb10*/  @P1 STG.E.U8 desc[UR32][R22.64], R31 ;  /* 0x0000001f16001986 */ /* 0x0001e2000c101120 */
[----:B------:R-:W-:Y:S01]  /*6eb20*/  ISETP.LT.AND P1, PT, R55, UR6, !P2 ;  /* 0x0000000637007c0c */ /* 0x000fe2000d721270 */
[----:B------:R-:W-:Y:S01]  /*6eb30*/  ULDC UR6, c[0x0][0x228] ;  /* 0x00008a0000067ab9 */ /* 0x000fe20000000800 */
[----:B------:R-:W-:Y:S01]  /*6eb40*/  SHF.R.S32.HI R16, RZ, 0x1f, R35 ;  /* 0x0000001fff107819 */ /* 0x000fe20000011423 */
[----:B------:R2:W-:Y:S01]  /*6eb50*/  @P3 STG.E.U8 desc[UR32][R24.64], R29 ;  /* 0x0000001d18003986 */ /* 0x0005e2000c101120 */
[C---:B------:R-:W-:Y:S01]  /*6eb60*/  IADD3 R26, P3, R35.reuse, R2, RZ ;  /* 0x00000002231a7210 */ /* 0x040fe20007f7e0ff */
[----:B-1----:R-:W-:Y:S01]  /*6eb70*/  VIADD R21, R48, 0x2b ;  /* 0x0000002b30157836 */ /* 0x002fe20000000000 */
[----:B------:R-:W-:Y:S01]  /*6eb80*/  ISETP.LT.AND P5, PT, R42, UR6, !P2 ;  /* 0x000000062a007c0c */ /* 0x000fe2000d7a1270 */
[----:B------:R-:W-:Y:S01]  /*6eb90*/  ULDC UR4, c[0x0][0x22c] ;  /* 0x00008b0000047ab9 */ /* 0x000fe20000000800 */
[----:B------:R-:W-:Y:S01]  /*6eba0*/  IADD3 R20, P6, R35, R56, RZ ;  /* 0x0000003823147210 */ /* 0x000fe20007fde0ff */
[----:B------:R-:W-:Y:S01]  /*6ebb0*/  IMAD.X R27, R16, 0x1, R3, P3 ;  /* 0x00000001101b7824 */ /* 0x000fe200018e0603 */
[----:B------:R-:W-:Y:S01]  /*6ebc0*/  ISETP.LT.AND P3, PT, R51, UR8, !P2 ;  /* 0x0000000833007c0c */ /* 0x000fe2000d761270 */
[----:B------:R-:W-:Y:S01]  /*6ebd0*/  ULDC UR6, c[0x0][0x228] ;  /* 0x00008a0000067ab9 */ /* 0x000fe20000000800 */
[----:B------:R-:W-:Y:S01]  /*6ebe0*/  PRMT R33, R12, 0x7771, RZ ;  /* 0x000077710c217816 */ /* 0x000fe200000000ff */
[----:B------:R-:W-:Y:S01]  /*6ebf0*/  ULDC UR8, c[0x0][0x228] ;  /* 0x00008a0000087ab9 */ /* 0x000fe20000000800 */
[----:B------:R-:W-:Y:S01]  /*6ec00*/  @P1 STG.E.U8 desc[UR32][R26.64], R37 ;  /* 0x000000251a001986 */ /* 0x000fe2000c101120 */
[----:B------:R-:W-:Y:S01]  /*6ec10*/  ISETP.GE.AND P1, PT, R21, UR4, PT ;  /* 0x0000000415007c0c */ /* 0x000fe2000bf26270 */
[----:B------:R-:W-:Y:S01]  /*6ec20*/  IMAD.X R21, R16, 0x1, R57, P6 ;  /* 0x0000000110157824 */ /* 0x000fe200030e0639 */
[----:B------:R-:W-:Y:S01]  /*6ec30*/  ULDC UR4, c[0x0][0x228] ;  /* 0x00008a0000047ab9 */ /* 0x000fe20000000800 */
[----:B0-----:R-:W-:-:S02]  /*6ec40*/  IADD3 R22, P6, R35, R58, RZ ;  /* 0x0000003a23167210 */ /* 0x001fc40007fde0ff */
[----:B------:R-:W-:Y:S01]  /*6ec50*/  ISETP.LT.AND P2, PT, R50, UR4, !P2 ;  /* 0x0000000432007c0c */ /* 0x000fe2000d741270 */
[----:B------:R0:W-:Y:S01]  /*6ec60*/  @P5 STG.E.U8 desc[UR32][R20.64], R33 ;  /* 0x0000002114005986 */ /* 0x0001e2000c101120 */
[C---:B--2---:R-:W-:Y:S01]  /*6ec70*/  IADD3 R24, P5, R35.reuse, R59, RZ ;  /* 0x0000003b23187210 */ /* 0x044fe20007fbe0ff */
[----:B------:R-:W-:Y:S01]  /*6ec80*/  IMAD.X R23, R16, 0x1, R60, P6 ;  /* 0x0000000110177824 */ /* 0x000fe200030e063c */
        /* <DEDUP_REMOVED lines=21> */
[----:B------:R-:W-:Y:S01]  /*6ede0*/  IMAD.X R21, R12, 0x1, R57, P6 ;  /* 0x000000010c157824 */ /* 0x000fe200030e0639 */
[----:B------:R-:W-:Y:S01]  /*6edf0*/  @P3 STG.E.U8 desc[UR32][R26.64], R33 ;  /* 0x000000211a003986 */ /* 0x000fe2000c101120 */
[----:B------:R-:W-:Y:S01]  /*6ee00*/  ISETP.GE.AND P3, PT, R16, UR4, PT ;  /* 0x0000000410007c0c */ /* 0x000fe2000bf66270 */
[----:B------:R-:W-:Y:S01]  /*6ee10*/  ULDC UR4, c[0x0][0x228] ;  /* 0x00008a0000047ab9 */ /* 0x000fe20000000800 */
[----:B------:R-:W-:-:S02]  /*6ee20*/  IADD3 R22, P6, R35, R58, RZ ;  /* 0x0000003a23167210 */ /* 0x000fc40007fde0ff */
[----:B------:R-:W-:Y:S01]  /*6ee30*/  ISETP.LT.AND P4, PT, R50, UR4, !P4 ;  /* 0x0000000432007c0c */ /* 0x000fe2000e781270 */
[----:B------:R1:W-:Y:S01]  /*6ee40*/  @P5 STG.E.U8 desc[UR32][R20.64], R31 ;  /* 0x0000001f14005986 */ /* 0x0003e2000c101120 */
[----:B0-----:R-:W-:Y:S01]  /*6ee50*/  IADD3 R24, P5, R35, R59, RZ ;  /* 0x0000003b23187210 */ /* 0x001fe20007fbe0ff */
        /* <DEDUP_REMOVED lines=9> */
[----:B-1----:R-:W-:Y:S01]  /*6eef0*/  PRMT R31, R13, 0x7770, RZ ;  /* 0x000077700d1f7816 */ /* 0x002fe200000000ff */
[----:B------:R1:W-:Y:S01]  /*6ef00*/  @P4 STG.E.U8 desc[UR32][R24.64], R17 ;  /* 0x0000001118004986 */ /* 0x0003e2000c101120 */
[----:B------:R-:W-:Y:S01]  /*6ef10*/  SHF.R.S32.HI R12, RZ, 0x1f, R35 ;  /* 0x0000001fff0c7819 */ /* 0x000fe20000011423 */
[----:B------:R-:W-:Y:S01]  /*6ef20*/  ULDC UR4, c[0x0][0x22c] ;  /* 0x00008b0000047ab9 */ /* 0x000fe20000000800 */
[----:B------:R-:W-:-:S02]  /*6ef30*/  IADD3 R20, P4, R35, R2, RZ ;  /* 0x0000000223147210 */ /* 0x000fc40007f9e0ff */
[----:B------:R-:W-:Y:S01]  /*6ef40*/  ISETP.LT.AND P5, PT, R42, UR6, !P1 ;  /* 0x000000062a007c0c */ /* 0x000fe2000cfa1270 */
[----:B------:R-:W-:Y:S01]  /*6ef50*/  ULDC UR6, c[0x0][0x228] ;  /* 0x00008a0000067ab9 */ /* 0x000fe20000000800 */
[----:B------:R-:W-:Y:S01]  /*6ef60*/  IADD3 R16, P6, R35, R56, RZ ;  /* 0x0000003823107210 */ /* 0x000fe20007fde0ff */
[----:B------:R-:W-:Y:S02]  /*6ef70*/  IMAD.X R21, R12, 0x1, R3, P4 ;  /* 0x000000010c157824 */ /* 0x000fe400020e0603 */
[----:B0-----:R-:W-:Y:S01]  /*6ef80*/  VIADD R22, R48, 0x2d ;  /* 0x0000002d30167836 */ /* 0x001fe20000000000 */
[----:B------:R-:W-:Y:S01]  /*6ef90*/  PRMT R29, R13, 0x7771, RZ ;  /* 0x000077710d1d7816 */ /* 0x000fe200000000ff */
[----:B-1----:R-:W-:Y:S01]  /*6efa0*/  IMAD.X R17, R12, 0x1, R57, P6 ;  /* 0x000000010c117824 */ /* 0x002fe200030e0639 */
[----:B------:R-:W-:Y:S02]  /*6efb0*/  @P2 STG.E.U8 desc[UR32][R20.64], R31 ;  /* 0x0000001f14002986 */ /* 0x000fe4000c101120 */
[----:B------:R-:W-:Y:S01]  /*6efc0*/  ISETP.GE.AND P2, PT, R22, UR4, PT ;  /* 0x0000000416007c0c */ /* 0x000fe2000bf46270 */
[----:B------:R-:W-:Y:S01]  /*6efd0*/  ULDC UR4, c[0x0][0x228] ;  /* 0x00008a0000047ab9 */ /* 0x000fe20000000800 */
[----:B------:R-:W-:Y:S01]  /*6efe0*/  ISETP.LT.AND P4, PT, R51, UR8, !P1 ;  /* 0x0000000833007c0c */ /* 0x000fe2000cf81270 */
[----:B------:R0:W-:Y:S01]  /*6eff0*/  @P5 STG.E.U8 desc[UR32][R16.64], R29 ;  /* 0x0000001d10005986 */ /* 0x0001e2000c101120 */
[----:B------:R-:W-:Y:S01]  /*6f000*/  ISETP.LT.AND P1, PT, R50, UR4, !P1 ;  /* 0x0000000432007c0c */ /* 0x000fe2000cf21270 */
[----:B------:R-:W-:Y:S01]  /*6f010*/  ULDC UR4, c[0x0][0x248] ;  /* 0x0000920000047ab9 */ /* 0x000fe20000000800 */
[C---:B------:R-:W-:Y:S01]  /*6f020*/  IADD3 R22, P6, R35.reuse, R58, RZ ;  /* 0x0000003a23167210 */ /* 0x040fe20007fde0ff */
[----:B------:R-:W-:Y:S01]  /*6f030*/  ULDC UR8, c[0x0][0x228] ;  /* 0x00008a0000087ab9 */ /* 0x000fe20000000800 */
[----:B------:R-:W-:-:S02]  /*6f040*/  IADD3 R24, P5, R35, R59, RZ ;  /* 0x0000003b23187210 */ /* 0x000fc40007fbe0ff */
[C---:B------:R-:W-:Y:S01]  /*6f050*/  PRMT R27, R13.reuse, 0x7772, RZ ;  /* 0x000077720d1b7816 */ /* 0x040fe200000000ff */
[C---:B------:R-:W-:Y:S01]  /*6f060*/  IMAD.X R23, R12.reuse, 0x1, R60, P6 ;  /* 0x000000010c177824 */ /* 0x040fe200030e063c */
[----:B------:R-:W-:Y:S01]  /*6f070*/  PRMT R13, R13, 0x7773, RZ ;  /* 0x000077730d0d7816 */ /* 0x000fe200000000ff */
[----:B------:R-:W-:Y:S02]  /*6f080*/  IMAD.X R25, R12, 0x1, R61, P5 ;  /* 0x000000010c197824 */ /* 0x000fe400028e063d */
[----:B------:R-:W-:Y:S01]  /*6f090*/  VIADD R35, R35, UR4 ;  /* 0x0000000423237c36 */ /* 0x000fe20008000000 */
[----:B------:R1:W-:Y:S01]  /*6f0a0*/  @P4 STG.E.U8 desc[UR32][R22.64], R27 ;  /* 0x0000001b16004986 */ /* 0x0003e2000c101120 */
[----:B------:R-:W-:Y:S01]  /*6f0b0*/  ISETP.LT.AND P5, PT, R55, UR6, !P3 ;  /* 0x0000000637007c0c */ /* 0x000fe2000dfa1270 */
[----:B------:R-:W-:Y:S01]  /*6f0c0*/  VIADD R12, R48, 0x2e ;  /* 0x0000002e300c7836 */ /* 0x000fe20000000000 */
[----:B0-----:R-:W-:Y:S01]  /*6f0d0*/  PRMT R29, R18, 0x7770, RZ ;  /* 0x00007770121d7816 */ /* 0x001fe200000000ff */
[----:B------:R0:W-:Y:S01]  /*6f0e0*/  @P1 STG.E.U8 desc[UR32][R24.64], R13 ;  /* 0x0000000d18001986 */ /* 0x0001e2000c101120 */
[----:B------:R-:W-:Y:S01]  /*6f0f0*/  ISETP.LT.AND P1, PT, R42, UR8, !P3 ;  /* 0x000000082a007c0c */ /* 0x000fe2000df21270 */
[----:B------:R-:W-:Y:S01]  /*6f100*/  ULDC UR4, c[0x0][0x22c] ;  /* 0x00008b0000047ab9 */ /* 0x000fe20000000800 */
[----:B------:R-:W-:Y:S01]  /*6f110*/  SHF.R.S32.HI R26, RZ, 0x1f, R35 ;  /* 0x0000001fff1a7819 */ /* 0x000fe20000011423 */
[----:B------:R-:W-:Y:S01]  /*6f120*/  ULDC UR6, c[0x0][0x228] ;  /* 0x00008a0000067ab9 */ /* 0x000fe20000000800 */
[C---:B------:R-:W-:Y:S01]  /*6f130*/  IADD3 R16, P4, R35.reuse, R2, RZ ;  /* 0x0000000223107210 */ /* 0x040fe20007f9e0ff */
[----:B------:R-:W-:Y:S01]  /*6f140*/  ULDC UR8, c[0x0][0x228] ;  /* 0x00008a0000087ab9 */ /* 0x000fe20000000800 */
[----:B------:R-:W-:-:S02]  /*6f150*/  IADD3 R20, P6, R35, R56, RZ ;  /* 0x0000003823147210 */ /* 0x000fc40007fde0ff */
[----:B-1----:R-:W-:Y:S01]  /*6f160*/  PRMT R27, R18, 0x7771, RZ ;  /* 0x00007771121b7816 */ /* 0x002fe200000000ff */
[C---:B------:R-:W-:Y:S02]  /*6f170*/  IMAD.X R17, R26.reuse, 0x1, R3, P4 ;  /* 0x000000011a117824 */ /* 0x040fe400020e0603 */
[----:B------:R-:W-:Y:S01]  /*6f180*/  IMAD.X R21, R26, 0x1, R57, P6 ;  /* 0x000000011a157824 */ /* 0x000fe200030e0639 */
[----:B------:R-:W-:Y:S01]  /*6f190*/  ISETP.GE.AND P4, PT, R12, UR4, PT ;  /* 0x000000040c007c0c */ /* 0x000fe2000bf86270 */
[----:B------:R-:W-:Y:S01]  /*6f1a0*/  ULDC UR4, c[0x0][0x228] ;  /* 0x00008a0000047ab9 */ /* 0x000fe20000000800 */
[----:B------:R-:W-:Y:S04]  /*6f1b0*/  @P5 STG.E.U8 desc[UR32][R16.64], R29 ;  /* 0x0000001d10005986 */ /* 0x000fe8000c101120 */
[----:B------:R1:W-:Y:S01]  /*6f1c0*/  @P1 STG.E.U8 desc[UR32][R20.64], R27 ;  /* 0x0000001b14001986 */ /* 0x0003e2000c101120 */
[----:B------:R-:W-:Y:S01]  /*6f1d0*/  ISETP.LT.AND P1, PT, R51, UR4, !P3 ;  /* 0x0000000433007c0c */ /* 0x000fe2000df21270 */
[----:B------:R-:W-:Y:S01]  /*6f1e0*/  ULDC UR4, c[0x0][0x248] ;  /* 0x0000920000047ab9 */ /* 0x000fe20000000800 */
[----:B------:R-:W-:-:S02]  /*6f1f0*/  IADD3 R22, P5, R35, R58, RZ ;  /* 0x0000003a23167210 */ /* 0x000fc40007fbe0ff */
[----:B------:R-:W-:Y:S01]  /*6f200*/  ISETP.LT.AND P3, PT, R50, UR6, !P3 ;  /* 0x0000000632007c0c */ /* 0x000fe2000df61270 */
[----:B------:R-:W-:Y:S01]  /*6f210*/  ULDC UR6, c[0x0][0x228] ;  /* 0x00008a0000067ab9 */ /* 0x000fe20000000800 */
[C---:B------:R-:W-:Y:S01]  /*6f220*/  IADD3 R12, P6, R35.reuse, R59, RZ ;  /* 0x0000003b230c7210 */ /* 0x040fe20007fde0ff */
[----:B------:R-:W-:Y:S01]  /*6f230*/  IMAD.X R23, R26, 0x1, R60, P5 ;  /* 0x000000011a177824 */ /* 0x000fe200028e063c */
[C---:B0-----:R-:W-:Y:S01]  /*6f240*/  PRMT R25, R18.reuse, 0x7772, RZ ;  /* 0x0000777212197816 */ /* 0x041fe200000000ff */
[----:B------:R-:W-:Y:S01]  /*6f250*/  VIADD R35, R35, UR4 ;  /* 0x0000000423237c36 */ /* 0x000fe20008000000 */
[----:B------:R-:W-:Y:S02]  /*6f260*/  ISETP.LT.AND P5, PT, R55, UR6, !P2 ;  /* 0x0000000637007c0c */ /* 0x000fe4000d7a1270 */
[----:B-1----:R-:W-:Y:S01]  /*6f270*/  PRMT R21, R18, 0x7773, RZ ;  /* 0x0000777312157816 */ /* 0x002fe200000000ff */
[----:B------:R0:W-:Y:S01]  /*6f280*/  @P1 STG.E.U8 desc[UR32][R22.64], R25 ;  /* 0x0000001916001986 */ /* 0x0001e2000c101120 */
[----:B------:R-:W-:Y:S01]  /*6f290*/  SHF.R.S32.HI R18, RZ, 0x1f, R35 ;  /* 0x0000001fff127819 */ /* 0x000fe20000011423 */
[----:B------:R-:W-:Y:S01]  /*6f2a0*/  IMAD.X R13, R26, 0x1, R61, P6 ;  /* 0x000000011a0d7824 */ /* 0x000fe200030e063d */
[----:B------:R-:W-:Y:S01]  /*6f2b0*/  IADD3 R16, P1, R35, R2, RZ ;  /* 0x0000000223107210 */ /* 0x000fe20007f3e0ff */
[----:B------:R-:W-:Y:S01]  /*6f2c0*/  ULDC UR4, c[0x0][0x228] ;  /* 0x00008a0000047ab9 */ /* 0x000fe20000000800 */
[----:B------:R-:W-:Y:S01]  /*6f2d0*/  PRMT R27, R14, 0x7770, RZ ;  /* 0x000077700e1b7816 */ /* 0x000fe200000000ff */
[----:B------:R-:W-:Y:S01]  /*6f2e0*/  ULDC UR6, c[0x0][0x228] ;  /* 0x00008a0000067ab9 */ /* 0x000fe20000000800 */
[----:B------:R1:W-:Y:S01]  /*6f2f0*/  @P3 STG.E.U8 desc[UR32][R12.64], R21 ;  /* 0x000000150c003986 */ /* 0x0003e2000c101120 */
[----:B------:R-:W-:Y:S01]  /*6f300*/  IMAD.X R17, R18, 0x1, R3, P1 ;  /* 0x0000000112117824 */ /* 0x000fe200008e0603 */
[----:B------:R-:W-:Y:S01]  /*6f310*/  ISETP.LT.AND P3, PT, R42, UR4, !P2 ;  /* 0x000000042a007c0c */ /* 0x000fe2000d761270 */
[----:B------:R-:W-:Y:S01]  /*6f320*/  ULDC UR4, c[0x0][0x22c] ;  /* 0x00008b0000047ab9 */ /* 0x000fe20000000800 */
[----:B------:R-:W-:Y:S01]  /*6f330*/  ISETP.LT.AND P6, PT, R51, UR6, !P2 ;  /* 0x0000000633007c0c */ /* 0x000fe2000d7c1270 */
[----:B------:R-:W-:Y:S01]  /*6f340*/  ULDC UR6, c[0x0][0x228] ;  /* 0x00008a0000067ab9 */ /* 0x000fe20000000800 */
[----:B------:R2:W-:Y:S01]  /*6f350*/  @P5 STG.E.U8 desc[UR32][R16.64], R27 ;  /* 0x0000001b10005986 */ /* 0x0005e2000c101120 */
[----:B0-----:R-:W-:-:S02]  /*6f360*/  IADD3 R22, P1, R35, R56, RZ ;  /* 0x0000003823167210 */ /* 0x001fc40007f3e0ff */
[C---:B------:R-:W-:Y:S01]  /*6f370*/  IADD3 R24, P5, R35.reuse, R58, RZ ;  /* 0x0000003a23187210 */ /* 0x040fe20007fbe0ff */
[----:B-1----:R-:W-:Y:S01]  /*6f380*/  VIADD R12, R48, 0x2f ;  /* 0x0000002f300c7836 */ /* 0x002fe20000000000 */
[----:B------:R-:W-:Y:S01]  /*6f390*/  PRMT R29, R14, 0x7771, RZ ;  /* 0x000077710e1d7816 */ /* 0x000fe200000000ff */
[----:B------:R-:W-:Y:S01]  /*6f3a0*/  IMAD.X R23, R18, 0x1, R57, P1 ;  /* 0x0000000112177824 */ /* 0x000fe200008e0639 */
[----:B------:R-:W-:Y:S01]  /*6f3b0*/  PRMT R13, R14, 0x7772, RZ ;  /* 0x000077720e0d7816 */ /* 0x000fe200000000ff */
[----:B------:R-:W-:Y:S01]  /*6f3c0*/  IMAD.X R25, R18, 0x1, R60, P5 ;  /* 0x0000000112197824 */ /* 0x000fe200028e063c */
[----:B------:R-:W-:Y:S01]  /*6f3d0*/  ISETP.GE.AND P1, PT, R12, UR4, PT ;  /* 0x000000040c007c0c */ /* 0x000fe2000bf26270 */
[----:B------:R-:W-:Y:S01]  /*6f3e0*/  ULDC UR4, c[0x0][0x248] ;  /* 0x0000920000047ab9 */ /* 0x000fe20000000800 */
[----:B------:R-:W-:Y:S01]  /*6f3f0*/  @P3 STG.E.U8 desc[UR32][R22.64], R29 ;  /* 0x0000001d16003986 */ /* 0x000fe2000c101120 */
[----:B--2---:R-:W-:Y:S01]  /*6f400*/  VIADD R27, R35, UR4 ;  /* 0x00000004231b7c36 */ /* 0x004fe20008000000 */
[----:B------:R-:W-:-:S02]  /*6f410*/  ULDC UR4, c[0x0][0x228] ;  /* 0x00008a0000047ab9 */ /* 0x000fc40000000800 */
[----:B------:R0:W-:Y:S01]  /*6f420*/  @P6 STG.E.U8 desc[UR32][R24.64], R13 ;  /* 0x0000000d18006986 */ /* 0x0001e2000c101120 */
[----:B------:R-:W-:Y:S02]  /*6f430*/  IADD3 R16, P6, R35, R59, RZ ;  /* 0x0000003b23107210 */ /* 0x000fe40007fde0ff */
[----:B------:R-:W-:Y:S02]  /*6f440*/  SHF.R.S32.HI R26, RZ, 0x1f, R27 ;  /* 0x0000001fff1a7819 */ /* 0x000fe4000001141b */
[----:B------:R-:W-:Y:S01]  /*6f450*/  IADD3 R20, P3, R27, R2, RZ ;  /* 0x000000021b147210 */ /* 0x000fe20007f7e0ff */
[----:B------:R-:W-:Y:S01]  /*6f460*/  IMAD.X R17, R18, 0x1, R61, P6 ;  /* 0x0000000112117824 */ /* 0x000fe200030e063d */
[----:B------:R-:W-:Y:S01]  /*6f470*/  ISETP.LT.AND P2, PT, R50, UR6, !P2 ;  /* 0x0000000632007c0c */ /* 0x000fe2000d741270 */
[----:B------:R-:W-:Y:S01]  /*6f480*/  ULDC UR6, c[0x0][0x228] ;  /* 0x00008a0000067ab9 */ /* 0x000fe20000000800 */
[----:B------:R-:W-:Y:S01]  /*6f490*/  ISETP.LT.AND P5, PT, R55, UR8, !P4 ;  /* 0x0000000837007c0c */ /* 0x000fe2000e7a1270 */
[----:B------:R-:W-:Y:S01]  /*6f4a0*/  IMAD.X R21, R26, 0x1, R3, P3 ;  /* 0x000000011a157824 */ /* 0x000fe200018e0603 */
[----:B------:R-:W-:Y:S01]  /*6f4b0*/  ISETP.LT.AND P6, PT, R42, UR4, !P4 ;  /* 0x000000042a007c0c */ /* 0x000fe2000e7c1270 */
[----:B------:R-:W-:Y:S01]  /*6f4c0*/  ULDC UR4, c[0x0][0x248] ;  /* 0x0000920000047ab9 */ /* 0x000fe20000000800 */
[----:B------:R-:W-:Y:S01]  /*6f4d0*/  IADD3 R12, P3, R27, R56, RZ ;  /* 0x000000381b0c7210 */ /* 0x000fe20007f7e0ff */
[----:B------:R-:W-:Y:S01]  /*6f4e0*/  ULDC UR8, c[0x0][0x228] ;  /* 0x00008a0000087ab9 */ /* 0x000fe20000000800 */
[----:B------:R-:W-:-:S02]  /*6f4f0*/  PRMT R33, R14, 0x7773, RZ ;  /* 0x000077730e217816 */ /* 0x000fc400000000ff */
[C---:B------:R-:W-:Y:S01]  /*6f500*/  PRMT R31, R19.reuse, 0x7770, RZ ;  /* 0x00007770131f7816 */ /* 0x040fe200000000ff */
[----:B0-----:R-:W-:Y:S01]  /*6f510*/  IMAD.X R13, R26, 0x1, R57, P3 ;  /* 0x000000011a0d7824 */ /* 0x001fe200018e0639 */
[----:B------:R-:W-:Y:S01]  /*6f520*/  PRMT R29, R19, 0x7771, RZ ;  /* 0x00007771131d7816 */ /* 0x000fe200000000ff */
[----:B------:R0:W-:Y:S01]  /*6f530*/  @P2 STG.E.U8 desc[UR32][R16.64], R33 ;  /* 0x0000002110002986 */ /* 0x0001e2000c101120 */
[----:B------:R-:W-:-:S03]  /*6f540*/  IADD3 R18, P3, R27, R58, RZ ;  /* 0x0000003a1b127210 */ /* 0x000fc60007f7e0ff */
[----:B------:R-:W-:Y:S01]  /*6f550*/  @P5 STG.E.U8 desc[UR32][R20.64], R31 ;  /* 0x0000001f14005986 */ /* 0x000fe2000c101120 */
[----:B------:R-:W-:Y:S01]  /*6f560*/  ISETP.LT.AND P2, PT, R51, UR6, !P4 ;  /* 0x0000000633007c0c */ /* 0x000fe2000e741270 */
[----:B------:R-:W-:Y:S02]  /*6f570*/  ULDC UR6, c[0x0][0x22c] ;  /* 0x00008b0000067ab9 */ /* 0x000fe40000000800 */
[----:B------:R1:W-:Y:S01]  /*6f580*/  @P6 STG.E.U8 desc[UR32][R12.64], R29 ;  /* 0x0000001d0c006986 */ /* 0x0003e2000c101120 */
[----:B------:R-:W-:Y:S01]  /*6f590*/  ISETP.LT.AND P4, PT, R50, UR8, !P4 ;  /* 0x0000000832007c0c */ /* 0x000fe2000e781270 */
[----:B------:R-:W-:Y:S01]  /*6f5a0*/  ULDC UR8, c[0x0][0x228] ;  /* 0x00008a0000087ab9 */ /* 0x000fe20000000800 */
[C---:B0-----:R-:W-:Y:S01]  /*6f5b0*/  IADD3 R16, P6, R27.reuse, R59, RZ ;  /* 0x0000003b1b107210 */ /* 0x041fe20007fde0ff */
[----:B------:R-:W-:Y:S01]  /*6f5c0*/  VIADD R27, R27, UR4 ;  /* 0x000000041b1b7c36 */ /* 0x000fe20008000000 */
[----:B------:R-:W-:Y:S01]  /*6f5d0*/  ISETP.LT.AND P5, PT, R55, UR10, !P1 ;  /* 0x0000000a37007c0c */ /* 0x000fe2000cfa1270 */
[----:B------:R-:W-:-:S02]  /*6f5e0*/  ULDC UR4, c[0x0][0x228] ;  /* 0x00008a0000047ab9 */ /* 0x000fc40000000800 */
[----:B------:R-:W-:Y:S01]  /*6f5f0*/  IMAD.X R17, R26, 0x1, R61, P6 ;  /* 0x000000011a117824 */ /* 0x000fe200030e063d */
[----:B------:R-:W-:Y:S01]  /*6f600*/  SHF.R.S32.HI R14, RZ, 0x1f, R27 ;  /* 0x0000001fff0e7819 */ /* 0x000fe2000001141b */
[----:B-1----:R-:W-:Y:S01]  /*6f610*/  VIADD R13, R48, 0x30 ;  /* 0x00000030300d7836 */ /* 0x002fe20000000000 */
[----:B------:R-:W-:Y:S02]  /*6f620*/  IADD3 R12, P6, R27, R2, RZ ;  /* 0x000000021b0c7210 */ /* 0x000fe40007fde0ff */
[C---:B------:R-:W-:Y:S02]  /*6f630*/  PRMT R23, R19.reuse, 0x7773, RZ ;  /* 0x0000777313177816 */ /* 0x040fe400000000ff */
[----:B------:R-:W-:Y:S01]  /*6f640*/  PRMT R25, R19, 0x7772, RZ ;  /* 0x0000777213197816 */ /* 0x000fe200000000ff */
[----:B------:R-:W-:Y:S01]  /*6f650*/  IMAD.X R19, R26, 0x1, R60, P3 ;  /* 0x000000011a137824 */ /* 0x000fe200018e063c */
[----:B------:R-:W-:Y:S01]  /*6f660*/  ISETP.GE.AND P3, PT, R13, UR6, PT ;  /* 0x000000060d007c0c */ /* 0x000fe2000bf66270 */
[----:B------:R-:W-:Y:S01]  /*6f670*/  IMAD.X R13, R14, 0x1, R3, P6 ;  /* 0x000000010e0d7824 */ /* 0x000fe200030e0603 */
[----:B------:R-:W-:Y:S01]  /*6f680*/  PRMT R29, R15, 0x7770, RZ ;  /* 0x000077700f1d7816 */ /* 0x000fe200000000ff */
[----:B------:R-:W-:Y:S01]  /*6f690*/  VIADD R21, R48, 0x31 ;  /* 0x0000003130157836 */ /* 0x000fe20000000000 */
[----:B------:R0:W-:Y:S01]  /*6f6a0*/  @P2 STG.E.U8 desc[UR32][R18.64], R25 ;  /* 0x0000001912002986 */ /* 0x0001e2000c101120 */
[----:B------:R-:W-:-:S03]  /*6f6b0*/  ULDC UR6, c[0x0][0x228] ;  /* 0x00008a0000067ab9 */ /* 0x000fc60000000800 */
[----:B------:R1:W-:Y:S04]  /*6f6c0*/  @P4 STG.E.U8 desc[UR32][R16.64], R23 ;  /* 0x0000001710004986 */ /* 0x0003e8000c101120 */
[----:B------:R2:W-:Y:S01]  /*6f6d0*/  @P5 STG.E.U8 desc[UR32][R12.64], R29 ;  /* 0x0000001d0c005986 */ /* 0x0005e2000c101120 */
[----:B------:R-:W-:Y:S01]  /*6f6e0*/  ISETP.LT.AND P5, PT, R42, UR4, !P1 ;  /* 0x000000042a007c0c */ /* 0x000fe2000cfa1270 */
[----:B------:R-:W-:Y:S01]  /*6f6f0*/  ULDC UR4, c[0x0][0x22c] ;  /* 0x00008b0000047ab9 */ /* 0x000fe20000000800 */
[----:B------:R-:W-:Y:S02]  /*6f700*/  IADD3 R20, P6, R27, R56, RZ ;  /* 0x000000381b147210 */ /* 0x000fe40007fde0ff */
[----:B------:R-:W-:Y:S01]  /*6f710*/  ISETP.GE.AND P2, PT, R21, UR4, PT ;  /* 0x0000000415007c0c */ /* 0x000fe2000bf46270 */
[----:B------:R-:W-:Y:S01]  /*6f720*/  ULDC UR4, c[0x0][0x228] ;  /* 0x00008a0000047ab9 */ /* 0x000fe20000000800 */
[----:B------:R-:W-:Y:S01]  /*6f730*/  ISETP.LT.AND P4, PT, R51, UR6, !P1 ;  /* 0x0000000633007c0c */ /* 0x000fe2000cf81270 */
[----:B------:R-:W-:Y:S01]  /*6f740*/  IMAD.X R21, R14, 0x1, R57, P6 ;  /* 0x000000010e157824 */ /* 0x000fe200030e0639 */
[----:B0-----:R-:W-:Y:S01]  /*6f750*/  PRMT R25, R15, 0x7771, RZ ;  /* 0x000077710f197816 */ /* 0x001fe200000000ff */
[----:B------:R-:W-:Y:S01]  /*6f760*/  ULDC UR6, c[0x0][0x228] ;  /* 0x00008a0000067ab9 */ /* 0x000fe20000000800 */
[----:B-1----:R-:W-:-:S02]  /*6f770*/  IADD3 R16, P6, R27, R58, RZ ;  /* 0x0000003a1b107210 */ /* 0x002fc40007fde0ff */
[----:B------:R-:W-:Y:S01]  /*6f780*/  ISETP.LT.AND P1, PT, R50, UR4, !P1 ;  /* 0x0000000432007c0c */ /* 0x000fe2000cf21270 */
[----:B------:R0:W-:Y:S01]  /*6f790*/  @P5 STG.E.U8 desc[UR32][R20.64], R25 ;  /* 0x0000001914005986 */ /* 0x0001e2000c101120 */
[----:B--2---:R-:W-:Y:S01]  /*6f7a0*/  IADD3 R12, P5, R27, R59, RZ ;  /* 0x0000003b1b0c7210 */ /* 0x004fe20007fbe0ff */
        /* <DEDUP_REMOVED lines=12> */
[----:B------:R-:W-:Y:S01]  /*6f870*/  ULDC UR4, c[0x0][0x22c] ;  /* 0x00008b0000047ab9 */ /* 0x000fe20000000800 */
[----:B------:R-:W-:-:S02]  /*6f880*/  IADD3 R14, P1, R27, R2, RZ ;  /* 0x000000021b0e7210 */ /* 0x000fc40007f3e0ff */
[----:B------:R-:W-:Y:S01]  /*6f890*/  ISETP.LT.AND P5, PT, R42, UR6, !P3 ;  /* 0x000000062a007c0c */ /* 0x000fe2000dfa1270 */
[----:B------:R-:W-:Y:S02]  /*6f8a0*/  ULDC UR6, c[0x0][0x228] ;  /* 0x00008a0000067ab9 */ /* 0x000fe40000000800 */
[----:B------:R-:W-:Y:S02]  /*6f8b0*/  IMAD.X R15, R20, 0x1, R3, P1 ;  /* 0x00000001140f7824 */ /* 0x000fe400008e0603 */
[----:B-1----:R-:W-:Y:S01]  /*6f8c0*/  VIADD R16, R48, 0x32 ;  /* 0x0000003230107836 */ /* 0x002fe20000000000 */
[----:B0-----:R-:W-:Y:S02]  /*6f8d0*/  IADD3 R12, P6, R27, R56, RZ ;  /* 0x000000381b0c7210 */ /* 0x001fe40007fde0ff */
[----:B------:R0:W-:Y:S01]  /*6f8e0*/  @P4 STG.E.U8 desc[UR32][R14.64], R25 ;  /* 0x000000190e004986 */ /* 0x0001e2000c101120 */
[----:B------:R-:W-:Y:S01]  /*6f8f0*/  ISETP.LT.AND P1, PT, R51, UR8, !P3 ;  /* 0x0000000833007c0c */ /* 0x000fe2000df21270 */
[----:B------:R-:W-:Y:S01]  /*6f900*/  ULDC UR8, c[0x0][0x228] ;  /* 0x00008a0000087ab9 */ /* 0x000fe20000000800 */
[----:B------:R-:W-:Y:S01]  /*6f910*/  ISETP.GE.AND P4, PT, R16, UR4, PT ;  /* 0x0000000410007c0c */ /* 0x000fe2000bf86270 */
[----:B------:R-:W-:Y:S01]  /*6f920*/  IMAD.X R13, R20, 0x1, R57, P6 ;  /* 0x00000001140d7824 */ /* 0x000fe200030e0639 */
[----:B------:R-:W-:Y:S01]  /*6f930*/  PRMT R23, R8, 0x7771, RZ ;  /* 0x0000777108177816 */ /* 0x000fe200000000ff */
[----:B------:R-:W-:Y:S01]  /*6f940*/  ULDC UR4, c[0x0][0x228] ;  /* 0x00008a0000047ab9 */ /* 0x000fe20000000800 */
[----:B------:R-:W-:-:S02]  /*6f950*/  IADD3 R16, P6, R27, R58, RZ ;  /* 0x0000003a1b107210 */ /* 0x000fc40007fde0ff */
[----:B------:R-:W-:Y:S01]  /*6f960*/  ISETP.LT.AND P3, PT, R50, UR4, !P3 ;  /* 0x0000000432007c0c */ /* 0x000fe2000df61270 */
[----:B------:R1:W-:Y:S01]  /*6f970*/  @P5 STG.E.U8 desc[UR32][R12.64], R23 ;  /* 0x000000170c005986 */ /* 0x0003e2000c101120 */
[C---:B------:R-:W-:Y:S01]  /*6f980*/  IADD3 R18, P5, R27.reuse, R59, RZ ;  /* 0x0000003b1b127210 */ /* 0x040fe20007fbe0ff */
[----:B------:R-:W-:Y:S01]  /*6f990*/  IMAD.X R17, R20, 0x1, R60, P6 ;  /* 0x0000000114117824 */ /* 0x000fe200030e063c */
[C---:B------:R-:W-:Y:S01]  /*6f9a0*/  PRMT R21, R8.reuse, 0x7772, RZ ;  /* 0x0000777208157816 */ /* 0x040fe200000000ff */
[----:B------:R-:W-:Y:S01]  /*6f9b0*/  ULDC UR4, c[0x0][0x248] ;  /* 0x0000920000047ab9 */ /* 0x000fe20000000800 */
        /* <DEDUP_REMOVED lines=9> */
[C---:B-1----:R-:W-:Y:S02]  /*6fa50*/  IADD3 R12, P3, R27.reuse, R2, RZ ;  /* 0x000000021b0c7210 */ /* 0x042fe40007f7e0ff */
[----:B------:R-:W-:Y:S01]  /*6fa60*/  ISETP.LT.AND P5, PT, R42, UR6, !P2 ;  /* 0x000000062a007c0c */ /* 0x000fe2000d7a1270 */
[----:B------:R-:W-:Y:S01]  /*6fa70*/  ULDC UR6, c[0x0][0x228] ;  /* 0x00008a0000067ab9 */ /* 0x000fe20000000800 */
[----:B------:R-:W-:Y:S01]  /*6fa80*/  IADD3 R14, P6, R27, R56, RZ ;  /* 0x000000381b0e7210 */ /* 0x000fe20007fde0ff */
[----:B------:R-:W-:Y:S01]  /*6fa90*/  IMAD.X R13, R8, 0x1, R3, P3 ;  /* 0x00000001080d7824 */ /* 0x000fe200018e0603 */
[----:B0-----:R-:W-:Y:S01]  /*6faa0*/  PRMT R21, R4, 0x7770, RZ ;  /* 0x0000777004157816 */ /* 0x001fe200000000ff */
[----:B------:R-:W-:Y:S01]  /*6fab0*/  VIADD R16, R48, 0x33 ;  /* 0x0000003330107836 */ /* 0x000fe20000000000 */
[----:B------:R-:W-:Y:S01]  /*6fac0*/  ISETP.LT.AND P3, PT, R51, UR8, !P2 ;  /* 0x0000000833007c0c */ /* 0x000fe2000d761270 */
[----:B--2---:R-:W-:Y:S01]  /*6fad0*/  IMAD.X R15, R8, 0x1, R57, P6 ;  /* 0x00000001080f7824 */ /* 0x004fe200030e0639 */
[----:B------:R-:W-:Y:S01]  /*6fae0*/  PRMT R25, R4, 0x7771, RZ ;  /* 0x0000777104197816 */ /* 0x000fe200000000ff */
[----:B------:R0:W-:Y:S01]  /*6faf0*/  @P1 STG.E.U8 desc[UR32][R12.64], R21 ;  /* 0x000000150c001986 */ /* 0x0001e2000c101120 */
[----:B------:R-:W-:Y:S01]  /*6fb00*/  ISETP.GE.AND P1, PT, R16, UR4, PT ;  /* 0x0000000410007c0c */ /* 0x000fe2000bf26270 */
[----:B------:R-:W-:Y:S01]  /*6fb10*/  ULDC UR4, c[0x0][0x228] ;  /* 0x00008a0000047ab9 */ /* 0x000fe20000000800 */
[C---:B------:R-:W-:Y:S01]  /*6fb20*/  IADD3 R16, P6, R27.reuse, R58, RZ ;  /* 0x0000003a1b107210 */ /* 0x040fe20007fde0ff */
[----:B------:R-:W-:Y:S01]  /*6fb30*/  ULDC UR8, c[0x0][0x228] ;  /* 0x00008a0000087ab9 */ /* 0x000fe20000000800 */
[----:B------:R-:W-:Y:S01]  /*6fb40*/  ISETP.LT.AND P2, PT, R50, UR4, !P2 ;  /* 0x0000000432007c0c */ /* 0x000fe2000d741270 */
[----:B------:R1:W-:Y:S01]  /*6fb50*/  @P5 STG.E.U8 desc[UR32][R14.64], R25 ;  /* 0x000000190e005986 */ /* 0x0003e2000c101120 */
[----:B------:R-:W-:Y:S01]  /*6fb60*/  IADD3 R18, P5, R27, R59, RZ ;  /* 0x0000003b1b127210 */ /* 0x000fe20007fbe0ff */
[----:B------:R-:W-:Y:S01]  /*6fb70*/  IMAD.X R17, R8, 0x1, R60, P6 ;  /* 0x0000000108117824 */ /* 0x000fe200030e063c */
[----:B------:R-:W-:Y:S01]  /*6fb80*/  PRMT R23, R4, 0x7772, RZ ;  /* 0x0000777204177816 */ /* 0x000fe200000000ff */
[----:B------:R-:W-:-:S02]  /*6fb90*/  ULDC UR4, c[0x0][0x248] ;  /* 0x0000920000047ab9 */ /* 0x000fc40000000800 */
[----:B------:R-:W-:Y:S01]  /*6fba0*/  IMAD.X R19, R8, 0x1, R61, P5 ;  /* 0x0000000108137824 */ /* 0x000fe200028e063d */
[----:B0-----:R-:W-:Y:S01]  /*6fbb0*/  PRMT R21, R4, 0x7773, RZ ;  /* 0x0000777304157816 */ /* 0x001fe200000000ff */
[----:B------:R-:W-:Y:S01]  /*6fbc0*/  VIADD R27, R27, UR4 ;  /* 0x000000041b1b7c36 */ /* 0x000fe20008000000 */
[----:B------:R0:W-:Y:S01]  /*6fbd0*/  @P3 STG.E.U8 desc[UR32][R16.64], R23 ;  /* 0x0000001710003986 */ /* 0x0001e2000c101120 */
[----:B------:R-:W-:Y:S01]  /*6fbe0*/  ISETP.LT.AND P3, PT, R55, UR6, !P4 ;  /* 0x0000000637007c0c */ /* 0x000fe2000e761270 */
[----:B------:R-:W-:Y:S01]  /*6fbf0*/  ULDC UR6, c[0x0][0x228] ;  /* 0x00008a0000067ab9 */ /* 0x000fe20000000800 */
[----:B-1----:R-:W-:Y:S01]  /*6fc00*/  PRMT R25, R9, 0x7770, RZ ;  /* 0x0000777009197816 */ /* 0x002fe200000000ff */
        /* <DEDUP_REMOVED lines=13> */
[----:B------:R0:W-:Y:S01]  /*6fce0*/  @P3 STG.E.U8 desc[UR32][R12.64], R25 ;  /* 0x000000190c003986 */ /* 0x0001e2000c101120 */
        /* <DEDUP_REMOVED lines=8> */
[----:B------:R-:W-:Y:S02]  /*6fd70*/  ULDC UR4, c[0x0][0x248] ;  /* 0x0000920000047ab9 */ /* 0x000fe40000000800 */
[----:B------:R-:W-:Y:S01]  /*6fd80*/  IMAD.X R19, R4, 0x1, R61, P5 ;  /* 0x0000000104137824 */ /* 0x000fe200028e063d */
[----:B0-----:R-:W-:Y:S01]  /*6fd90*/  PRMT R13, R9, 0x7773, RZ ;  /* 0x00007773090d7816 */ /* 0x001fe200000000ff */
[----:B------:R-:W-:Y:S01]  /*6fda0*/  VIADD R27, R27, UR4 ;  /* 0x000000041b1b7c36 */ /* 0x000fe20008000000 */
[----:B------:R0:W-:Y:S01]  /*6fdb0*/  @P2 STG.E.U8 desc[UR32][R16.64], R21 ;  /* 0x0000001510002986 */ /* 0x0001e2000c101120 */
[----:B------:R-:W-:Y:S01]  /*6fdc0*/  ISETP.LT.AND P2, PT, R55, UR6, !P1 ;  /* 0x0000000637007c0c */ /* 0x000fe2000cf41270 */
[----:B------:R-:W-:Y:S01]  /*6fdd0*/  ULDC UR6, c[0x0][0x228] ;  /* 0x00008a0000067ab9 */ /* 0x000fe20000000800 */
[----:B--2---:R-:W-:Y:S01]  /*6fde0*/  VIADD R14, R48, 0x35 ;  /* 0x00000035300e7836 */ /* 0x004fe20000000000 */
        /* <DEDUP_REMOVED lines=8> */
[C---:B0-----:R-:W-:Y:S02]  /*6fe70*/  PRMT R21, R5.reuse, 0x7770, RZ ;  /* 0x0000777005157816 */ /* 0x041fe400000000ff */
[----:B------:R-:W-:Y:S01]  /*6fe80*/  PRMT R23, R5, 0x7771, RZ ;  /* 0x0000777105177816 */ /* 0x000fe200000000ff */
[----:B-1----:R-:W-:Y:S02]  /*6fe90*/  IMAD.X R13, R4, 0x1, R57, P6 ;  /* 0x00000001040d7824 */ /* 0x002fe400030e0639 */
[----:B------:R0:W-:Y:S01]  /*6fea0*/  @P2 STG.E.U8 desc[UR32][R8.64], R21 ;  /* 0x0000001508002986 */ /* 0x0001e2000c101120 */
[----:B------:R-:W-:Y:S01]  /*6feb0*/  ISETP.GE.AND P2, PT, R14, UR4, PT ;  /* 0x000000040e007c0c */ /* 0x000fe2000bf46270 */
[----:B------:R-:W-:Y:S01]  /*6fec0*/  ULDC UR4, c[0x0][0x228] ;  /* 0x00008a0000047ab9 */ /* 0x000fe20000000800 */
[----:B------:R-:W-:Y:S01]  /*6fed0*/  ISETP.LT.AND P4, PT, R51, UR8, !P1 ;  /* 0x0000000833007c0c */ /* 0x000fe2000cf81270 */
[----:B------:R-:W-:Y:S01]  /*6fee0*/  @P5 STG.E.U8 desc[UR32][R12.64], R23 ;  /* 0x000000170c005986 */ /* 0x000fe2000c101120 */
[----:B------:R-:W-:Y:S01]  /*6fef0*/  ISETP.LT.AND P1, PT, R50, UR4, !P1 ;  /* 0x0000000432007c0c */ /* 0x000fe2000cf21270 */
[----:B------:R-:W-:Y:S01]  /*6ff00*/  ULDC UR4, c[0x0][0x248] ;  /* 0x0000920000047ab9 */ /* 0x000fe20000000800 */
[C---:B------:R-:W-:Y:S01]  /*6ff10*/  IADD3 R14, P6, R27.reuse, R58, RZ ;  /* 0x0000003a1b0e7210 */ /* 0x040fe20007fde0ff */
[----:B------:R-:W-:Y:S01]  /*6ff20*/  ULDC UR8, c[0x0][0x228] ;  /* 0x00008a0000087ab9 */ /* 0x000fe20000000800 */
        /* <DEDUP_REMOVED lines=8> */
[----:B------:R-:W-:Y:S01]  /*6ffb0*/  VIADD R9, R48, 0x36 ;  /* 0x0000003630097836 */ /* 0x000fe20000000000 */
[----:B------:R-:W-:Y:S01]  /*6ffc0*/  ULDC UR4, c[0x0][0x22c] ;  /* 0x00008b0000047ab9 */ /* 0x000fe20000000800 */
[----:B------:R1:W-:Y:S01]  /*6ffd0*/  @P1 STG.E.U8 desc[UR32][R16.64], R21 ;  /* 0x0000001510001986 */ /* 0x0003e2000c101120 */
[----:B------:R-:W-:Y:S01]  /*6ffe0*/  ISETP.LT.AND P1, PT, R42, UR8, !P3 ;  /* 0x000000082a007c0c */ /* 0x000fe2000df21270 */
[----:B------:R-:W-:Y:S01]  /*6fff0*/  ULDC UR6, c[0x0][0x228] ;  /* 0x00008a0000067ab9 */ /* 0x000fe20000000800 */
[----:B------:R-:W-:Y:S01]  /*70000*/  SHF.R.S32.HI R18, RZ, 0x1f, R27 ;  /* 0x0000001fff127819 */ /* 0x000fe2000001141b */
[----:B------:R-:W-:Y:S01]  /*70010*/  ULDC UR8, c[0x0][0x228] ;  /* 0x00008a0000087ab9 */ /* 0x000fe20000000800 */
[----:B------:R-:W-:-:S02]  /*70020*/  IADD3 R4, P4, R27, R2, RZ ;  /* 0x000000021b047210 */ /* 0x000fc40007f9e0ff */
[----:B------:R-:W-:Y:S02]  /*70030*/  IADD3 R8, P6, R27, R56, RZ ;  /* 0x000000381b087210 */ /* 0x000fe40007fde0ff */
[----:B0-----:R-:W-:Y:S01]  /*70040*/  PRMT R19, R10, 0x7770, RZ ;  /* 0x000077700a137816 */ /* 0x001fe200000000ff */
[C---:B------:R-:W-:Y:S01]  /*70050*/  IMAD.X R5, R18.reuse, 0x1, R3, P4 ;  /* 0x0000000112057824 */ /* 0x040fe200020e0603 */
[----:B------:R-:W-:Y:S01]  /*70060*/  ISETP.GE.AND P4, PT, R9, UR4, PT ;  /* 0x0000000409007c0c */ /* 0x000fe2000bf86270 */
[----:B------:R-:W-:Y:S01]  /*70070*/  IMAD.X R9, R18, 0x1, R57, P6 ;  /* 0x0000000112097824 */ /* 0x000fe200030e0639 */
[----:B-1----:R-:W-:Y:S01]  /*70080*/  PRMT R17, R10, 0x7771, RZ ;  /* 0x000077710a117816 */ /* 0x002fe200000000ff */
[----:B------:R-:W-:Y:S01]  /*70090*/  ULDC UR4, c[0x0][0x228] ;  /* 0x00008a0000047ab9 */ /* 0x000fe20000000800 */
[----:B------:R0:W-:Y:S04]  /*700a0*/  @P5 STG.E.U8 desc[UR32][R4.64], R19 ;  /* 0x0000001304005986 */ /* 0x0001e8000c101120 */
[----:B------:R1:W-:Y:S01]  /*700b0*/  @P1 STG.E.U8 desc[UR32][R8.64], R17 ;  /* 0x0000001108001986 */ /* 0x0003e2000c101120 */
[----:B------:R-:W-:Y:S01]  /*700c0*/  ISETP.LT.AND P1, PT, R51, UR4, !P3 ;  /* 0x0000000433007c0c */ /* 0x000fe2000df21270 */
[----:B------:R-:W-:Y:S01]  /*700d0*/  ULDC UR4, c[0x0][0x248] ;  /* 0x0000920000047ab9 */ /* 0x000fe20000000800 */
[----:B------:R-:W-:-:S02]  /*700e0*/  IADD3 R12, P5, R27, R58, RZ ;  /* 0x0000003a1b0c7210 */ /* 0x000fc40007fbe0ff */
[----:B------:R-:W-:Y:S01]  /*700f0*/  ISETP.LT.AND P3, PT, R50, UR6, !P3 ;  /* 0x0000000632007c0c */ /* 0x000fe2000df61270 */
[----:B------:R-:W-:Y:S01]  /*70100*/  ULDC UR6, c[0x0][0x228] ;  /* 0x00008a0000067ab9 */ /* 0x000fe20000000800 */
[C---:B------:R-:W-:Y:S01]  /*70110*/  IADD3 R14, P6, R27.reuse, R59, RZ ;  /* 0x0000003b1b0e7210 */ /* 0x040fe20007fde0ff */
[--C-:B------:R-:W-:Y:S01]  /*70120*/  IMAD.X R13, R18, 0x1, R60.reuse, P5 ;  /* 0x00000001120d7824 */ /* 0x100fe200028e063c */
[----:B0-----:R-:W-:Y:S01]  /*70130*/  PRMT R19, R10, 0x7772, RZ ;  /* 0x000077720a137816 */ /* 0x001fe200000000ff */
[----:B------:R-:W-:Y:S01]  /*70140*/  VIADD R27, R27, UR4 ;  /* 0x000000041b1b7c36 */ /* 0x000fe20008000000 */
[----:B------:R-:W-:Y:S01]  /*70150*/  ISETP.LT.AND P5, PT, R55, UR6, !P2 ;  /* 0x0000000637007c0c */ /* 0x000fe2000d7a1270 */
[----:B------:R-:W-:Y:S01]  /*70160*/  IMAD.X R15, R18, 0x1, R61, P6 ;  /* 0x00000001120f7824 */ /* 0x000fe200030e063d */
[----:B-1----:R-:W-:Y:S01]  /*70170*/  PRMT R17, R10, 0x7773, RZ ;  /* 0x000077730a117816 */ /* 0x002fe200000000ff */
[----:B------:R0:W-:Y:S01]  /*70180*/  @P1 STG.E.U8 desc[UR32][R12.64], R19 ;  /* 0x000000130c001986 */ /* 0x0001e2000c101120 */
[----:B------:R-:W-:Y:S01]  /*70190*/  SHF.R.S32.HI R10, RZ, 0x1f, R27 ;  /* 0x0000001fff0a7819 */ /* 0x000fe2000001141b */
[----:B------:R-:W-:Y:S01]  /*701a0*/  ULDC UR4, c[0x0][0x228] ;  /* 0x00008a0000047ab9 */ /* 0x000fe20000000800 */
[C---:B------:R-:W-:Y:S01]  /*701b0*/  IADD3 R4, P1, R27.reuse, R2, RZ ;  /* 0x000000021b047210 */ /* 0x040fe20007f3e0ff */
[----:B------:R1:W-:Y:S01]  /*701c0*/  @P3 STG.E.U8 desc[UR32][R14.64], R17 ;  /* 0x000000110e003986 */ /* 0x0003e2000c101120 */
[----:B------:R-:W-:Y:S01]  /*701d0*/  ISETP.LT.AND P3, PT, R42, UR4, !P2 ;  /* 0x000000042a007c0c */ /* 0x000fe2000d761270 */
[----:B------:R-:W-:Y:S01]  /*701e0*/  ULDC UR6, c[0x0][0x228] ;  /* 0x00008a0000067ab9 */ /* 0x000fe20000000800 */
[----:B------:R-:W-:Y:S01]  /*701f0*/  PRMT R21, R6, 0x7770, RZ ;  /* 0x0000777006157816 */ /* 0x000fe200000000ff */
[C---:B------:R-:W-:Y:S01]  /*70200*/  IMAD.X R5, R10.reuse, 0x1, R3, P1 ;  /* 0x000000010a057824 */ /* 0x040fe200008e0603 */
[----:B------:R-:W-:Y:S01]  /*70210*/  IADD3 R8, P1, R27, R56, RZ ;  /* 0x000000381b087210 */ /* 0x000fe20007f3e0ff */
[----:B------:R-:W-:Y:S01]  /*70220*/  ULDC UR4, c[0x0][0x22c] ;  /* 0x00008b0000047ab9 */ /* 0x000fe20000000800 */
[----:B------:R-:W-:Y:S01]  /*70230*/  ISETP.LT.AND P6, PT, R51, UR6, !P2 ;  /* 0x0000000633007c0c */ /* 0x000fe2000d7c1270 */
[----:B------:R-:W-:Y:S01]  /*70240*/  ULDC UR6, c[0x0][0x228] ;  /* 0x00008a0000067ab9 */ /* 0x000fe20000000800 */
[----:B------:R2:W-:Y:S01]  /*70250*/  @P5 STG.E.U8 desc[UR32][R4.64], R21 ;  /* 0x0000001504005986 */ /* 0x0005e2000c101120 */
[----:B0-----:R-:W-:Y:S01]  /*70260*/  IADD3 R12, P5, R27, R58, RZ ;  /* 0x0000003a1b0c7210 */ /* 0x001fe20007fbe0ff */
[----:B------:R-:W-:Y:S01]  /*70270*/  IMAD.X R9, R10, 0x1, R57, P1 ;  /* 0x000000010a097824 */ /* 0x000fe200008e0639 */
[----:B-1----:R-:W-:Y:S01]  /*70280*/  PRMT R17, R6, 0x7771, RZ ;  /* 0x0000777106117816 */ /* 0x002fe200000000ff */
[----:B------:R-:W-:Y:S01]  /*70290*/  VIADD R14, R48, 0x37 ;  /* 0x00000037300e7836 */ /* 0x000fe20000000000 */
[----:B------:R-:W-:Y:S01]  /*702a0*/  PRMT R15, R6, 0x7772, RZ ;  /* 0x00007772060f7816 */ /* 0x000fe200000000ff */
[----:B------:R-:W-:-:S02]  /*702b0*/  IMAD.X R13, R10, 0x1, R60, P5 ;  /* 0x000000010a0d7824 */ /* 0x000fc400028e063c */
[----:B------:R0:W-:Y:S01]  /*702c0*/  @P3 STG.E.U8 desc[UR32][R8.64], R17 ;  /* 0x0000001108003986 */ /* 0x0001e2000c101120 */
[----:B------:R-:W-:Y:S01]  /*702d0*/  ISETP.GE.AND P1, PT, R14, UR4, PT ;  /* 0x000000040e007c0c */ /* 0x000fe2000bf26270 */
[----:B------:R-:W-:Y:S01]  /*702e0*/  ULDC UR4, c[0x0][0x248] ;  /* 0x0000920000047ab9 */ /* 0x000fe20000000800 */
[----:B------:R-:W-:Y:S01]  /*702f0*/  ISETP.LT.AND P3, PT, R50, UR6, !P2 ;  /* 0x0000000632007c0c */ /* 0x000fe2000d761270 */
[----:B------:R1:W-:Y:S01]  /*70300*/  @P6 STG.E.U8 desc[UR32][R12.64], R15 ;  /* 0x0000000f0c006986 */ /* 0x0003e2000c101120 */
[C---:B--2---:R-:W-:Y:S01]  /*70310*/  IADD3 R4, P2, R27.reuse, R59, RZ ;  /* 0x0000003b1b047210 */ /* 0x044fe20007f5e0ff */
[----:B------:R-:W-:Y:S01]  /*70320*/  VIADD R27, R27, UR4 ;  /* 0x000000041b1b7c36 */ /* 0x000fe20008000000 */
[----:B------:R-:W-:Y:S01]  /*70330*/  ISETP.LT.AND P6, PT, R55, UR8, !P4 ;  /* 0x0000000837007c0c */ /* 0x000fe2000e7c1270 */
[----:B------:R-:W-:Y:S01]  /*70340*/  ULDC UR4, c[0x0][0x228] ;  /* 0x00008a0000047ab9 */ /* 0x000fe20000000800 */
[----:B------:R-:W-:Y:S01]  /*70350*/  PRMT R23, R6, 0x7773, RZ ;  /* 0x0000777306177816 */ /* 0x000fe200000000ff */
[----:B------:R-:W-:Y:S01]  /*70360*/  IMAD.X R5, R10, 0x1, R61, P2 ;  /* 0x000000010a057824 */ /* 0x000fe200010e063d */
[----:B------:R-:W-:-:S02]  /*70370*/  SHF.R.S32.HI R10, RZ, 0x1f, R27 ;  /* 0x0000001fff0a7819 */ /* 0x000fc4000001141b */
[----:B------:R-:W-:Y:S01]  /*70380*/  PRMT R21, R11, 0x7770, RZ ;  /* 0x000077700b157816 */ /* 0x000fe200000000ff */
[----:B------:R-:W-:Y:S01]  /*70390*/  VIADD R14, R48, 0x38 ;  /* 0x00000038300e7836 */ /* 0x000fe20000000000 */
[----:B0-----:R-:W-:Y:S01]  /*703a0*/  IADD3 R8, P5, R27, R2, RZ ;  /* 0x000000021b087210 */ /* 0x001fe20007fbe0ff */
[----:B------:R0:W-:Y:S01]  /*703b0*/  @P3 STG.E.U8 desc[UR32][R4.64], R23 ;  /* 0x0000001704003986 */ /* 0x0001e2000c101120 */
[----:B------:R-:W-:Y:S01]  /*703c0*/  PRMT R19, R11, 0x7771, RZ ;  /* 0x000077710b137816 */ /* 0x000fe200000000ff */
[----:B------:R-:W-:Y:S02]  /*703d0*/  ULDC UR6, c[0x0][0x228] ;  /* 0x00008a0000067ab9 */ /* 0x000fe40000000800 */
[----:B------:R-:W-:Y:S01]  /*703e0*/  IMAD.X R9, R10, 0x1, R3, P5 ;  /* 0x000000010a097824 */ /* 0x000fe200028e0603 */
[----:B------:R-:W-:Y:S01]  /*703f0*/  ISETP.LT.AND P5, PT, R42, UR4, !P4 ;  /* 0x000000042a007c0c */ /* 0x000fe2000e7a1270 */
[----:B------:R-:W-:-:S03]  /*70400*/  ULDC UR4, c[0x0][0x228] ;  /* 0x00008a0000047ab9 */ /* 0x000fc60000000800 */
[----:B------:R2:W-:Y:S01]  /*70410*/  @P6 STG.E.U8 desc[UR32][R8.64], R21 ;  /* 0x0000001508006986 */ /* 0x0005e2000c101120 */
[----:B-1----:R-:W-:Y:S02]  /*70420*/  IADD3 R12, P6, R27, R56, RZ ;  /* 0x000000381b0c7210 */ /* 0x002fe40007fde0ff */
[----:B------:R-:W-:Y:S01]  /*70430*/  ISETP.GE.AND P2, PT, R14, UR5, PT ;  /* 0x000000050e007c0c */ /* 0x000fe2000bf46270 */
[----:B------:R-:W-:Y:S01]  /*70440*/  ULDC UR5, c[0x0][0x228] ;  /* 0x00008a0000057ab9 */ /* 0x000fe20000000800 */
[----:B------:R-:W-:Y:S01]  /*70450*/  ISETP.LT.AND P3, PT, R51, UR4, !P4 ;  /* 0x0000000433007c0c */ /* 0x000fe2000e761270 */
[----:B------:R-:W-:Y:S01]  /*70460*/  IMAD.X R13, R10, 0x1, R57, P6 ;  /* 0x000000010a0d7824 */ /* 0x000fe200030e0639 */
[----:B------:R-:W-:Y:S01]  /*70470*/  ISETP.LT.AND P4, PT, R50, UR5, !P4 ;  /* 0x0000000532007c0c */ /* 0x000fe2000e781270 */
[----:B------:R-:W-:Y:S01]  /*70480*/  ULDC UR4, c[0x0][0x248] ;  /* 0x0000920000047ab9 */ /* 0x000fe20000000800 */
[C---:B0-----:R-:W-:Y:S01]  /*70490*/  IADD3 R4, P6, R27.reuse, R58, RZ ;  /* 0x0000003a1b047210 */ /* 0x041fe20007fde0ff */
[----:B------:R-:W-:Y:S01]  /*704a0*/  ULDC UR5, c[0x0][0x228] ;  /* 0x00008a0000057ab9 */ /* 0x000fe20000000800 */
[----:B------:R0:W-:Y:S01]  /*704b0*/  @P5 STG.E.U8 desc[UR32][R12.64], R19 ;  /* 0x000000130c005986 */ /* 0x0001e2000c101120 */
[C---:B--2---:R-:W-:Y:S01]  /*704c0*/  IADD3 R8, P5, R27.reuse, R59, RZ ;  /* 0x0000003b1b087210 */ /* 0x044fe20007fbe0ff */
[----:B------:R-:W-:Y:S01]  /*704d0*/  VIADD R27, R27, UR4 ;  /* 0x000000041b1b7c36 */ /* 0x000fe20008000000 */
[C---:B------:R-:W-:Y:S01]  /*704e0*/  PRMT R17, R11.reuse, 0x7772, RZ ;  /* 0x000077720b117816 */ /* 0x040fe200000000ff */
[C---:B------:R-:W-:Y:S01]  /*704f0*/  IMAD.X R5, R10.reuse, 0x1, R60, P6 ;  /* 0x000000010a057824 */ /* 0x040fe200030e063c */
[----:B------:R-:W-:Y:S01]  /*70500*/  PRMT R15, R11, 0x7773, RZ ;  /* 0x000077730b0f7816 */ /* 0x000fe200000000ff */
[----:B------:R-:W-:Y:S01]  /*70510*/  IMAD.X R9, R10, 0x1, R61, P5 ;  /* 0x000000010a097824 */ /* 0x000fe200028e063d */
[----:B------:R-:W-:Y:S01]  /*70520*/  ISETP.LT.AND P6, PT, R55, UR5, !P1 ;  /* 0x0000000537007c0c */ /* 0x000fe2000cfc1270 */
[----:B------:R-:W-:Y:S01]  /*70530*/  ULDC UR4, c[0x0][0x228] ;  /* 0x00008a0000047ab9 */ /* 0x000fe20000000800 */
[----:B------:R-:W-:Y:S01]  /*70540*/  @P3 STG.E.U8 desc[UR32][R4.64], R17 ;  /* 0x0000001104003986 */ /* 0x000fe2000c101120 */
[----:B------:R-:W-:Y:S01]  /*70550*/  SHF.R.S32.HI R6, RZ, 0x1f, R27 ;  /* 0x0000001fff067819 */ /* 0x000fe2000001141b */
[----:B------:R-:W-:Y:S01]  /*70560*/  ULDC UR5, c[0x0][0x228] ;  /* 0x00008a0000057ab9 */ /* 0x000fe20000000800 */
[C---:B------:R-:W-:Y:S01]  /*70570*/  IADD3 R10, P3, R27.reuse, R2, RZ ;  /* 0x000000021b0a7210 */ /* 0x040fe20007f7e0ff */
[----:B------:R1:W-:Y:S01]  /*70580*/  @P4 STG.E.U8 desc[UR32][R8.64], R15 ;  /* 0x0000000f08004986 */ /* 0x0003e2000c101120 */
[----:B0-----:R-:W-:Y:S01]  /*70590*/  VIADD R13, R48, 0x39 ;  /* 0x00000039300d7836 */ /* 0x001fe20000000000 */
[----:B------:R-:W-:-:S02]  /*705a0*/  IADD3 R12, P4, R27, R56, RZ ;  /* 0x000000381b0c7210 */ /* 0x000fc40007f9e0ff */
[C---:B------:R-:W-:Y:S01]  /*705b0*/  IMAD.X R11, R6.reuse, 0x1, R3, P3 ;  /* 0x00000001060b7824 */ /* 0x040fe200018e0603 */
[----:B------:R-:W-:Y:S02]  /*705c0*/  PRMT R21, R7, 0x7770, RZ ;  /* 0x0000777007157816 */ /* 0x000fe400000000ff */
[----:B------:R-:W-:Y:S01]  /*705d0*/  ISETP.GE.AND P3, PT, R13, UR13, PT ;  /* 0x0000000d0d007c0c */ /* 0x000fe2000bf66270 */
[----:B------:R-:W-:Y:S01]  /*705e0*/  IMAD.X R13, R6, 0x1, R57, P4 ;  /* 0x00000001060d7824 */ /* 0x000fe200020e0639 */
[----:B------:R-:W-:Y:S01]  /*705f0*/  ISETP.LT.AND P5, PT, R42, UR4, !P1 ;  /* 0x000000042a007c0c */ /* 0x000fe2000cfa1270 */
[----:B------:R0:W-:Y:S01]  /*70600*/  @P6 STG.E.U8 desc[UR32][R10.64], R21 ;  /* 0x000000150a006986 */ /* 0x0001e2000c101120 */
[----:B------:R-:W-:Y:S01]  /*70610*/  ULDC UR4, c[0x0][0x228] ;  /* 0x00008a0000047ab9 */ /* 0x000fe20000000800 */
[----:B-1----:R-:W-:Y:S02]  /*70620*/  IADD3 R8, P4, R27, R58, RZ ;  /* 0x0000003a1b087210 */ /* 0x002fe40007f9e0ff */
[----:B------:R-:W-:Y:S01]  /*70630*/  ISETP.LT.AND P6, PT, R51, UR5, !P1 ;  /* 0x0000000533007c0c */ /* 0x000fe2000cfc1270 */
[----:B------:R-:W-:Y:S01]  /*70640*/  ULDC UR5, c[0x0][0x228] ;  /* 0x00008a0000057ab9 */ /* 0x000fe20000000800 */
[----:B------:R-:W-:Y:S01]  /*70650*/  ISETP.LT.AND P1, PT, R50, UR4, !P1 ;  /* 0x0000000432007c0c */ /* 0x000fe2000cf21270 */
[----:B------:R-:W-:Y:S01]  /*70660*/  IMAD.X R9, R6, 0x1, R60, P4 ;  /* 0x0000000106097824 */ /* 0x000fe200020e063c */
[----:B------:R-:W-:Y:S01]  /*70670*/  PRMT R19, R7, 0x7771, RZ ;  /* 0x0000777107137816 */ /* 0x000fe200000000ff */
[----:B------:R-:W-:Y:S01]  /*70680*/  ULDC UR4, c[0x0][0x248] ;  /* 0x0000920000047ab9 */ /* 0x000fe20000000800 */
[----:B0-----:R-:W-:-:S02]  /*70690*/  IADD3 R10, P4, R27, R59, RZ ;  /* 0x0000003b1b0a7210 */ /* 0x001fc40007f9e0ff */
[C---:B------:R-:W-:Y:S02]  /*706a0*/  PRMT R17, R7.reuse, 0x7772, RZ ;  /* 0x0000777207117816 */ /* 0x040fe400000000ff */
[----:B------:R-:W-:Y:S01]  /*706b0*/  PRMT R15, R7, 0x7773, RZ ;  /* 0x00007773070f7816 */ /* 0x000fe200000000ff */
[----:B------:R-:W-:Y:S02]  /*706c0*/  IMAD.X R11, R6, 0x1, R61, P4 ;  /* 0x00000001060b7824 */ /* 0x000fe400020e063d */
[----:B------:R-:W0:Y:S01]  /*706d0*/  LDS.128 R4, [R0] ;  /* 0x0000000000047984 */ /* 0x000e220000000c00 */
[----:B------:R-:W-:Y:S01]  /*706e0*/  VIADD R27, R27, UR4 ;  /* 0x000000041b1b7c36 */ /* 0x000fe20008000000 */
[----:B------:R-:W-:Y:S01]  /*706f0*/  ISETP.LT.AND P4, PT, R55, UR5, !P2 ;  /* 0x0000000537007c0c */ /* 0x000fe2000d781270 */
[----:B------:R-:W-:Y:S01]  /*70700*/  ULDC UR4, c[0x0][0x228] ;  /* 0x00008a0000047ab9 */ /* 0x000fe20000000800 */
[----:B------:R1:W-:Y:S01]  /*70710*/  @P5 STG.E.U8 desc[UR32][R12.64], R19 ;  /* 0x000000130c005986 */ /* 0x0003e2000c101120 */
[----:B------:R-:W-:Y:S01]  /*70720*/  PRMT R21, R52, 0x7770, RZ ;  /* 0x0000777034157816 */ /* 0x000fe200000000ff */
[----:B------:R-:W-:-:S02]  /*70730*/  ULDC UR5, c[0x0][0x228] ;  /* 0x00008a0000057ab9 */ /* 0x000fc40000000800 */
[----:B------:R2:W-:Y:S01]  /*70740*/  @P6 STG.E.U8 desc[UR32][R8.64], R17 ;  /* 0x0000001108006986 */ /* 0x0005e2000c101120 */
[----:B------:R-:W-:-:S03]  /*70750*/  SHF.R.S32.HI R16, RZ, 0x1f, R27 ;  /* 0x0000001fff107819 */ /* 0x000fc6000001141b */
[----:B------:R3:W-:Y:S01]  /*70760*/  @P1 STG.E.U8 desc[UR32][R10.64], R15 ;  /* 0x0000000f0a001986 */ /* 0x0007e2000c101120 */
[C---:B-1----:R-:W-:Y:S02]  /*70770*/  IADD3 R12, P1, R27.reuse, R2, RZ ;  /* 0x000000021b0c7210 */ /* 0x042fe40007f3e0ff */
[----:B------:R-:W-:Y:S01]  /*70780*/  ISETP.LT.AND P5, PT, R42, UR4, !P2 ;  /* 0x000000042a007c0c */ /* 0x000fe2000d7a1270 */
[----:B------:R-:W-:Y:S01]  /*70790*/  ULDC UR4, c[0x0][0x228] ;  /* 0x00008a0000047ab9 */ /* 0x000fe20000000800 */
[----:B--2---:R-:W-:Y:S02]  /*707a0*/  VIADD R9, R48, 0x3a ;  /* 0x0000003a30097836 */ /* 0x004fe40000000000 */
[C---:B------:R-:W-:Y:S01]  /*707b0*/  IMAD.X R13, R16.reuse, 0x1, R3, P1 ;  /* 0x00000001100d7824 */ /* 0x040fe200008e0603 */
[----:B------:R-:W-:Y:S02]  /*707c0*/  IADD3 R8, P6, R27, R56, RZ ;  /* 0x000000381b087210 */ /* 0x000fe40007fde0ff */
[----:B------:R-:W-:Y:S01]  /*707d0*/  ISETP.LT.AND P1, PT, R51, UR5, !P2 ;  /* 0x0000000533007c0c */ /* 0x000fe2000d721270 */
[----:B------:R-:W-:Y:S01]  /*707e0*/  ULDC UR5, c[0x0][0x228] ;  /* 0x00008a0000057ab9 */ /* 0x000fe20000000800 */
[----:B------:R1:W-:Y:S01]  /*707f0*/  @P4 STG.E.U8 desc[UR32][R12.64], R21 ;  /* 0x000000150c004986 */ /* 0x0003e2000c101120 */
[----:B------:R-:W-:Y:S01]  /*70800*/  ISETP.GE.AND P4, PT, R9, UR11, PT ;  /* 0x0000000b09007c0c */ /* 0x000fe2000bf86270 */
[----:B------:R-:W-:Y:S01]  /*70810*/  IMAD.X R9, R16, 0x1, R57, P6 ;  /* 0x0000000110097824 */ /* 0x000fe200030e0639 */
[----:B------:R-:W-:-:S02]  /*70820*/  PRMT R19, R52, 0x7771, RZ ;  /* 0x0000777134137816 */ /* 0x000fc400000000ff */
[C---:B---3--:R-:W-:Y:S02]  /*70830*/  IADD3 R10, P6, R27.reuse, R58, RZ ;  /* 0x0000003a1b0a7210 */ /* 0x048fe40007fde0ff */
[----:B------:R-:W-:Y:S01]  /*70840*/  ISETP.LT.AND P2, PT, R50, UR4, !P2 ;  /* 0x0000000432007c0c */ /* 0x000fe2000d741270 */
[----:B------:R2:W-:Y:S01]  /*70850*/  @P5 STG.E.U8 desc[UR32][R8.64], R19 ;  /* 0x0000001308005986 */ /* 0x0005e2000c101120 */
[C---:B------:R-:W-:Y:S01]  /*70860*/  IADD3 R14, P5, R27.reuse, R59, RZ ;  /* 0x0000003b1b0e7210 */ /* 0x040fe20007fbe0ff */
[----:B------:R-:W-:Y:S01]  /*70870*/  IMAD.X R11, R16, 0x1, R60, P6 ;  /* 0x00000001100b7824 */ /* 0x000fe200030e063c */
[C---:B------:R-:W-:Y:S01]  /*70880*/  PRMT R17, R52.reuse, 0x7772, RZ ;  /* 0x0000777234117816 */ /* 0x040fe200000000ff */
[----:B------:R-:W-:Y:S01]  /*70890*/  ULDC UR4, c[0x0][0x248] ;  /* 0x0000920000047ab9 */ /* 0x000fe20000000800 */
[----:B-1----:R-:W-:Y:S01]  /*708a0*/  PRMT R13, R52, 0x7773, RZ ;  /* 0x00007773340d7816 */ /* 0x002fe200000000ff */
        /* <DEDUP_REMOVED lines=8> */
[C---:B--2---:R-:W-:Y:S02]  /*70930*/  IADD3 R8, P2, R27.reuse, R2, RZ ;  /* 0x000000021b087210 */ /* 0x044fe40007f5e0ff */
[----:B------:R-:W-:Y:S01]  /*70940*/  ISETP.LT.AND P5, PT, R42, UR4, !P3 ;  /* 0x000000042a007c0c */ /* 0x000fe2000dfa1270 */
[----:B------:R-:W-:Y:S02]  /*70950*/  ULDC UR4, c[0x0][0x228] ;  /* 0x00008a0000047ab9 */ /* 0x000fe40000000800 */
[----:B------:R-:W-:Y:S01]  /*70960*/  IMAD.X R9, R0, 0x1, R3, P2 ;  /* 0x0000000100097824 */ /* 0x000fe200010e0603 */
[----:B0-----:R-:W-:Y:S01]  /*70970*/  PRMT R17, R4, 0x7770, RZ ;  /* 0x0000777004117816 */ /* 0x001fe200000000ff */
[----:B------:R-:W-:Y:S01]  /*70980*/  VIADD R11, R48, 0x3b ;  /* 0x0000003b300b7836 */ /* 0x000fe20000000000 */
[----:B------:R-:W-:-:S03]  /*70990*/  IADD3 R10, P6, R27, R56, RZ ;  /* 0x000000381b0a7210 */ /* 0x000fc60007fde0ff */
[----:B------:R0:W-:Y:S01]  /*709a0*/  @P1 STG.E.U8 desc[UR32][R8.64], R17 ;  /* 0x0000001108001986 */ /* 0x0001e2000c101120 */
[----:B------:R-:W-:Y:S01]  /*709b0*/  ISETP.GE.AND P1, PT, R11, UR9, PT ;  /* 0x000000090b007c0c */ /* 0x000fe2000bf26270 */
[----:B------:R-:W-:Y:S01]  /*709c0*/  IMAD.X R11, R0, 0x1, R57, P6 ;  /* 0x00000001000b7824 */ /* 0x000fe200030e0639 */
[----:B------:R-:W-:Y:S01]  /*709d0*/  ISETP.LT.AND P2, PT, R51, UR5, !P3 ;  /* 0x0000000533007c0c */ /* 0x000fe2000df41270 */
[----:B------:R-:W-:Y:S01]  /*709e0*/  ULDC UR5, c[0x0][0x228] ;  /* 0x00008a0000057ab9 */ /* 0x000fe20000000800 */
[----:B------:R-:W-:Y:S02]  /*709f0*/  PRMT R21, R4, 0x7771, RZ ;  /* 0x0000777104157816 */ /* 0x000fe400000000ff */
[C---:B------:R-:W-:Y:S02]  /*70a00*/  IADD3 R12, P6, R27.reuse, R58, RZ ;  /* 0x0000003a1b0c7210 */ /* 0x040fe40007fde0ff */
[----:B------:R-:W-:Y:S01]  /*70a10*/  ISETP.LT.AND P3, PT, R50, UR4, !P3 ;  /* 0x0000000432007c0c */ /* 0x000fe2000df61270 */
[----:B------:R2:W-:Y:S01]  /*70a20*/  @P5 STG.E.U8 desc[UR32][R10.64], R21 ;  /* 0x000000150a005986 */ /* 0x0005e2000c101120 */
[----:B-1----:R-:W-:Y:S01]  /*70a30*/  IADD3 R14, P5, R27, R59, RZ ;  /* 0x0000003b1b0e7210 */ /* 0x002fe20007fbe0ff */
[----:B------:R-:W-:Y:S01]  /*70a40*/  IMAD.X R13, R0, 0x1, R60, P6 ;  /* 0x00000001000d7824 */ /* 0x000fe200030e063c */
[C---:B------:R-:W-:Y:S01]  /*70a50*/  PRMT R19, R4.reuse, 0x7772, RZ ;  /* 0x0000777204137816 */ /* 0x040fe200000000ff */
[----:B------:R-:W-:Y:S01]  /*70a60*/  ULDC UR4, c[0x0][0x248] ;  /* 0x0000920000047ab9 */ /* 0x000fe20000000800 */
[----:B0-----:R-:W-:Y:S01]  /*70a70*/  PRMT R17, R4, 0x7773, RZ ;  /* 0x0000777304117816 */ /* 0x001fe200000000ff */
[----:B------:R-:W-:-:S02]  /*70a80*/  IMAD.X R15, R0, 0x1, R61, P5 ;  /* 0x00000001000f7824 */ /* 0x000fc400028e063d */
[----:B------:R-:W-:Y:S01]  /*70a90*/  VIADD R27, R27, UR4 ;  /* 0x000000041b1b7c36 */ /* 0x000fe20008000000 */
[----:B------:R0:W-:Y:S01]  /*70aa0*/  @P2 STG.E.U8 desc[UR32][R12.64], R19 ;  /* 0x000000130c002986 */ /* 0x0001e2000c101120 */
[----:B------:R-:W-:Y:S01]  /*70ab0*/  ULDC UR4, c[0x0][0x228] ;  /* 0x00008a0000047ab9 */ /* 0x000fe20000000800 */
[----:B------:R-:W-:Y:S01]  /*70ac0*/  ISETP.LT.AND P2, PT, R55, UR5, !P4 ;  /* 0x0000000537007c0c */ /* 0x000fe2000e741270 */
[----:B------:R-:W-:Y:S01]  /*70ad0*/  ULDC UR5, c[0x0][0x228] ;  /* 0x00008a0000057ab9 */ /* 0x000fe20000000800 */
[----:B------:R-:W-:Y:S01]  /*70ae0*/  ISETP.LT.AND P5, PT, R42, UR4, !P4 ;  /* 0x000000042a007c0c */ /* 0x000fe2000e7a1270 */
[----:B------:R1:W-:Y:S01]  /*70af0*/  @P3 STG.E.U8 desc[UR32][R14.64], R17 ;  /* 0x000000110e003986 */ /* 0x0003e2000c101120 */
[----:B------:R-:W-:Y:S01]  /*70b00*/  SHF.R.S32.HI R0, RZ, 0x1f, R27 ;  /* 0x0000001fff007819 */ /* 0x000fe2000001141b */
[----:B------:R-:W-:Y:S01]  /*70b10*/  ULDC UR4, c[0x0][0x228] ;  /* 0x00008a0000047ab9 */ /* 0x000fe20000000800 */
[C---:B------:R-:W-:Y:S02]  /*70b20*/  IADD3 R8, P3, R27.reuse, R2, RZ ;  /* 0x000000021b087210 */ /* 0x040fe40007f7e0ff */
[----:B--2---:R-:W-:-:S02]  /*70b30*/  IADD3 R10, P6, R27, R56, RZ ;  /* 0x000000381b0a7210 */ /* 0x004fc40007fde0ff */
[----:B------:R-:W-:Y:S01]  /*70b40*/  PRMT R21, R53, 0x7770, RZ ;  /* 0x0000777035157816 */ /* 0x000fe200000000ff */
[C---:B------:R-:W-:Y:S01]  /*70b50*/  IMAD.X R9, R0.reuse, 0x1, R3, P3 ;  /* 0x0000000100097824 */ /* 0x040fe200018e0603 */
[----:B------:R-:W-:Y:S01]  /*70b60*/  ISETP.LT.AND P3, PT, R51, UR5, !P4 ;  /* 0x0000000533007c0c */ /* 0x000fe2000e761270 */
[----:B------:R-:W-:Y:S01]  /*70b70*/  IMAD.X R11, R0, 0x1, R57, P6 ;  /* 0x00000001000b7824 */ /* 0x000fe200030e0639 */
[----:B0-----:R-:W-:Y:S01]  /*70b80*/  PRMT R19, R53, 0x7771, RZ ;  /* 0x0000777135137816 */ /* 0x001fe200000000ff */
[----:B------:R-:W-:Y:S01]  /*70b90*/  ULDC UR5, c[0x0][0x228] ;  /* 0x00008a0000057ab9 */ /* 0x000fe20000000800 */
[C---:B------:R-:W-:Y:S01]  /*70ba0*/  IADD3 R12, P6, R27.reuse, R58, RZ ;  /* 0x0000003a1b0c7210 */ /* 0x040fe20007fde0ff */
[----:B------:R0:W-:Y:S01]  /*70bb0*/  @P2 STG.E.U8 desc[UR32][R8.64], R21 ;  /* 0x0000001508002986 */ /* 0x0001e2000c101120 */
[----:B------:R-:W-:Y:S01]  /*70bc0*/  ISETP.LT.AND P4, PT, R50, UR4, !P4 ;  /* 0x0000000432007c0c */ /* 0x000fe2000e781270 */
[----:B------:R-:W-:Y:S02]  /*70bd0*/  ULDC UR4, c[0x0][0x248] ;  /* 0x0000920000047ab9 */ /* 0x000fe40000000800 */
[----:B------:R2:W-:Y:S01]  /*70be0*/  @P5 STG.E.U8 desc[UR32][R10.64], R19 ;  /* 0x000000130a005986 */ /* 0x0005e2000c101120 */
[----:B-1----:R-:W-:Y:S01]  /*70bf0*/  IADD3 R14, P5, R27, R59, RZ ;  /* 0x0000003b1b0e7210 */ /* 0x002fe20007fbe0ff */
[C---:B------:R-:W-:Y:S01]  /*70c00*/  IMAD.X R13, R0.reuse, 0x1, R60, P6 ;  /* 0x00000001000d7824 */ /* 0x040fe200030e063c */
[----:B------:R-:W-:Y:S01]  /*70c10*/  PRMT R17, R53, 0x7772, RZ ;  /* 0x0000777235117816 */ /* 0x000fe200000000ff */
[----:B------:R-:W-:Y:S01]  /*70c20*/  VIADD R27, R27, UR4 ;  /* 0x000000041b1b7c36 */ /* 0x000fe20008000000 */
[----:B------:R-:W-:Y:S01]  /*70c30*/  PRMT R53, R53, 0x7773, RZ ;  /* 0x0000777335357816 */ /* 0x000fe200000000ff */
[----:B------:R-:W-:Y:S01]  /*70c40*/  IMAD.X R15, R0, 0x1, R61, P5 ;  /* 0x00000001000f7824 */ /* 0x000fe200028e063d */
[----:B------:R-:W-:Y:S01]  /*70c50*/  ULDC UR4, c[0x0][0x228] ;  /* 0x00008a0000047ab9 */ /* 0x000fe20000000800 */
[----:B------:R1:W-:Y:S01]  /*70c60*/  @P3 STG.E.U8 desc[UR32][R12.64], R17 ;  /* 0x000000110c003986 */ /* 0x0003e2000c101120 */
[----:B------:R-:W-:Y:S01]  /*70c70*/  ISETP.LT.AND P3, PT, R55, UR5, !P1 ;  /* 0x0000000537007c0c */ /* 0x000fe2000cf61270 */
[----:B------:R-:W-:Y:S01]  /*70c80*/  ULDC UR5, c[0x0][0x228] ;  /* 0x00008a0000057ab9 */ /* 0x000fe20000000800 */
[----:B------:R-:W-:Y:S01]  /*70c90*/  ISETP.LT.AND P5, PT, R42, UR4, !P1 ;  /* 0x000000042a007c0c */ /* 0x000fe2000cfa1270 */
[----:B------:R3:W-:Y:S01]  /*70ca0*/  @P4 STG.E.U8 desc[UR32][R14.64], R53 ;  /* 0x000000350e004986 */ /* 0x0007e2000c101120 */
[----:B------:R-:W-:Y:S01]  /*70cb0*/  SHF.R.S32.HI R0, RZ, 0x1f, R27 ;  /* 0x0000001fff007819 */ /* 0x000fe2000001141b */
[----:B------:R-:W-:Y:S01]  /*70cc0*/  ULDC UR4, c[0x0][0x228] ;  /* 0x00008a0000047ab9 */ /* 0x000fe20000000800 */
[----:B0-----:R-:W-:-:S02]  /*70cd0*/  IADD3 R8, P4, R27, R2, RZ ;  /* 0x000000021b087210 */ /* 0x001fc40007f9e0ff */
[----:B--2---:R-:W-:Y:S02]  /*70ce0*/  IADD3 R10, P6, R27, R56, RZ ;  /* 0x000000381b0a7210 */ /* 0x004fe40007fde0ff */
[C---:B------:R-:W-:Y:S01]  /*70cf0*/  PRMT R21, R5.reuse, 0x7771, RZ ;  /* 0x0000777105157816 */ /* 0x040fe200000000ff */
[C---:B------:R-:W-:Y:S01]  /*70d00*/  IMAD.X R9, R0.reuse, 0x1, R3, P4 ;  /* 0x0000000100097824 */ /* 0x040fe200020e0603 */
[----:B-1----:R-:W-:Y:S01]  /*70d10*/  PRMT R17, R5, 0x7770, RZ ;  /* 0x0000777005117816 */ /* 0x002fe200000000ff */
[----:B------:R-:W-:Y:S01]  /*70d20*/  IMAD.X R11, R0, 0x1, R57, P6 ;  /* 0x00000001000b7824 */ /* 0x000fe200030e0639 */
[----:B------:R-:W-:Y:S01]  /*70d30*/  ISETP.LT.AND P4, PT, R51, UR5, !P1 ;  /* 0x0000000533007c0c */ /* 0x000fe2000cf81270 */
[----:B------:R-:W-:Y:S01]  /*70d40*/  VIADD R4, R48, 0x3c ;  /* 0x0000003c30047836 */ /* 0x000fe20000000000 */
[----:B------:R-:W-:Y:S01]  /*70d50*/  IADD3 R12, P6, R27, R58, RZ ;  /* 0x0000003a1b0c7210 */ /* 0x000fe20007fde0ff */
[----:B------:R0:W-:Y:S01]  /*70d60*/  @P3 STG.E.U8 desc[UR32][R8.64], R17 ;  /* 0x0000001108003986 */ /* 0x0001e2000c101120 */
[----:B------:R-:W-:Y:S01]  /*70d70*/  ISETP.LT.AND P1, PT, R50, UR4, !P1 ;  /* 0x0000000432007c0c */ /* 0x000fe2000cf21270 */
[----:B------:R-:W-:Y:S01]  /*70d80*/  ULDC UR4, c[0x0][0x248] ;  /* 0x0000920000047ab9 */ /* 0x000fe20000000800 */
[----:B------:R-:W-:Y:S01]  /*70d90*/  PRMT R19, R5, 0x7772, RZ ;  /* 0x0000777205137816 */ /* 0x000fe200000000ff */
[----:B------:R1:W-:Y:S01]  /*70da0*/  @P5 STG.E.U8 desc[UR32][R10.64], R21 ;  /* 0x000000150a005986 */ /* 0x0003e2000c101120 */
[----:B---3--:R-:W-:Y:S01]  /*70db0*/  IADD3 R14, P5, R27, R59, RZ ;  /* 0x0000003b1b0e7210 */ /* 0x008fe20007fbe0ff */
[----:B------:R-:W-:Y:S01]  /*70dc0*/  IMAD.X R13, R0, 0x1, R60, P6 ;  /* 0x00000001000d7824 */ /* 0x000fe200030e063c */
[----:B------:R-:W-:Y:S01]  /*70dd0*/  ISETP.GE.AND P2, PT, R4, UR7, PT ;  /* 0x0000000704007c0c */ /* 0x000fe2000bf46270 */
[----:B------:R-:W-:Y:S01]  /*70de0*/  VIADD R4, R48, 0x3d ;  /* 0x0000003d30047836 */ /* 0x000fe20000000000 */
[----:B------:R-:W-:Y:S01]  /*70df0*/  ULDC UR5, c[0x0][0x228] ;  /* 0x00008a0000057ab9 */ /* 0x000fe20000000800 */
[----:B------:R-:W-:Y:S01]  /*70e00*/  IMAD.X R15, R0, 0x1, R61, P5 ;  /* 0x00000001000f7824 */ /* 0x000fe200028e063d */
[----:B0-----:R-:W-:Y:S01]  /*70e10*/  PRMT R17, R5, 0x7773, RZ ;  /* 0x0000777305117816 */ /* 0x001fe200000000ff */
[----:B------:R-:W-:Y:S01]  /*70e20*/  VIADD R27, R27, UR4 ;  /* 0x000000041b1b7c36 */ /* 0x000fe20008000000 */
[----:B------:R0:W-:Y:S01]  /*70e30*/  @P4 STG.E.U8 desc[UR32][R12.64], R19 ;  /* 0x000000130c004986 */ /* 0x0001e2000c101120 */
[----:B------:R-:W-:Y:S01]  /*70e40*/  ISETP.LT.AND P4, PT, R55, UR5, !P2 ;  /* 0x0000000537007c0c */ /* 0x000fe2000d781270 */
[----:B------:R-:W-:Y:S01]  /*70e50*/  ULDC UR4, c[0x0][0x228] ;  /* 0x00008a0000047ab9 */ /* 0x000fe20000000800 */
[----:B------:R-:W-:Y:S01]  /*70e60*/  ISETP.GE.AND P3, PT, R4, UR17, PT ;  /* 0x0000001104007c0c */ /* 0x000fe2000bf66270 */
[----:B------:R2:W-:Y:S01]  /*70e70*/  @P1 STG.E.U8 desc[UR32][R14.64], R17 ;  /* 0x000000110e001986 */ /* 0x0005e2000c101120 */
[----:B------:R-:W-:Y:S01]  /*70e80*/  SHF.R.S32.HI R0, RZ, 0x1f, R27 ;  /* 0x0000001fff007819 */ /* 0x000fe2000001141b */
[----:B------:R-:W-:Y:S01]  /*70e90*/  ULDC UR5, c[0x0][0x228] ;  /* 0x00008a0000057ab9 */ /* 0x000fe20000000800 */
[----:B------:R-:W-:-:S02]  /*70ea0*/  IADD3 R4, P1, R27, R2, RZ ;  /* 0x000000021b047210 */ /* 0x000fc40007f3e0ff */
[----:B------:R-:W-:Y:S01]  /*70eb0*/  ISETP.LT.AND P5, PT, R42, UR4, !P2 ;  /* 0x000000042a007c0c */ /* 0x000fe2000d7a1270 */
[----:B-1----:R-:W-:Y:S01]  /*70ec0*/  VIADD R11, R48, 0x3e ;  /* 0x0000003e300b7836 */ /* 0x002fe20000000000 */
[----:B------:R-:W-:Y:S01]  /*70ed0*/  IADD3 R8, P6, R27, R56, RZ ;  /* 0x000000381b087210 */ /* 0x000fe20007fde0ff */
[----:B------:R-:W-:Y:S01]  /*70ee0*/  IMAD.X R5, R0, 0x1, R3, P1 ;  /* 0x0000000100057824 */ /* 0x000fe200008e0603 */
[----:B0-----:R-:W-:Y:S01]  /*70ef0*/  PRMT R13, R54, 0x7770, RZ ;  /* 0x00007770360d7816 */ /* 0x001fe200000000ff */
[----:B------:R-:W-:Y:S01]  /*70f00*/  ULDC UR4, c[0x0][0x228] ;  /* 0x00008a0000047ab9 */ /* 0x000fe20000000800 */
[----:B------:R-:W-:Y:S01]  /*70f10*/  ISETP.LT.AND P1, PT, R51, UR5, !P2 ;  /* 0x0000000533007c0c */ /* 0x000fe2000d721270 */
[----:B------:R-:W-:Y:S02]  /*70f20*/  IMAD.X R9, R0, 0x1, R57, P6 ;  /* 0x0000000100097824 */ /* 0x000fe400030e0639 */
[----:B------:R0:W-:Y:S01]  /*70f30*/  @P4 STG.E.U8 desc[UR32][R4.64], R13 ;  /* 0x0000000d04004986 */ /* 0x0001e2000c101120 */
[----:B------:R-:W-:Y:S01]  /*70f40*/  IADD3 R10, P4, R27, R58, RZ ;  /* 0x0000003a1b0a7210 */ /* 0x000fe20007f9e0ff */
[----:B------:R-:W-:Y:S01]  /*70f50*/  ULDC UR5, c[0x0][0x228] ;  /* 0x00008a0000057ab9 */ /* 0x000fe20000000800 */
[----:B------:R-:W-:-:S02]  /*70f60*/  ISETP.GE.AND P6, PT, R11, UR15, PT ;  /* 0x0000000f0b007c0c */ /* 0x000fc4000bfc6270 */
[----:B--2---:R-:W-:Y:S01]  /*70f70*/  PRMT R17, R54, 0x7771, RZ ;  /* 0x0000777136117816 */ /* 0x004fe200000000ff */
[----:B------:R-:W-:Y:S01]  /*70f80*/  IMAD.X R11, R0, 0x1, R60, P4 ;  /* 0x00000001000b7824 */ /* 0x000fe200020e063c */
[----:B------:R-:W-:Y:S02]  /*70f90*/  PRMT R15, R54, 0x7772, RZ ;  /* 0x00007772360f7816 */ /* 0x000fe400000000ff */
[----:B------:R-:W-:Y:S01]  /*70fa0*/  ISETP.LT.AND P2, PT, R50, UR4, !P2 ;  /* 0x0000000432007c0c */ /* 0x000fe2000d741270 */
[----:B------:R1:W-:Y:S01]  /*70fb0*/  @P5 STG.E.U8 desc[UR32][R8.64], R17 ;  /* 0x0000001108005986 */ /* 0x0003e2000c101120 */
[----:B------:R-:W-:-:S03]  /*70fc0*/  ULDC UR4, c[0x0][0x248] ;  /* 0x0000920000047ab9 */ /* 0x000fc60000000800 */
[----:B------:R2:W-:Y:S01]  /*70fd0*/  @P1 STG.E.U8 desc[UR32][R10.64], R15 ;  /* 0x0000000f0a001986 */ /* 0x0005e2000c101120 */
[C---:B0-----:R-:W-:Y:S01]  /*70fe0*/  IADD3 R4, P1, R27.reuse, R59, RZ ;  /* 0x0000003b1b047210 */ /* 0x041fe20007f3e0ff */
[----:B------:R-:W-:Y:S01]  /*70ff0*/  VIADD R27, R27, UR4 ;  /* 0x000000041b1b7c36 */ /* 0x000fe20008000000 */
[----:B------:R-:W-:Y:S01]  /*71000*/  ISETP.LT.AND P4, PT, R55, UR5, !P3 ;  /* 0x0000000537007c0c */ /* 0x000fe2000df81270 */
[----:B------:R-:W-:Y:S01]  /*71010*/  ULDC UR5, c[0x0][0x228] ;  /* 0x00008a0000057ab9 */ /* 0x000fe20000000800 */
[----:B------:R-:W-:Y:S01]  /*71020*/  PRMT R13, R54, 0x7773, RZ ;  /* 0x00007773360d7816 */ /* 0x000fe200000000ff */
[----:B------:R-:W-:Y:S01]  /*71030*/  IMAD.X R5, R0, 0x1, R61, P1 ;  /* 0x0000000100057824 */ /* 0x000fe200008e063d */
[----:B------:R-:W-:Y:S01]  /*71040*/  SHF.R.S32.HI R0, RZ, 0x1f, R27 ;  /* 0x0000001fff007819 */ /* 0x000fe2000001141b */
[----:B------:R-:W-:Y:S01]  /*71050*/  ULDC UR4, c[0x0][0x228] ;  /* 0x00008a0000047ab9 */ /* 0x000fe20000000800 */
[C---:B-1----:R-:W-:Y:S02]  /*71060*/  IADD3 R8, P5, R27.reuse, R2, RZ ;  /* 0x000000021b087210 */ /* 0x042fe40007fbe0ff */
[----:B------:R-:W-:Y:S01]  /*71070*/  ISETP.LT.AND P1, PT, R42, UR6, !P3 ;  /* 0x000000062a007c0c */ /* 0x000fe2000df21270 */
[----:B------:R0:W-:Y:S01]  /*71080*/  @P2 STG.E.U8 desc[UR32][R4.64], R13 ;  /* 0x0000000d04002986 */ /* 0x0001e2000c101120 */
[----:B------:R-:W-:Y:S01]  /*71090*/  PRMT R19, R6, 0x7770, RZ ;  /* 0x0000777006137816 */ /* 0x000fe200000000ff */
[----:B------:R-:W-:Y:S01]  /*710a0*/  IMAD.X R9, R0, 0x1, R3, P5 ;  /* 0x0000000100097824 */ /* 0x000fe200028e0603 */
[----:B--2---:R-:W-:Y:S01]  /*710b0*/  IADD3 R10, P2, R27, R56, RZ ;  /* 0x000000381b0a7210 */ /* 0x004fe20007f5e0ff */
[----:B------:R-:W-:Y:S01]  /*710c0*/  ULDC UR6, c[0x0][0x228] ;  /* 0x00008a0000067ab9 */ /* 0x000fe20000000800 */
[----:B------:R-:W-:-:S02]  /*710d0*/  PRMT R15, R6, 0x7771, RZ ;  /* 0x00007771060f7816 */ /* 0x000fc400000000ff */
[----:B------:R1:W-:Y:S01]  /*710e0*/  @P4 STG.E.U8 desc[UR32][R8.64], R19 ;  /* 0x0000001308004986 */ /* 0x0003e2000c101120 */
[----:B------:R-:W-:Y:S01]  /*710f0*/  IMAD.X R11, R0, 0x1, R57, P2 ;  /* 0x00000001000b7824 */ /* 0x000fe200010e0639 */
[----:B0-----:R-:W-:-:S04]  /*71100*/  IADD3 R4, P4, R27, R58, RZ ;  /* 0x0000003a1b047210 */ /* 0x001fc80007f9e0ff */
[----:B------:R0:W-:Y:S01]  /*71110*/  @P1 STG.E.U8 desc[UR32][R10.64], R15 ;  /* 0x0000000f0a001986 */ /* 0x0001e2000c101120 */
[C---:B------:R-:W-:Y:S01]  /*71120*/  ISETP.LT.AND P1, PT, R55.reuse, UR6, !P0 ;  /* 0x0000000637007c0c */ /* 0x040fe2000c721270 */
[----:B------:R-:W-:Y:S01]  /*71130*/  ULDC UR6, c[0x0][0x228] ;  /* 0x00008a0000067ab9 */ /* 0x000fe20000000800 */
[----:B------:R-:W-:Y:S01]  /*71140*/  IMAD.X R5, R0, 0x1, R60, P4 ;  /* 0x0000000100057824 */ /* 0x000fe200020e063c */
[----:B------:R-:W-:Y:S01]  /*71150*/  ISETP.LT.AND P4, PT, R55, UR5, !P6 ;  /* 0x0000000537007c0c */ /* 0x000fe2000f781270 */
[----:B------:R-:W-:Y:S01]  /*71160*/  ULDC UR5, c[0x0][0x228] ;  /* 0x00008a0000057ab9 */ /* 0x000fe20000000800 */
[----:B------:R-:W2:Y:S01]  /*71170*/  LDL.LU R55, [R1+0x2838] ;  /* 0x0028380001377983 */ /* 0x000ea20000300800 */
[----:B------:R-:W-:Y:S01]  /*71180*/  ISETP.LT.AND P2, PT, R51, UR4, !P3 ;  /* 0x0000000433007c0c */ /* 0x000fe2000df41270 */
[----:B------:R-:W-:Y:S02]  /*71190*/  ULDC UR4, c[0x0][0x228] ;  /* 0x00008a0000047ab9 */ /* 0x000fe40000000800 */
[----:B------:R-:W-:Y:S01]  /*711a0*/  ISETP.LT.AND P3, PT, R50, UR4, !P3 ;  /* 0x0000000432007c0c */ /* 0x000fe2000df61270 */
[----:B------:R-:W-:Y:S01]  /*711b0*/  ULDC UR4, c[0x0][0x248] ;  /* 0x0000920000047ab9 */ /* 0x000fe20000000800 */
[C---:B-1----:R-:W-:Y:S01]  /*711c0*/  IADD3 R8, P5, R27.reuse, R59, RZ ;  /* 0x0000003b1b087210 */ /* 0x042fe20007fbe0ff */
[----:B------:R-:W-:Y:S01]  /*711d0*/  VIADD R13, R27, UR4 ;  /* 0x000000041b0d7c36 */ /* 0x000fe20008000000 */
[----:B------:R-:W-:Y:S01]  /*711e0*/  PRMT R17, R6, 0x7772, RZ ;  /* 0x0000777206117816 */ /* 0x000fe200000000ff */
[----:B------:R-:W-:-:S02]  /*711f0*/  ULDC UR4, c[0x0][0x228] ;  /* 0x00008a0000047ab9 */ /* 0x000fc40000000800 */
[----:B------:R-:W-:Y:S01]  /*71200*/  IMAD.X R9, R0, 0x1, R61, P5 ;  /* 0x0000000100097824 */ /* 0x000fe200028e063d */
[----:B------:R-:W-:Y:S02]  /*71210*/  SHF.R.S32.HI R0, RZ, 0x1f, R13 ;  /* 0x0000001fff007819 */ /* 0x000fe4000001140d */
[C---:B0-----:R-:W-:Y:S01]  /*71220*/  IADD3 R10, P5, R13.reuse, R2, RZ ;  /* 0x000000020d0a7210 */ /* 0x041fe20007fbe0ff */
[----:B------:R0:W-:Y:S01]  /*71230*/  @P2 STG.E.U8 desc[UR32][R4.64], R17 ;  /* 0x0000001104002986 */ /* 0x0001e2000c101120 */
[----:B------:R-:W-:Y:S02]  /*71240*/  PRMT R15, R6, 0x7773, RZ ;  /* 0x00007773060f7816 */ /* 0x000fe400000000ff */
[----:B------:R-:W-:Y:S01]  /*71250*/  ISETP.LT.AND P2, PT, R42, UR4, !P6 ;  /* 0x000000042a007c0c */ /* 0x000fe2000f741270 */
[----:B------:R-:W-:Y:S01]  /*71260*/  IMAD.X R11, R0, 0x1, R3, P5 ;  /* 0x00000001000b7824 */ /* 0x000fe200028e0603 */
[----:B------:R-:W-:Y:S01]  /*71270*/  ULDC UR4, c[0x0][0x228] ;  /* 0x00008a0000047ab9 */ /* 0x000fe20000000800 */
[----:B------:R1:W-:Y:S01]  /*71280*/  @P3 STG.E.U8 desc[UR32][R8.64], R15 ;  /* 0x0000000f08003986 */ /* 0x0003e2000c101120 */
[----:B------:R-:W-:Y:S01]  /*71290*/  ISETP.LT.AND P3, PT, R42, UR4, !P0 ;  /* 0x000000042a007c0c */ /* 0x000fe2000c761270 */
[----:B------:R-:W-:Y:S01]  /*712a0*/  ULDC UR4, c[0x0][0x248] ;  /* 0x0000920000047ab9 */ /* 0x000fe20000000800 */
[----:B0-----:R-:W-:-:S05]  /*712b0*/  IADD3 R4, P5, R13, R56, RZ ;  /* 0x000000380d047210 */ /* 0x001fca0007fbe0ff */
[----:B------:R-:W-:Y:S02]  /*712c0*/  IMAD.X R5, R0, 0x1, R57, P5 ;  /* 0x0000000100057824 */ /* 0x000fe400028e0639 */
[C---:B-1----:R-:W-:Y:S01]  /*712d0*/  VIADD R15, R13.reuse, UR4 ;  /* 0x000000040d0f7c36 */ /* 0x042fe20008000000 */
[----:B------:R-:W-:Y:S01]  /*712e0*/  IADD3 R12, P5, R13, R59, RZ ;  /* 0x0000003b0d0c7210 */ /* 0x000fe20007fbe0ff */
[----:B------:R-:W-:-:S03]  /*712f0*/  ULDC UR4, c[0x0][0x228] ;  /* 0x00008a0000047ab9 */ /* 0x000fc60000000800 */
[----:B------:R-:W-:Y:S02]  /*71300*/  SHF.R.S32.HI R6, RZ, 0x1f, R15 ;  /* 0x0000001fff067819 */ /* 0x000fe4000001140f */
[C---:B--2---:R-:W-:Y:S02]  /*71310*/  PRMT R19, R55.reuse, 0x7770, RZ ;  /* 0x0000777037137816 */ /* 0x044fe400000000ff */
[----:B------:R-:W-:-:S03]  /*71320*/  PRMT R17, R55, 0x7771, RZ ;  /* 0x0000777137117816 */ /* 0x000fc600000000ff */
[----:B------:R0:W-:Y:S01]  /*71330*/  @P4 STG.E.U8 desc[UR32][R10.64], R19 ;  /* 0x000000130a004986 */ /* 0x0001e2000c101120 */
[----:B------:R-:W-:Y:S01]  /*71340*/  IADD3 R8, P4, R13, R58, RZ ;  /* 0x0000003a0d087210 */ /* 0x000fe20007f9e0ff */
[C---:B------:R-:W-:Y:S02]  /*71350*/  IMAD.X R13, R0.reuse, 0x1, R61, P5 ;  /* 0x00000001000d7824 */ /* 0x040fe400028e063d */
[----:B------:R1:W-:Y:S02]  /*71360*/  @P2 STG.E.U8 desc[UR32][R4.64], R17 ;  /* 0x0000001104002986 */ /* 0x0003e4000c101120 */
[--C-:B------:R-:W-:Y:S01]  /*71370*/  IMAD.X R9, R0, 0x1, R60.reuse, P4 ;  /* 0x0000000100097824 */ /* 0x100fe200020e063c */
[C---:B------:R-:W-:Y:S02]  /*71380*/  IADD3 R56, P4, R15.reuse, R56, RZ ;  /* 0x000000380f387210 */ /* 0x040fe40007f9e0ff */
[C---:B------:R-:W-:Y:S02]  /*71390*/  IADD3 R2, P2, R15.reuse, R2, RZ ;  /* 0x000000020f027210 */ /* 0x040fe40007f5e0ff */
[----:B------:R-:W-:Y:S01]  /*713a0*/  IADD3 R58, P5, R15, R58, RZ ;  /* 0x0000003a0f3a7210 */ /* 0x000fe20007fbe0ff */
[C---:B------:R-:W-:Y:S01]  /*713b0*/  IMAD.X R57, R6.reuse, 0x1, R57, P4 ;  /* 0x0000000106397824 */ /* 0x040fe200020e0639 */
[----:B------:R-:W-:Y:S01]  /*713c0*/  ISETP.LT.AND P4, PT, R51, UR4, !P6 ;  /* 0x0000000433007c0c */ /* 0x000fe2000f781270 */
[----:B------:R-:W-:Y:S01]  /*713d0*/  IMAD.X R3, R6, 0x1, R3, P2 ;  /* 0x0000000106037824 */ /* 0x000fe200010e0603 */
[----:B------:R-:W-:Y:S01]  /*713e0*/  ISETP.LT.AND P6, PT, R50, UR5, !P6 ;  /* 0x0000000532007c0c */ /* 0x000fe2000f7c1270 */
[----:B------:R-:W-:Y:S01]  /*713f0*/  ULDC UR4, c[0x0][0x228] ;  /* 0x00008a0000047ab9 */ /* 0x000fe20000000800 */
[----:B0-----:R-:W-:Y:S01]  /*71400*/  IADD3 R10, P2, R15, R59, RZ ;  /* 0x0000003b0f0a7210 */ /* 0x001fe20007f5e0ff */
[----:B------:R-:W-:Y:S01]  /*71410*/  IMAD.X R59, R6, 0x1, R60, P5 ;  /* 0x00000001063b7824 */ /* 0x000fe200028e063c */
[----:B------:R-:W-:-:S02]  /*71420*/  ISETP.LT.AND P5, PT, R51, UR6, !P0 ;  /* 0x0000000633007c0c */ /* 0x000fc4000c7a1270 */
[----:B------:R-:W-:Y:S02]  /*71430*/  ISETP.LT.AND P0, PT, R50, UR4, !P0 ;  /* 0x0000000432007c0c */ /* 0x000fe4000c701270 */
[C---:B-1----:R-:W-:Y:S02]  /*71440*/  PRMT R5, R55.reuse, 0x7773, RZ ;  /* 0x0000777337057816 */ /* 0x042fe400000000ff */
[----:B------:R-:W-:Y:S02]  /*71450*/  PRMT R55, R55, 0x7772, RZ ;  /* 0x0000777237377816 */ /* 0x000fe400000000ff */
[C---:B------:R-:W-:Y:S02]  /*71460*/  PRMT R15, R7.reuse, 0x7773, RZ ;  /* 0x00007773070f7816 */ /* 0x040fe400000000ff */
[C---:B------:R-:W-:Y:S02]  /*71470*/  PRMT R17, R7.reuse, 0x7772, RZ ;  /* 0x0000777207117816 */ /* 0x040fe400000000ff */
[----:B------:R-:W-:-:S02]  /*71480*/  PRMT R19, R7, 0x7771, RZ ;  /* 0x0000777107137816 */ /* 0x000fc400000000ff */
[----:B------:R-:W-:Y:S01]  /*71490*/  PRMT R7, R7, 0x7770, RZ ;  /* 0x0000777007077816 */ /* 0x000fe200000000ff */
[----:B------:R0:W-:Y:S04]  /*714a0*/  @P4 STG.E.U8 desc[UR32][R8.64], R55 ;  /* 0x0000003708004986 */ /* 0x0001e8000c101120 */
[----:B------:R0:W-:Y:S04]  /*714b0*/  @P6 STG.E.U8 desc[UR32][R12.64], R5 ;  /* 0x000000050c006986 */ /* 0x0001e8000c101120 */
[----:B------:R0:W-:Y:S04]  /*714c0*/  @P1 STG.E.U8 desc[UR32][R2.64], R7 ;  /* 0x0000000702001986 */ /* 0x0001e8000c101120 */
[----:B------:R0:W-:Y:S01]  /*714d0*/  @P3 STG.E.U8 desc[UR32][R56.64], R19 ;  /* 0x0000001338003986 */ /* 0x0001e2000c101120 */
[----:B------:R-:W-:-:S03]  /*714e0*/  IMAD.X R11, R6, 0x1, R61, P2 ;  /* 0x00000001060b7824 */ /* 0x000fc600010e063d */
[----:B------:R0:W-:Y:S01]  /*714f0*/  @P5 STG.E.U8 desc[UR32][R58.64], R17 ;  /* 0x000000113a005986 */ /* 0x0001e2000c101120 */
[----:B------:R-:W-:Y:S05]  /*71500*/  @!P0 EXIT ;  /* 0x000000000000894d */ /* 0x000fea0003800000 */
[----:B------:R-:W-:Y:S01]  /*71510*/  STG.E.U8 desc[UR32][R10.64], R15 ;  /* 0x0000000f0a007986 */ /* 0x000fe2000c101120 */
[----:B------:R-:W-:Y:S05]  /*71520*/  EXIT ;  /* 0x000000000000794d */ /* 0x000fea0003800000 */
.L_x_2:
[----:B------:R-:W-:-:S00]  /*71530*/  BRA `(.L_x_2) ;  /* 0xfffffffc00fc7947 */ /* 0x000fc0000383ffff */
[----:B------:R-:W-:-:S00]  /*71540*/  NOP ;  /* 0x0000000000007918 */ /* 0x000fc00000000000 */
        /* <DEDUP_REMOVED lines=11> */
.L_x_3:


//--------------------- .nv.shared.matmul_kernel  --------------------------
	.section	.nv.shared.matmul_kernel,"aw",@nobits
	.sectionflags	@""
	.align	16
	.zero		1024


//--------------------- .nv.shared.reserved.0     --------------------------
	.section	.nv.shared.reserved.0,"aw",@nobits
	.weak		__nv_reservedSMEM_offset_0_alias
	.size		__nv_reservedSMEM_offset_0_alias, 0, 0
	.other		__nv_reservedSMEM_offset_0_alias,@"STO_CUDA_RESERVED_SHARED STV_DEFAULT"
__nv_reservedSMEM_offset_0_alias:
	.zero		0


//--------------------- .nv.constant0.matmul_kernel --------------------------
	.section	.nv.constant0.matmul_kernel,"a",@progbits
	.sectionflags	@""
	.align	4
.nv.constant0.matmul_kernel:
	.zero		608


//--------------------- SYMBOLS --------------------------

	.type		.nv.reservedSmem.offset0,@object
	.size		.nv.reservedSmem.offset0,0x4
